//
// Generated by NVIDIA NVVM Compiler
//
// Compiler Build ID: CL-36424714
// Cuda compilation tools, release 13.0, V13.0.88
// Based on NVVM 20.0.0
//

.version 9.0
.target sm_100
.address_size 64

	// .globl	_Z10knn_kernelPK6float2iS1_iPSt4pairIifEi
.extern .shared .align 16 .b8 shmem[];

.visible .entry _Z10knn_kernelPK6float2iS1_iPSt4pairIifEi(
	.param .u64 .ptr .align 1 _Z10knn_kernelPK6float2iS1_iPSt4pairIifEi_param_0,
	.param .u32 _Z10knn_kernelPK6float2iS1_iPSt4pairIifEi_param_1,
	.param .u64 .ptr .align 1 _Z10knn_kernelPK6float2iS1_iPSt4pairIifEi_param_2,
	.param .u32 _Z10knn_kernelPK6float2iS1_iPSt4pairIifEi_param_3,
	.param .u64 .ptr .align 1 _Z10knn_kernelPK6float2iS1_iPSt4pairIifEi_param_4,
	.param .u32 _Z10knn_kernelPK6float2iS1_iPSt4pairIifEi_param_5
)
{
	.local .align 16 .b8 	__local_depot0[512];
	.reg .b64 	%SP;
	.reg .b64 	%SPL;
	.reg .pred 	%p<1129>;
	.reg .b16 	%rs<57>;
	.reg .b32 	%r<2235>;
	.reg .b32 	%f<819>;
	.reg .b64 	%rd<281>;

	mov.u64 	%SPL, __local_depot0;
	ld.param.u64 	%rd112, [_Z10knn_kernelPK6float2iS1_iPSt4pairIifEi_param_0];
	ld.param.u32 	%r668, [_Z10knn_kernelPK6float2iS1_iPSt4pairIifEi_param_1];
	ld.param.u32 	%r666, [_Z10knn_kernelPK6float2iS1_iPSt4pairIifEi_param_3];
	ld.param.u64 	%rd114, [_Z10knn_kernelPK6float2iS1_iPSt4pairIifEi_param_4];
	ld.param.u32 	%r667, [_Z10knn_kernelPK6float2iS1_iPSt4pairIifEi_param_5];
	cvta.to.global.u64 	%rd1, %rd114;
	add.u64 	%rd2, %SPL, 0;
	add.u64 	%rd3, %SPL, 0;
	add.u64 	%rd4, %SPL, 256;
	mov.u32 	%r669, %ctaid.x;
	mov.u32 	%r670, %ntid.x;
	mov.u32 	%r671, %tid.x;
	mad.lo.s32 	%r672, %r669, %r670, %r671;
	shr.s32 	%r673, %r672, 31;
	shr.u32 	%r674, %r673, 27;
	add.s32 	%r675, %r672, %r674;
	shr.s32 	%r1, %r675, 5;
	and.b32  	%r2, %r671, 31;
	setp.ge.s32 	%p1, %r1, %r668;
	@%p1 bra 	$L__BB0_1326;
	shr.s32 	%r3, %r667, 5;
	setp.ne.s32 	%p2, %r2, 0;
	@%p2 bra 	$L__BB0_3;
	cvta.to.global.u64 	%rd118, %rd112;
	mul.wide.s32 	%rd119, %r1, 8;
	add.s64 	%rd120, %rd118, %rd119;
	ld.global.v2.u32 	{%r2077, %r2076}, [%rd120];
$L__BB0_3:
	shfl.sync.idx.b32	%r8|%p3, %r2077, 0, 31, -1;
	shfl.sync.idx.b32	%r9|%p4, %r2076, 0, 31, -1;
	setp.lt.s32 	%p5, %r3, 1;
	@%p5 bra 	$L__BB0_16;
	add.s32 	%r678, %r3, -1;
	and.b32  	%r10, %r3, 15;
	setp.lt.u32 	%p6, %r678, 15;
	mov.b32 	%r2080, 0;
	@%p6 bra 	$L__BB0_7;
	and.b32  	%r2080, %r3, 2147483632;
	mov.b32 	%r2078, 0;
$L__BB0_6:
	.pragma "nounroll";
	mul.wide.u32 	%rd121, %r2078, 8;
	add.s64 	%rd122, %rd4, %rd121;
	mov.b32 	%r680, 2096152002;
	mov.b32 	%r681, -1;
	st.local.v4.u32 	[%rd122], {%r681, %r680, %r681, %r680};
	st.local.v4.u32 	[%rd122+16], {%r681, %r680, %r681, %r680};
	st.local.v4.u32 	[%rd122+32], {%r681, %r680, %r681, %r680};
	st.local.v4.u32 	[%rd122+48], {%r681, %r680, %r681, %r680};
	st.local.v4.u32 	[%rd122+64], {%r681, %r680, %r681, %r680};
	st.local.v4.u32 	[%rd122+80], {%r681, %r680, %r681, %r680};
	st.local.v4.u32 	[%rd122+96], {%r681, %r680, %r681, %r680};
	st.local.v4.u32 	[%rd122+112], {%r681, %r680, %r681, %r680};
	add.s32 	%r2078, %r2078, 16;
	setp.ne.s32 	%p7, %r2078, %r2080;
	@%p7 bra 	$L__BB0_6;
$L__BB0_7:
	setp.eq.s32 	%p8, %r10, 0;
	@%p8 bra 	$L__BB0_16;
	and.b32  	%r15, %r3, 7;
	setp.lt.u32 	%p9, %r10, 8;
	@%p9 bra 	$L__BB0_10;
	mul.wide.u32 	%rd123, %r2080, 8;
	add.s64 	%rd124, %rd4, %rd123;
	mov.b32 	%r682, 2096152002;
	mov.b32 	%r683, -1;
	st.local.v2.u32 	[%rd124], {%r683, %r682};
	st.local.v2.u32 	[%rd124+8], {%r683, %r682};
	st.local.v2.u32 	[%rd124+16], {%r683, %r682};
	st.local.v2.u32 	[%rd124+24], {%r683, %r682};
	st.local.v2.u32 	[%rd124+32], {%r683, %r682};
	st.local.v2.u32 	[%rd124+40], {%r683, %r682};
	st.local.v2.u32 	[%rd124+48], {%r683, %r682};
	st.local.v2.u32 	[%rd124+56], {%r683, %r682};
	add.s32 	%r2080, %r2080, 8;
$L__BB0_10:
	setp.eq.s32 	%p10, %r15, 0;
	@%p10 bra 	$L__BB0_16;
	and.b32  	%r18, %r3, 3;
	setp.lt.u32 	%p11, %r15, 4;
	@%p11 bra 	$L__BB0_13;
	mul.wide.u32 	%rd125, %r2080, 8;
	add.s64 	%rd126, %rd4, %rd125;
	mov.b32 	%r684, 2096152002;
	mov.b32 	%r685, -1;
	st.local.v2.u32 	[%rd126], {%r685, %r684};
	st.local.v2.u32 	[%rd126+8], {%r685, %r684};
	st.local.v2.u32 	[%rd126+16], {%r685, %r684};
	st.local.v2.u32 	[%rd126+24], {%r685, %r684};
	add.s32 	%r2080, %r2080, 4;
$L__BB0_13:
	setp.eq.s32 	%p12, %r18, 0;
	@%p12 bra 	$L__BB0_16;
	mov.b32 	%r2083, 0;
$L__BB0_15:
	.pragma "nounroll";
	mul.wide.u32 	%rd127, %r2080, 8;
	add.s64 	%rd128, %rd4, %rd127;
	mov.b32 	%r687, 2096152002;
	mov.b32 	%r688, -1;
	st.local.v2.u32 	[%rd128], {%r688, %r687};
	add.s32 	%r2080, %r2080, 1;
	add.s32 	%r2083, %r2083, 1;
	setp.ne.s32 	%p13, %r2083, %r18;
	@%p13 bra 	$L__BB0_15;
$L__BB0_16:
	add.s32 	%r25, %r3, -1;
	setp.lt.s32 	%p14, %r666, 1;
	@%p14 bra 	$L__BB0_1313;
	mul.wide.s32 	%rd129, %r3, 8;
	add.s64 	%rd130, %rd4, %rd129;
	shr.u32 	%r691, %r671, 5;
	mul.lo.s32 	%r692, %r667, %r691;
	shl.b32 	%r693, %r692, 3;
	mov.u32 	%r694, shmem;
	add.s32 	%r26, %r694, %r693;
	ld.local.f32 	%f762, [%rd130+-4];
	mul.lo.s32 	%r27, %r3, %r2;
	and.b32  	%r28, %r667, 480;
	and.b32  	%r29, %r667, 224;
	and.b32  	%r30, %r3, 3;
	xor.b32  	%r31, %r2, 16;
	and.b32  	%r32, %r3, 2147483644;
	xor.b32  	%r33, %r2, 8;
	xor.b32  	%r34, %r2, 4;
	xor.b32  	%r35, %r2, 2;
	xor.b32  	%r36, %r2, 1;
	mov.b32 	%f2, %r9;
	mov.b32 	%f3, %r8;
	mov.b32 	%r2084, 0;
	cvt.u16.u32 	%rs19, %r3;
	mov.u32 	%r2159, %r2084;
$L__BB0_18:
	mov.u32 	%r2087, %tid.x;
	add.s32 	%r2086, %r2087, %r2084;
	setp.ge.s32 	%p15, %r2086, %r666;
	@%p15 bra 	$L__BB0_20;
$L__BB0_19:
	ld.param.u64 	%rd268, [_Z10knn_kernelPK6float2iS1_iPSt4pairIifEi_param_2];
	mov.u32 	%r695, %ntid.x;
	shr.u32 	%r697, %r695, 2;
	and.b32  	%r698, %r697, 504;
	mov.u32 	%r699, shmem;
	mad.lo.s32 	%r700, %r698, %r667, %r699;
	shl.b32 	%r701, %r2087, 3;
	add.s32 	%r702, %r700, %r701;
	cvta.to.global.u64 	%rd131, %rd268;
	mul.wide.u32 	%rd132, %r2086, 8;
	add.s64 	%rd133, %rd131, %rd132;
	ld.global.v2.f32 	{%f686, %f687}, [%rd133];
	st.shared.v2.f32 	[%r702], {%f686, %f687};
	add.s32 	%r2087, %r2087, %r695;
	setp.lt.u32 	%p16, %r2087, 1024;
	add.s32 	%r2086, %r2087, %r2084;
	setp.lt.s32 	%p17, %r2086, %r666;
	and.pred  	%p18, %p16, %p17;
	@%p18 bra 	$L__BB0_19;
$L__BB0_20:
	bar.sync 	0;
	add.s32 	%r2088, %r2, %r2084;
	setp.ge.s32 	%p19, %r2088, %r666;
	@%p19 bra 	$L__BB0_675;
	mov.u32 	%r2089, %r2;
$L__BB0_22:
	mov.u32 	%r47, %r2089;
	mov.u32 	%r703, %ntid.x;
	shr.u32 	%r704, %r703, 2;
	and.b32  	%r705, %r704, 504;
	mov.u32 	%r706, shmem;
	mad.lo.s32 	%r707, %r705, %r667, %r706;
	shl.b32 	%r708, %r47, 3;
	add.s32 	%r709, %r707, %r708;
	ld.shared.v2.f32 	{%f688, %f689}, [%r709];
	sub.f32 	%f690, %f688, %f3;
	sub.f32 	%f691, %f689, %f2;
	mul.f32 	%f692, %f691, %f691;
	fma.rn.f32 	%f6, %f690, %f690, %f692;
	setp.geu.f32 	%p20, %f6, %f762;
	@%p20 bra 	$L__BB0_674;
	mov.pred 	%p21, -1;
	mov.b32 	%r710, -1;
	vote.sync.ballot.b32 	%r49, %p21, %r710;
	shl.b32 	%r711, %r710, %r2;
	not.b32 	%r712, %r711;
	and.b32  	%r713, %r49, %r712;
	popc.b32 	%r714, %r713;
	add.s32 	%r50, %r714, %r2159;
	setp.ge.s32 	%p23, %r50, %r667;
	@%p23 bra 	$L__BB0_25;
	shl.b32 	%r715, %r50, 3;
	add.s32 	%r716, %r26, %r715;
	mov.b32 	%r717, %f6;
	st.shared.v2.u32 	[%r716], {%r2088, %r717};
$L__BB0_25:
	setp.eq.s32 	%p24, %r2, 0;
	popc.b32 	%r718, %r49;
	selp.b32 	%r719, %r718, 0, %p24;
	add.s32 	%r2159, %r719, %r2159;
	setp.lt.s32 	%p25, %r2159, %r667;
	@%p25 bra 	$L__BB0_674;
	setp.lt.s32 	%p26, %r3, 1;
	@%p26 bra 	$L__BB0_40;
	setp.lt.u32 	%p27, %r25, 15;
	mov.b32 	%r2093, 0;
	@%p27 bra 	$L__BB0_30;
	mov.b32 	%r2091, 0;
$L__BB0_29:
	.pragma "nounroll";
	add.s32 	%r722, %r2091, %r27;
	shl.b32 	%r723, %r722, 3;
	add.s32 	%r724, %r26, %r723;
	mul.wide.u32 	%rd134, %r2091, 8;
	add.s64 	%rd135, %rd4, %rd134;
	ld.local.v4.u32 	{%r725, %r726, %r727, %r728}, [%rd135];
	st.shared.v2.u32 	[%r724], {%r725, %r726};
	st.shared.v2.u32 	[%r724+8], {%r727, %r728};
	st.local.v4.u32 	[%rd135], {%r725, %r726, %r727, %r728};
	ld.local.v4.u32 	{%r729, %r730, %r731, %r732}, [%rd135+16];
	st.shared.v2.u32 	[%r724+16], {%r729, %r730};
	st.shared.v2.u32 	[%r724+24], {%r731, %r732};
	st.local.v4.u32 	[%rd135+16], {%r729, %r730, %r731, %r732};
	ld.local.v4.u32 	{%r733, %r734, %r735, %r736}, [%rd135+32];
	st.shared.v2.u32 	[%r724+32], {%r733, %r734};
	st.shared.v2.u32 	[%r724+40], {%r735, %r736};
	st.local.v4.u32 	[%rd135+32], {%r733, %r734, %r735, %r736};
	ld.local.v4.u32 	{%r737, %r738, %r739, %r740}, [%rd135+48];
	st.shared.v2.u32 	[%r724+48], {%r737, %r738};
	st.shared.v2.u32 	[%r724+56], {%r739, %r740};
	st.local.v4.u32 	[%rd135+48], {%r737, %r738, %r739, %r740};
	ld.local.v4.u32 	{%r741, %r742, %r743, %r744}, [%rd135+64];
	st.shared.v2.u32 	[%r724+64], {%r741, %r742};
	st.shared.v2.u32 	[%r724+72], {%r743, %r744};
	st.local.v4.u32 	[%rd135+64], {%r741, %r742, %r743, %r744};
	ld.local.v4.u32 	{%r745, %r746, %r747, %r748}, [%rd135+80];
	st.shared.v2.u32 	[%r724+80], {%r745, %r746};
	st.shared.v2.u32 	[%r724+88], {%r747, %r748};
	st.local.v4.u32 	[%rd135+80], {%r745, %r746, %r747, %r748};
	ld.local.v4.u32 	{%r749, %r750, %r751, %r752}, [%rd135+96];
	st.shared.v2.u32 	[%r724+96], {%r749, %r750};
	st.shared.v2.u32 	[%r724+104], {%r751, %r752};
	st.local.v4.u32 	[%rd135+96], {%r749, %r750, %r751, %r752};
	ld.local.v4.u32 	{%r753, %r754, %r755, %r756}, [%rd135+112];
	st.shared.v2.u32 	[%r724+112], {%r753, %r754};
	st.shared.v2.u32 	[%r724+120], {%r755, %r756};
	st.local.v4.u32 	[%rd135+112], {%r753, %r754, %r755, %r756};
	add.s32 	%r2091, %r2091, 16;
	and.b32  	%r2093, %r3, 2147483632;
	setp.ne.s32 	%p28, %r2091, %r2093;
	@%p28 bra 	$L__BB0_29;
$L__BB0_30:
	setp.eq.s32 	%p29, %r28, 0;
	@%p29 bra 	$L__BB0_40;
	and.b32  	%r757, %r3, 15;
	add.s32 	%r758, %r757, -1;
	setp.lt.u32 	%p30, %r758, 7;
	@%p30 bra 	$L__BB0_33;
	add.s32 	%r759, %r2093, %r27;
	shl.b32 	%r760, %r759, 3;
	add.s32 	%r761, %r26, %r760;
	mul.wide.u32 	%rd136, %r2093, 8;
	add.s64 	%rd137, %rd4, %rd136;
	ld.local.v2.u32 	{%r762, %r763}, [%rd137];
	st.shared.v2.u32 	[%r761], {%r762, %r763};
	st.local.v2.u32 	[%rd137], {%r762, %r763};
	ld.local.v2.u32 	{%r764, %r765}, [%rd137+8];
	st.shared.v2.u32 	[%r761+8], {%r764, %r765};
	st.local.v2.u32 	[%rd137+8], {%r764, %r765};
	ld.local.v2.u32 	{%r766, %r767}, [%rd137+16];
	st.shared.v2.u32 	[%r761+16], {%r766, %r767};
	st.local.v2.u32 	[%rd137+16], {%r766, %r767};
	ld.local.v2.u32 	{%r768, %r769}, [%rd137+24];
	st.shared.v2.u32 	[%r761+24], {%r768, %r769};
	st.local.v2.u32 	[%rd137+24], {%r768, %r769};
	ld.local.v2.u32 	{%r770, %r771}, [%rd137+32];
	st.shared.v2.u32 	[%r761+32], {%r770, %r771};
	st.local.v2.u32 	[%rd137+32], {%r770, %r771};
	ld.local.v2.u32 	{%r772, %r773}, [%rd137+40];
	st.shared.v2.u32 	[%r761+40], {%r772, %r773};
	st.local.v2.u32 	[%rd137+40], {%r772, %r773};
	ld.local.v2.u32 	{%r774, %r775}, [%rd137+48];
	st.shared.v2.u32 	[%r761+48], {%r774, %r775};
	st.local.v2.u32 	[%rd137+48], {%r774, %r775};
	ld.local.v2.u32 	{%r776, %r777}, [%rd137+56];
	st.shared.v2.u32 	[%r761+56], {%r776, %r777};
	st.local.v2.u32 	[%rd137+56], {%r776, %r777};
	add.s32 	%r2093, %r2093, 8;
$L__BB0_33:
	setp.eq.s32 	%p31, %r29, 0;
	@%p31 bra 	$L__BB0_40;
	and.b32  	%r778, %r3, 7;
	add.s32 	%r779, %r778, -1;
	setp.lt.u32 	%p32, %r779, 3;
	@%p32 bra 	$L__BB0_36;
	add.s32 	%r780, %r2093, %r27;
	shl.b32 	%r781, %r780, 3;
	add.s32 	%r782, %r26, %r781;
	mul.wide.u32 	%rd138, %r2093, 8;
	add.s64 	%rd139, %rd4, %rd138;
	ld.local.v2.u32 	{%r783, %r784}, [%rd139];
	st.shared.v2.u32 	[%r782], {%r783, %r784};
	st.local.v2.u32 	[%rd139], {%r783, %r784};
	ld.local.v2.u32 	{%r785, %r786}, [%rd139+8];
	st.shared.v2.u32 	[%r782+8], {%r785, %r786};
	st.local.v2.u32 	[%rd139+8], {%r785, %r786};
	ld.local.v2.u32 	{%r787, %r788}, [%rd139+16];
	st.shared.v2.u32 	[%r782+16], {%r787, %r788};
	st.local.v2.u32 	[%rd139+16], {%r787, %r788};
	ld.local.v2.u32 	{%r789, %r790}, [%rd139+24];
	st.shared.v2.u32 	[%r782+24], {%r789, %r790};
	st.local.v2.u32 	[%rd139+24], {%r789, %r790};
	add.s32 	%r2093, %r2093, 4;
$L__BB0_36:
	setp.eq.s32 	%p33, %r30, 0;
	@%p33 bra 	$L__BB0_40;
	setp.eq.s32 	%p34, %r30, 1;
	add.s32 	%r791, %r2093, %r27;
	shl.b32 	%r792, %r791, 3;
	add.s32 	%r60, %r26, %r792;
	mul.wide.u32 	%rd140, %r2093, 8;
	add.s64 	%rd5, %rd4, %rd140;
	ld.local.v2.u32 	{%r793, %r794}, [%rd5];
	st.shared.v2.u32 	[%r60], {%r793, %r794};
	st.local.v2.u32 	[%rd5], {%r793, %r794};
	@%p34 bra 	$L__BB0_40;
	setp.eq.s32 	%p35, %r30, 2;
	ld.local.v2.u32 	{%r795, %r796}, [%rd5+8];
	st.shared.v2.u32 	[%r60+8], {%r795, %r796};
	st.local.v2.u32 	[%rd5+8], {%r795, %r796};
	@%p35 bra 	$L__BB0_40;
	ld.local.v2.u32 	{%r797, %r798}, [%rd5+16];
	st.shared.v2.u32 	[%r60+16], {%r797, %r798};
	st.local.v2.u32 	[%rd5+16], {%r797, %r798};
$L__BB0_40:
	setp.lt.s32 	%p36, %r3, 1;
	bar.warp.sync 	-1;
	@%p36 bra 	$L__BB0_118;
	mov.b32 	%r2095, 0;
	mov.b16 	%rs49, 0;
	mov.u16 	%rs50, %rs49;
$L__BB0_42:
	mov.u32 	%r61, %r2095;
	sub.s32 	%r62, %r25, %r61;
	add.s32 	%r2095, %r61, 1;
	setp.ge.s32 	%p37, %r2095, %r3;
	@%p37 bra 	$L__BB0_117;
	mul.wide.u32 	%rd141, %r61, 8;
	add.s64 	%rd142, %rd4, %rd141;
	add.s64 	%rd6, %rd142, 4;
	sub.s32 	%r800, %r3, %r61;
	add.s32 	%r801, %r800, -2;
	setp.lt.u32 	%p38, %r801, 15;
	mov.u32 	%r2098, %r2095;
	@%p38 bra 	$L__BB0_78;
	and.b32  	%r64, %r62, -16;
	mov.b32 	%r2097, 0;
	mov.u32 	%r2098, %r2095;
$L__BB0_45:
	.pragma "nounroll";
	ld.local.f32 	%f706, [%rd6];
	mul.wide.u32 	%rd143, %r2098, 8;
	add.s64 	%rd144, %rd4, %rd143;
	add.s64 	%rd7, %rd144, 4;
	ld.local.f32 	%f8, [%rd144+4];
	setp.leu.f32 	%p39, %f706, %f8;
	@%p39 bra 	$L__BB0_47;
	ld.local.u32 	%r803, [%rd6+-4];
	ld.local.u32 	%r804, [%rd7+-4];
	mov.b32 	%r805, %f8;
	st.local.v2.u32 	[%rd6+-4], {%r804, %r805};
	mov.b32 	%r806, %f706;
	st.local.v2.u32 	[%rd7+-4], {%r803, %r806};
	ld.local.f32 	%f706, [%rd6];
$L__BB0_47:
	ld.local.f32 	%f11, [%rd7+8];
	setp.leu.f32 	%p40, %f706, %f11;
	@%p40 bra 	$L__BB0_49;
	ld.local.u32 	%r807, [%rd6+-4];
	ld.local.u32 	%r808, [%rd7+4];
	mov.b32 	%r809, %f11;
	st.local.v2.u32 	[%rd6+-4], {%r808, %r809};
	mov.b32 	%r810, %f706;
	st.local.v2.u32 	[%rd7+4], {%r807, %r810};
	ld.local.f32 	%f706, [%rd6];
$L__BB0_49:
	ld.local.f32 	%f14, [%rd7+16];
	setp.leu.f32 	%p41, %f706, %f14;
	@%p41 bra 	$L__BB0_51;
	ld.local.u32 	%r811, [%rd6+-4];
	ld.local.u32 	%r812, [%rd7+12];
	mov.b32 	%r813, %f14;
	st.local.v2.u32 	[%rd6+-4], {%r812, %r813};
	mov.b32 	%r814, %f706;
	st.local.v2.u32 	[%rd7+12], {%r811, %r814};
	ld.local.f32 	%f706, [%rd6];
$L__BB0_51:
	ld.local.f32 	%f17, [%rd7+24];
	setp.leu.f32 	%p42, %f706, %f17;
	@%p42 bra 	$L__BB0_53;
	ld.local.u32 	%r815, [%rd6+-4];
	ld.local.u32 	%r816, [%rd7+20];
	mov.b32 	%r817, %f17;
	st.local.v2.u32 	[%rd6+-4], {%r816, %r817};
	mov.b32 	%r818, %f706;
	st.local.v2.u32 	[%rd7+20], {%r815, %r818};
	ld.local.f32 	%f706, [%rd6];
$L__BB0_53:
	ld.local.f32 	%f20, [%rd7+32];
	setp.leu.f32 	%p43, %f706, %f20;
	@%p43 bra 	$L__BB0_55;
	ld.local.u32 	%r819, [%rd6+-4];
	ld.local.u32 	%r820, [%rd7+28];
	mov.b32 	%r821, %f20;
	st.local.v2.u32 	[%rd6+-4], {%r820, %r821};
	mov.b32 	%r822, %f706;
	st.local.v2.u32 	[%rd7+28], {%r819, %r822};
	ld.local.f32 	%f706, [%rd6];
$L__BB0_55:
	ld.local.f32 	%f23, [%rd7+40];
	setp.leu.f32 	%p44, %f706, %f23;
	@%p44 bra 	$L__BB0_57;
	ld.local.u32 	%r823, [%rd6+-4];
	ld.local.u32 	%r824, [%rd7+36];
	mov.b32 	%r825, %f23;
	st.local.v2.u32 	[%rd6+-4], {%r824, %r825};
	mov.b32 	%r826, %f706;
	st.local.v2.u32 	[%rd7+36], {%r823, %r826};
	ld.local.f32 	%f706, [%rd6];
$L__BB0_57:
	ld.local.f32 	%f26, [%rd7+48];
	setp.leu.f32 	%p45, %f706, %f26;
	@%p45 bra 	$L__BB0_59;
	ld.local.u32 	%r827, [%rd6+-4];
	ld.local.u32 	%r828, [%rd7+44];
	mov.b32 	%r829, %f26;
	st.local.v2.u32 	[%rd6+-4], {%r828, %r829};
	mov.b32 	%r830, %f706;
	st.local.v2.u32 	[%rd7+44], {%r827, %r830};
	ld.local.f32 	%f706, [%rd6];
$L__BB0_59:
	ld.local.f32 	%f29, [%rd7+56];
	setp.leu.f32 	%p46, %f706, %f29;
	@%p46 bra 	$L__BB0_61;
	ld.local.u32 	%r831, [%rd6+-4];
	ld.local.u32 	%r832, [%rd7+52];
	mov.b32 	%r833, %f29;
	st.local.v2.u32 	[%rd6+-4], {%r832, %r833};
	mov.b32 	%r834, %f706;
	st.local.v2.u32 	[%rd7+52], {%r831, %r834};
	ld.local.f32 	%f706, [%rd6];
$L__BB0_61:
	ld.local.f32 	%f32, [%rd7+64];
	setp.leu.f32 	%p47, %f706, %f32;
	@%p47 bra 	$L__BB0_63;
	ld.local.u32 	%r835, [%rd6+-4];
	ld.local.u32 	%r836, [%rd7+60];
	mov.b32 	%r837, %f32;
	st.local.v2.u32 	[%rd6+-4], {%r836, %r837};
	mov.b32 	%r838, %f706;
	st.local.v2.u32 	[%rd7+60], {%r835, %r838};
	ld.local.f32 	%f706, [%rd6];
$L__BB0_63:
	ld.local.f32 	%f35, [%rd7+72];
	setp.leu.f32 	%p48, %f706, %f35;
	@%p48 bra 	$L__BB0_65;
	ld.local.u32 	%r839, [%rd6+-4];
	ld.local.u32 	%r840, [%rd7+68];
	mov.b32 	%r841, %f35;
	st.local.v2.u32 	[%rd6+-4], {%r840, %r841};
	mov.b32 	%r842, %f706;
	st.local.v2.u32 	[%rd7+68], {%r839, %r842};
	ld.local.f32 	%f706, [%rd6];
$L__BB0_65:
	ld.local.f32 	%f38, [%rd7+80];
	setp.leu.f32 	%p49, %f706, %f38;
	@%p49 bra 	$L__BB0_67;
	ld.local.u32 	%r843, [%rd6+-4];
	ld.local.u32 	%r844, [%rd7+76];
	mov.b32 	%r845, %f38;
	st.local.v2.u32 	[%rd6+-4], {%r844, %r845};
	mov.b32 	%r846, %f706;
	st.local.v2.u32 	[%rd7+76], {%r843, %r846};
	ld.local.f32 	%f706, [%rd6];
$L__BB0_67:
	ld.local.f32 	%f41, [%rd7+88];
	setp.leu.f32 	%p50, %f706, %f41;
	@%p50 bra 	$L__BB0_69;
	ld.local.u32 	%r847, [%rd6+-4];
	ld.local.u32 	%r848, [%rd7+84];
	mov.b32 	%r849, %f41;
	st.local.v2.u32 	[%rd6+-4], {%r848, %r849};
	mov.b32 	%r850, %f706;
	st.local.v2.u32 	[%rd7+84], {%r847, %r850};
	ld.local.f32 	%f706, [%rd6];
$L__BB0_69:
	ld.local.f32 	%f44, [%rd7+96];
	setp.leu.f32 	%p51, %f706, %f44;
	@%p51 bra 	$L__BB0_71;
	ld.local.u32 	%r851, [%rd6+-4];
	ld.local.u32 	%r852, [%rd7+92];
	mov.b32 	%r853, %f44;
	st.local.v2.u32 	[%rd6+-4], {%r852, %r853};
	mov.b32 	%r854, %f706;
	st.local.v2.u32 	[%rd7+92], {%r851, %r854};
	ld.local.f32 	%f706, [%rd6];
$L__BB0_71:
	ld.local.f32 	%f47, [%rd7+104];
	setp.leu.f32 	%p52, %f706, %f47;
	@%p52 bra 	$L__BB0_73;
	ld.local.u32 	%r855, [%rd6+-4];
	ld.local.u32 	%r856, [%rd7+100];
	mov.b32 	%r857, %f47;
	st.local.v2.u32 	[%rd6+-4], {%r856, %r857};
	mov.b32 	%r858, %f706;
	st.local.v2.u32 	[%rd7+100], {%r855, %r858};
	ld.local.f32 	%f706, [%rd6];
$L__BB0_73:
	ld.local.f32 	%f50, [%rd7+112];
	setp.leu.f32 	%p53, %f706, %f50;
	@%p53 bra 	$L__BB0_75;
	ld.local.u32 	%r859, [%rd6+-4];
	ld.local.u32 	%r860, [%rd7+108];
	mov.b32 	%r861, %f50;
	st.local.v2.u32 	[%rd6+-4], {%r860, %r861};
	mov.b32 	%r862, %f706;
	st.local.v2.u32 	[%rd7+108], {%r859, %r862};
	ld.local.f32 	%f706, [%rd6];
$L__BB0_75:
	ld.local.f32 	%f53, [%rd7+120];
	setp.leu.f32 	%p54, %f706, %f53;
	@%p54 bra 	$L__BB0_77;
	ld.local.u32 	%r863, [%rd6+-4];
	ld.local.u32 	%r864, [%rd7+116];
	mov.b32 	%r865, %f53;
	st.local.v2.u32 	[%rd6+-4], {%r864, %r865};
	mov.b32 	%r866, %f706;
	st.local.v2.u32 	[%rd7+116], {%r863, %r866};
$L__BB0_77:
	add.s32 	%r2098, %r2098, 16;
	add.s32 	%r2097, %r2097, 16;
	setp.ne.s32 	%p55, %r2097, %r64;
	@%p55 bra 	$L__BB0_45;
$L__BB0_78:
	and.b32  	%r867, %r62, 15;
	setp.eq.s32 	%p56, %r867, 0;
	@%p56 bra 	$L__BB0_117;
	not.b16 	%rs20, %rs50;
	add.s16 	%rs21, %rs20, %rs19;
	cvt.u32.u16 	%r868, %rs21;
	and.b32  	%r70, %r868, 15;
	add.s32 	%r869, %r70, -1;
	setp.lt.u32 	%p57, %r869, 7;
	@%p57 bra 	$L__BB0_97;
	ld.local.f32 	%f721, [%rd6];
	mul.wide.u32 	%rd145, %r2098, 8;
	add.s64 	%rd146, %rd4, %rd145;
	add.s64 	%rd8, %rd146, 4;
	ld.local.f32 	%f55, [%rd146+4];
	setp.leu.f32 	%p58, %f721, %f55;
	@%p58 bra 	$L__BB0_82;
	ld.local.u32 	%r870, [%rd6+-4];
	ld.local.u32 	%r871, [%rd8+-4];
	mov.b32 	%r872, %f55;
	st.local.v2.u32 	[%rd6+-4], {%r871, %r872};
	mov.b32 	%r873, %f721;
	st.local.v2.u32 	[%rd8+-4], {%r870, %r873};
	ld.local.f32 	%f721, [%rd6];
$L__BB0_82:
	ld.local.f32 	%f58, [%rd8+8];
	setp.leu.f32 	%p59, %f721, %f58;
	@%p59 bra 	$L__BB0_84;
	ld.local.u32 	%r874, [%rd6+-4];
	ld.local.u32 	%r875, [%rd8+4];
	mov.b32 	%r876, %f58;
	st.local.v2.u32 	[%rd6+-4], {%r875, %r876};
	mov.b32 	%r877, %f721;
	st.local.v2.u32 	[%rd8+4], {%r874, %r877};
	ld.local.f32 	%f721, [%rd6];
$L__BB0_84:
	ld.local.f32 	%f61, [%rd8+16];
	setp.leu.f32 	%p60, %f721, %f61;
	@%p60 bra 	$L__BB0_86;
	ld.local.u32 	%r878, [%rd6+-4];
	ld.local.u32 	%r879, [%rd8+12];
	mov.b32 	%r880, %f61;
	st.local.v2.u32 	[%rd6+-4], {%r879, %r880};
	mov.b32 	%r881, %f721;
	st.local.v2.u32 	[%rd8+12], {%r878, %r881};
	ld.local.f32 	%f721, [%rd6];
$L__BB0_86:
	ld.local.f32 	%f64, [%rd8+24];
	setp.leu.f32 	%p61, %f721, %f64;
	@%p61 bra 	$L__BB0_88;
	ld.local.u32 	%r882, [%rd6+-4];
	ld.local.u32 	%r883, [%rd8+20];
	mov.b32 	%r884, %f64;
	st.local.v2.u32 	[%rd6+-4], {%r883, %r884};
	mov.b32 	%r885, %f721;
	st.local.v2.u32 	[%rd8+20], {%r882, %r885};
	ld.local.f32 	%f721, [%rd6];
$L__BB0_88:
	ld.local.f32 	%f67, [%rd8+32];
	setp.leu.f32 	%p62, %f721, %f67;
	@%p62 bra 	$L__BB0_90;
	ld.local.u32 	%r886, [%rd6+-4];
	ld.local.u32 	%r887, [%rd8+28];
	mov.b32 	%r888, %f67;
	st.local.v2.u32 	[%rd6+-4], {%r887, %r888};
	mov.b32 	%r889, %f721;
	st.local.v2.u32 	[%rd8+28], {%r886, %r889};
	ld.local.f32 	%f721, [%rd6];
$L__BB0_90:
	ld.local.f32 	%f70, [%rd8+40];
	setp.leu.f32 	%p63, %f721, %f70;
	@%p63 bra 	$L__BB0_92;
	ld.local.u32 	%r890, [%rd6+-4];
	ld.local.u32 	%r891, [%rd8+36];
	mov.b32 	%r892, %f70;
	st.local.v2.u32 	[%rd6+-4], {%r891, %r892};
	mov.b32 	%r893, %f721;
	st.local.v2.u32 	[%rd8+36], {%r890, %r893};
	ld.local.f32 	%f721, [%rd6];
$L__BB0_92:
	ld.local.f32 	%f73, [%rd8+48];
	setp.leu.f32 	%p64, %f721, %f73;
	@%p64 bra 	$L__BB0_94;
	ld.local.u32 	%r894, [%rd6+-4];
	ld.local.u32 	%r895, [%rd8+44];
	mov.b32 	%r896, %f73;
	st.local.v2.u32 	[%rd6+-4], {%r895, %r896};
	mov.b32 	%r897, %f721;
	st.local.v2.u32 	[%rd8+44], {%r894, %r897};
	ld.local.f32 	%f721, [%rd6];
$L__BB0_94:
	ld.local.f32 	%f76, [%rd8+56];
	setp.leu.f32 	%p65, %f721, %f76;
	@%p65 bra 	$L__BB0_96;
	ld.local.u32 	%r898, [%rd6+-4];
	ld.local.u32 	%r899, [%rd8+52];
	mov.b32 	%r900, %f76;
	st.local.v2.u32 	[%rd6+-4], {%r899, %r900};
	mov.b32 	%r901, %f721;
	st.local.v2.u32 	[%rd8+52], {%r898, %r901};
$L__BB0_96:
	add.s32 	%r2098, %r2098, 8;
$L__BB0_97:
	and.b32  	%r902, %r70, 7;
	setp.eq.s32 	%p66, %r902, 0;
	@%p66 bra 	$L__BB0_117;
	cvt.u16.u32 	%rs22, %r3;
	not.b16 	%rs23, %rs49;
	add.s16 	%rs24, %rs23, %rs22;
	cvt.u32.u16 	%r903, %rs24;
	and.b32  	%r904, %r903, 7;
	and.b32  	%r73, %r903, 3;
	add.s32 	%r905, %r904, -1;
	setp.lt.u32 	%p67, %r905, 3;
	@%p67 bra 	$L__BB0_108;
	ld.local.f32 	%f728, [%rd6];
	mul.wide.u32 	%rd147, %r2098, 8;
	add.s64 	%rd148, %rd4, %rd147;
	add.s64 	%rd9, %rd148, 4;
	ld.local.f32 	%f78, [%rd148+4];
	setp.leu.f32 	%p68, %f728, %f78;
	@%p68 bra 	$L__BB0_101;
	ld.local.u32 	%r906, [%rd6+-4];
	ld.local.u32 	%r907, [%rd9+-4];
	mov.b32 	%r908, %f78;
	st.local.v2.u32 	[%rd6+-4], {%r907, %r908};
	mov.b32 	%r909, %f728;
	st.local.v2.u32 	[%rd9+-4], {%r906, %r909};
	ld.local.f32 	%f728, [%rd6];
$L__BB0_101:
	ld.local.f32 	%f81, [%rd9+8];
	setp.leu.f32 	%p69, %f728, %f81;
	@%p69 bra 	$L__BB0_103;
	ld.local.u32 	%r910, [%rd6+-4];
	ld.local.u32 	%r911, [%rd9+4];
	mov.b32 	%r912, %f81;
	st.local.v2.u32 	[%rd6+-4], {%r911, %r912};
	mov.b32 	%r913, %f728;
	st.local.v2.u32 	[%rd9+4], {%r910, %r913};
	ld.local.f32 	%f728, [%rd6];
$L__BB0_103:
	ld.local.f32 	%f84, [%rd9+16];
	setp.leu.f32 	%p70, %f728, %f84;
	@%p70 bra 	$L__BB0_105;
	ld.local.u32 	%r914, [%rd6+-4];
	ld.local.u32 	%r915, [%rd9+12];
	mov.b32 	%r916, %f84;
	st.local.v2.u32 	[%rd6+-4], {%r915, %r916};
	mov.b32 	%r917, %f728;
	st.local.v2.u32 	[%rd9+12], {%r914, %r917};
	ld.local.f32 	%f728, [%rd6];
$L__BB0_105:
	ld.local.f32 	%f87, [%rd9+24];
	setp.leu.f32 	%p71, %f728, %f87;
	@%p71 bra 	$L__BB0_107;
	ld.local.u32 	%r918, [%rd6+-4];
	ld.local.u32 	%r919, [%rd9+20];
	mov.b32 	%r920, %f87;
	st.local.v2.u32 	[%rd6+-4], {%r919, %r920};
	mov.b32 	%r921, %f728;
	st.local.v2.u32 	[%rd9+20], {%r918, %r921};
$L__BB0_107:
	add.s32 	%r2098, %r2098, 4;
$L__BB0_108:
	setp.eq.s32 	%p72, %r73, 0;
	@%p72 bra 	$L__BB0_117;
	ld.local.f32 	%f88, [%rd6];
	mul.wide.u32 	%rd149, %r2098, 8;
	add.s64 	%rd150, %rd4, %rd149;
	add.s64 	%rd10, %rd150, 4;
	ld.local.f32 	%f89, [%rd150+4];
	setp.leu.f32 	%p73, %f88, %f89;
	@%p73 bra 	$L__BB0_111;
	ld.local.u32 	%r922, [%rd6+-4];
	ld.local.u32 	%r923, [%rd10+-4];
	mov.b32 	%r924, %f89;
	st.local.v2.u32 	[%rd6+-4], {%r923, %r924};
	mov.b32 	%r925, %f88;
	st.local.v2.u32 	[%rd10+-4], {%r922, %r925};
$L__BB0_111:
	setp.eq.s32 	%p74, %r73, 1;
	@%p74 bra 	$L__BB0_117;
	ld.local.f32 	%f90, [%rd6];
	ld.local.f32 	%f91, [%rd10+8];
	setp.leu.f32 	%p75, %f90, %f91;
	@%p75 bra 	$L__BB0_114;
	ld.local.u32 	%r926, [%rd6+-4];
	ld.local.u32 	%r927, [%rd10+4];
	mov.b32 	%r928, %f91;
	st.local.v2.u32 	[%rd6+-4], {%r927, %r928};
	mov.b32 	%r929, %f90;
	st.local.v2.u32 	[%rd10+4], {%r926, %r929};
$L__BB0_114:
	setp.eq.s32 	%p76, %r73, 2;
	@%p76 bra 	$L__BB0_117;
	ld.local.f32 	%f92, [%rd6];
	ld.local.f32 	%f93, [%rd10+16];
	setp.leu.f32 	%p77, %f92, %f93;
	@%p77 bra 	$L__BB0_117;
	ld.local.u32 	%r930, [%rd6+-4];
	ld.local.u32 	%r931, [%rd10+12];
	mov.b32 	%r932, %f93;
	st.local.v2.u32 	[%rd6+-4], {%r931, %r932};
	mov.b32 	%r933, %f92;
	st.local.v2.u32 	[%rd10+12], {%r930, %r933};
$L__BB0_117:
	setp.ne.s32 	%p78, %r2095, %r3;
	add.s16 	%rs50, %rs50, 1;
	add.s16 	%rs49, %rs49, 1;
	@%p78 bra 	$L__BB0_42;
$L__BB0_118:
	setp.lt.s32 	%p79, %r3, 1;
	bar.warp.sync 	-1;
	@%p79 bra 	$L__BB0_160;
	setp.lt.u32 	%p80, %r25, 3;
	mov.b32 	%r2102, 0;
	@%p80 bra 	$L__BB0_142;
	mov.b32 	%r2101, 0;
$L__BB0_121:
	setp.ge.u32 	%p81, %r2, %r31;
	mul.wide.u32 	%rd151, %r2101, 8;
	add.s64 	%rd11, %rd4, %rd151;
	ld.local.u32 	%r936, [%rd11];
	shfl.sync.bfly.b32	%r77|%p82, %r936, 16, 31, -1;
	ld.local.u32 	%r937, [%rd11+4];
	shfl.sync.bfly.b32	%r78|%p83, %r937, 16, 31, -1;
	mov.b32 	%f94, %r78;
	mov.b32 	%f95, %r937;
	@%p81 bra 	$L__BB0_124;
	setp.leu.f32 	%p85, %f95, %f94;
	@%p85 bra 	$L__BB0_126;
	st.local.v2.u32 	[%rd11], {%r77, %r78};
	bra.uni 	$L__BB0_126;
$L__BB0_124:
	setp.geu.f32 	%p84, %f95, %f94;
	@%p84 bra 	$L__BB0_126;
	st.local.v2.u32 	[%rd11], {%r77, %r78};
$L__BB0_126:
	setp.lt.u32 	%p86, %r2, %r31;
	ld.local.u32 	%r938, [%rd11+8];
	shfl.sync.bfly.b32	%r79|%p87, %r938, 16, 31, -1;
	ld.local.u32 	%r939, [%rd11+12];
	shfl.sync.bfly.b32	%r80|%p88, %r939, 16, 31, -1;
	mov.b32 	%f96, %r80;
	mov.b32 	%f97, %r939;
	@%p86 bra 	$L__BB0_129;
	setp.geu.f32 	%p89, %f97, %f96;
	@%p89 bra 	$L__BB0_131;
	st.local.v2.u32 	[%rd11+8], {%r79, %r80};
	bra.uni 	$L__BB0_131;
$L__BB0_129:
	setp.leu.f32 	%p90, %f97, %f96;
	@%p90 bra 	$L__BB0_131;
	st.local.v2.u32 	[%rd11+8], {%r79, %r80};
$L__BB0_131:
	ld.local.u32 	%r940, [%rd11+16];
	shfl.sync.bfly.b32	%r81|%p92, %r940, 16, 31, -1;
	ld.local.u32 	%r941, [%rd11+20];
	shfl.sync.bfly.b32	%r82|%p93, %r941, 16, 31, -1;
	mov.b32 	%f98, %r82;
	mov.b32 	%f99, %r941;
	@%p86 bra 	$L__BB0_134;
	setp.geu.f32 	%p94, %f99, %f98;
	@%p94 bra 	$L__BB0_136;
	st.local.v2.u32 	[%rd11+16], {%r81, %r82};
	bra.uni 	$L__BB0_136;
$L__BB0_134:
	setp.leu.f32 	%p95, %f99, %f98;
	@%p95 bra 	$L__BB0_136;
	st.local.v2.u32 	[%rd11+16], {%r81, %r82};
$L__BB0_136:
	ld.local.u32 	%r942, [%rd11+24];
	shfl.sync.bfly.b32	%r83|%p97, %r942, 16, 31, -1;
	ld.local.u32 	%r943, [%rd11+28];
	shfl.sync.bfly.b32	%r84|%p98, %r943, 16, 31, -1;
	mov.b32 	%f100, %r84;
	mov.b32 	%f101, %r943;
	@%p86 bra 	$L__BB0_139;
	setp.geu.f32 	%p99, %f101, %f100;
	@%p99 bra 	$L__BB0_141;
	st.local.v2.u32 	[%rd11+24], {%r83, %r84};
	bra.uni 	$L__BB0_141;
$L__BB0_139:
	setp.leu.f32 	%p100, %f101, %f100;
	@%p100 bra 	$L__BB0_141;
	st.local.v2.u32 	[%rd11+24], {%r83, %r84};
$L__BB0_141:
	add.s32 	%r2101, %r2101, 4;
	setp.ne.s32 	%p101, %r2101, %r32;
	mov.u32 	%r2102, %r32;
	@%p101 bra 	$L__BB0_121;
$L__BB0_142:
	setp.eq.s32 	%p102, %r30, 0;
	@%p102 bra 	$L__BB0_160;
	setp.lt.u32 	%p103, %r2, %r31;
	mul.wide.u32 	%rd152, %r2102, 8;
	add.s64 	%rd12, %rd4, %rd152;
	ld.local.u32 	%r944, [%rd12];
	shfl.sync.bfly.b32	%r87|%p104, %r944, 16, 31, -1;
	ld.local.u32 	%r945, [%rd12+4];
	shfl.sync.bfly.b32	%r88|%p105, %r945, 16, 31, -1;
	mov.b32 	%f102, %r88;
	mov.b32 	%f103, %r945;
	@%p103 bra 	$L__BB0_146;
	setp.geu.f32 	%p106, %f103, %f102;
	@%p106 bra 	$L__BB0_148;
	st.local.v2.u32 	[%rd12], {%r87, %r88};
	bra.uni 	$L__BB0_148;
$L__BB0_146:
	setp.leu.f32 	%p107, %f103, %f102;
	@%p107 bra 	$L__BB0_148;
	st.local.v2.u32 	[%rd12], {%r87, %r88};
$L__BB0_148:
	setp.eq.s32 	%p108, %r30, 1;
	@%p108 bra 	$L__BB0_160;
	ld.local.u32 	%r946, [%rd12+8];
	shfl.sync.bfly.b32	%r89|%p110, %r946, 16, 31, -1;
	ld.local.u32 	%r947, [%rd12+12];
	shfl.sync.bfly.b32	%r90|%p111, %r947, 16, 31, -1;
	mov.b32 	%f104, %r90;
	mov.b32 	%f105, %r947;
	@%p103 bra 	$L__BB0_152;
	setp.geu.f32 	%p112, %f105, %f104;
	@%p112 bra 	$L__BB0_154;
	st.local.v2.u32 	[%rd12+8], {%r89, %r90};
	bra.uni 	$L__BB0_154;
$L__BB0_152:
	setp.leu.f32 	%p113, %f105, %f104;
	@%p113 bra 	$L__BB0_154;
	st.local.v2.u32 	[%rd12+8], {%r89, %r90};
$L__BB0_154:
	setp.eq.s32 	%p114, %r30, 2;
	@%p114 bra 	$L__BB0_160;
	ld.local.u32 	%r948, [%rd12+16];
	shfl.sync.bfly.b32	%r91|%p116, %r948, 16, 31, -1;
	ld.local.u32 	%r949, [%rd12+20];
	shfl.sync.bfly.b32	%r92|%p117, %r949, 16, 31, -1;
	mov.b32 	%f106, %r92;
	mov.b32 	%f107, %r949;
	@%p103 bra 	$L__BB0_158;
	setp.geu.f32 	%p118, %f107, %f106;
	@%p118 bra 	$L__BB0_160;
	st.local.v2.u32 	[%rd12+16], {%r91, %r92};
	bra.uni 	$L__BB0_160;
$L__BB0_158:
	setp.leu.f32 	%p119, %f107, %f106;
	@%p119 bra 	$L__BB0_160;
	st.local.v2.u32 	[%rd12+16], {%r91, %r92};
$L__BB0_160:
	setp.lt.s32 	%p120, %r3, 1;
	bar.warp.sync 	-1;
	@%p120 bra 	$L__BB0_202;
	setp.lt.u32 	%p121, %r25, 3;
	mov.b32 	%r2104, 0;
	@%p121 bra 	$L__BB0_184;
	mov.b32 	%r2103, 0;
$L__BB0_163:
	setp.lt.u32 	%p122, %r2, %r33;
	mul.wide.u32 	%rd153, %r2103, 8;
	add.s64 	%rd13, %rd4, %rd153;
	ld.local.u32 	%r952, [%rd13];
	shfl.sync.bfly.b32	%r94|%p123, %r952, 8, 31, -1;
	ld.local.u32 	%r953, [%rd13+4];
	shfl.sync.bfly.b32	%r95|%p124, %r953, 8, 31, -1;
	mov.b32 	%f108, %r95;
	mov.b32 	%f109, %r953;
	@%p122 bra 	$L__BB0_166;
	setp.geu.f32 	%p125, %f109, %f108;
	@%p125 bra 	$L__BB0_168;
	st.local.v2.u32 	[%rd13], {%r94, %r95};
	bra.uni 	$L__BB0_168;
$L__BB0_166:
	setp.leu.f32 	%p126, %f109, %f108;
	@%p126 bra 	$L__BB0_168;
	st.local.v2.u32 	[%rd13], {%r94, %r95};
$L__BB0_168:
	ld.local.u32 	%r954, [%rd13+8];
	shfl.sync.bfly.b32	%r96|%p128, %r954, 8, 31, -1;
	ld.local.u32 	%r955, [%rd13+12];
	shfl.sync.bfly.b32	%r97|%p129, %r955, 8, 31, -1;
	mov.b32 	%f110, %r97;
	mov.b32 	%f111, %r955;
	@%p122 bra 	$L__BB0_171;
	setp.geu.f32 	%p130, %f111, %f110;
	@%p130 bra 	$L__BB0_173;
	st.local.v2.u32 	[%rd13+8], {%r96, %r97};
	bra.uni 	$L__BB0_173;
$L__BB0_171:
	setp.leu.f32 	%p131, %f111, %f110;
	@%p131 bra 	$L__BB0_173;
	st.local.v2.u32 	[%rd13+8], {%r96, %r97};
$L__BB0_173:
	ld.local.u32 	%r956, [%rd13+16];
	shfl.sync.bfly.b32	%r98|%p133, %r956, 8, 31, -1;
	ld.local.u32 	%r957, [%rd13+20];
	shfl.sync.bfly.b32	%r99|%p134, %r957, 8, 31, -1;
	mov.b32 	%f112, %r99;
	mov.b32 	%f113, %r957;
	@%p122 bra 	$L__BB0_176;
	setp.geu.f32 	%p135, %f113, %f112;
	@%p135 bra 	$L__BB0_178;
	st.local.v2.u32 	[%rd13+16], {%r98, %r99};
	bra.uni 	$L__BB0_178;
$L__BB0_176:
	setp.leu.f32 	%p136, %f113, %f112;
	@%p136 bra 	$L__BB0_178;
	st.local.v2.u32 	[%rd13+16], {%r98, %r99};
$L__BB0_178:
	ld.local.u32 	%r958, [%rd13+24];
	shfl.sync.bfly.b32	%r100|%p138, %r958, 8, 31, -1;
	ld.local.u32 	%r959, [%rd13+28];
	shfl.sync.bfly.b32	%r101|%p139, %r959, 8, 31, -1;
	mov.b32 	%f114, %r101;
	mov.b32 	%f115, %r959;
	@%p122 bra 	$L__BB0_181;
	setp.geu.f32 	%p140, %f115, %f114;
	@%p140 bra 	$L__BB0_183;
	st.local.v2.u32 	[%rd13+24], {%r100, %r101};
	bra.uni 	$L__BB0_183;
$L__BB0_181:
	setp.leu.f32 	%p141, %f115, %f114;
	@%p141 bra 	$L__BB0_183;
	st.local.v2.u32 	[%rd13+24], {%r100, %r101};
$L__BB0_183:
	add.s32 	%r2103, %r2103, 4;
	setp.ne.s32 	%p142, %r2103, %r32;
	mov.u32 	%r2104, %r32;
	@%p142 bra 	$L__BB0_163;
$L__BB0_184:
	setp.eq.s32 	%p143, %r30, 0;
	@%p143 bra 	$L__BB0_202;
	setp.lt.u32 	%p144, %r2, %r33;
	mul.wide.u32 	%rd154, %r2104, 8;
	add.s64 	%rd14, %rd4, %rd154;
	ld.local.u32 	%r960, [%rd14];
	shfl.sync.bfly.b32	%r104|%p145, %r960, 8, 31, -1;
	ld.local.u32 	%r961, [%rd14+4];
	shfl.sync.bfly.b32	%r105|%p146, %r961, 8, 31, -1;
	mov.b32 	%f116, %r105;
	mov.b32 	%f117, %r961;
	@%p144 bra 	$L__BB0_188;
	setp.geu.f32 	%p147, %f117, %f116;
	@%p147 bra 	$L__BB0_190;
	st.local.v2.u32 	[%rd14], {%r104, %r105};
	bra.uni 	$L__BB0_190;
$L__BB0_188:
	setp.leu.f32 	%p148, %f117, %f116;
	@%p148 bra 	$L__BB0_190;
	st.local.v2.u32 	[%rd14], {%r104, %r105};
$L__BB0_190:
	setp.eq.s32 	%p149, %r30, 1;
	@%p149 bra 	$L__BB0_202;
	ld.local.u32 	%r962, [%rd14+8];
	shfl.sync.bfly.b32	%r106|%p151, %r962, 8, 31, -1;
	ld.local.u32 	%r963, [%rd14+12];
	shfl.sync.bfly.b32	%r107|%p152, %r963, 8, 31, -1;
	mov.b32 	%f118, %r107;
	mov.b32 	%f119, %r963;
	@%p144 bra 	$L__BB0_194;
	setp.geu.f32 	%p153, %f119, %f118;
	@%p153 bra 	$L__BB0_196;
	st.local.v2.u32 	[%rd14+8], {%r106, %r107};
	bra.uni 	$L__BB0_196;
$L__BB0_194:
	setp.leu.f32 	%p154, %f119, %f118;
	@%p154 bra 	$L__BB0_196;
	st.local.v2.u32 	[%rd14+8], {%r106, %r107};
$L__BB0_196:
	setp.eq.s32 	%p155, %r30, 2;
	@%p155 bra 	$L__BB0_202;
	ld.local.u32 	%r964, [%rd14+16];
	shfl.sync.bfly.b32	%r108|%p157, %r964, 8, 31, -1;
	ld.local.u32 	%r965, [%rd14+20];
	shfl.sync.bfly.b32	%r109|%p158, %r965, 8, 31, -1;
	mov.b32 	%f120, %r109;
	mov.b32 	%f121, %r965;
	@%p144 bra 	$L__BB0_200;
	setp.geu.f32 	%p159, %f121, %f120;
	@%p159 bra 	$L__BB0_202;
	st.local.v2.u32 	[%rd14+16], {%r108, %r109};
	bra.uni 	$L__BB0_202;
$L__BB0_200:
	setp.leu.f32 	%p160, %f121, %f120;
	@%p160 bra 	$L__BB0_202;
	st.local.v2.u32 	[%rd14+16], {%r108, %r109};
$L__BB0_202:
	setp.lt.s32 	%p161, %r3, 1;
	bar.warp.sync 	-1;
	@%p161 bra 	$L__BB0_244;
	setp.lt.u32 	%p162, %r25, 3;
	mov.b32 	%r2106, 0;
	@%p162 bra 	$L__BB0_226;
	mov.b32 	%r2105, 0;
$L__BB0_205:
	setp.lt.u32 	%p163, %r2, %r34;
	mul.wide.u32 	%rd155, %r2105, 8;
	add.s64 	%rd15, %rd4, %rd155;
	ld.local.u32 	%r968, [%rd15];
	shfl.sync.bfly.b32	%r111|%p164, %r968, 4, 31, -1;
	ld.local.u32 	%r969, [%rd15+4];
	shfl.sync.bfly.b32	%r112|%p165, %r969, 4, 31, -1;
	mov.b32 	%f122, %r112;
	mov.b32 	%f123, %r969;
	@%p163 bra 	$L__BB0_208;
	setp.geu.f32 	%p166, %f123, %f122;
	@%p166 bra 	$L__BB0_210;
	st.local.v2.u32 	[%rd15], {%r111, %r112};
	bra.uni 	$L__BB0_210;
$L__BB0_208:
	setp.leu.f32 	%p167, %f123, %f122;
	@%p167 bra 	$L__BB0_210;
	st.local.v2.u32 	[%rd15], {%r111, %r112};
$L__BB0_210:
	ld.local.u32 	%r970, [%rd15+8];
	shfl.sync.bfly.b32	%r113|%p169, %r970, 4, 31, -1;
	ld.local.u32 	%r971, [%rd15+12];
	shfl.sync.bfly.b32	%r114|%p170, %r971, 4, 31, -1;
	mov.b32 	%f124, %r114;
	mov.b32 	%f125, %r971;
	@%p163 bra 	$L__BB0_213;
	setp.geu.f32 	%p171, %f125, %f124;
	@%p171 bra 	$L__BB0_215;
	st.local.v2.u32 	[%rd15+8], {%r113, %r114};
	bra.uni 	$L__BB0_215;
$L__BB0_213:
	setp.leu.f32 	%p172, %f125, %f124;
	@%p172 bra 	$L__BB0_215;
	st.local.v2.u32 	[%rd15+8], {%r113, %r114};
$L__BB0_215:
	ld.local.u32 	%r972, [%rd15+16];
	shfl.sync.bfly.b32	%r115|%p174, %r972, 4, 31, -1;
	ld.local.u32 	%r973, [%rd15+20];
	shfl.sync.bfly.b32	%r116|%p175, %r973, 4, 31, -1;
	mov.b32 	%f126, %r116;
	mov.b32 	%f127, %r973;
	@%p163 bra 	$L__BB0_218;
	setp.geu.f32 	%p176, %f127, %f126;
	@%p176 bra 	$L__BB0_220;
	st.local.v2.u32 	[%rd15+16], {%r115, %r116};
	bra.uni 	$L__BB0_220;
$L__BB0_218:
	setp.leu.f32 	%p177, %f127, %f126;
	@%p177 bra 	$L__BB0_220;
	st.local.v2.u32 	[%rd15+16], {%r115, %r116};
$L__BB0_220:
	ld.local.u32 	%r974, [%rd15+24];
	shfl.sync.bfly.b32	%r117|%p179, %r974, 4, 31, -1;
	ld.local.u32 	%r975, [%rd15+28];
	shfl.sync.bfly.b32	%r118|%p180, %r975, 4, 31, -1;
	mov.b32 	%f128, %r118;
	mov.b32 	%f129, %r975;
	@%p163 bra 	$L__BB0_223;
	setp.geu.f32 	%p181, %f129, %f128;
	@%p181 bra 	$L__BB0_225;
	st.local.v2.u32 	[%rd15+24], {%r117, %r118};
	bra.uni 	$L__BB0_225;
$L__BB0_223:
	setp.leu.f32 	%p182, %f129, %f128;
	@%p182 bra 	$L__BB0_225;
	st.local.v2.u32 	[%rd15+24], {%r117, %r118};
$L__BB0_225:
	add.s32 	%r2105, %r2105, 4;
	setp.ne.s32 	%p183, %r2105, %r32;
	mov.u32 	%r2106, %r32;
	@%p183 bra 	$L__BB0_205;
$L__BB0_226:
	setp.eq.s32 	%p184, %r30, 0;
	@%p184 bra 	$L__BB0_244;
	setp.lt.u32 	%p185, %r2, %r34;
	mul.wide.u32 	%rd156, %r2106, 8;
	add.s64 	%rd16, %rd4, %rd156;
	ld.local.u32 	%r976, [%rd16];
	shfl.sync.bfly.b32	%r121|%p186, %r976, 4, 31, -1;
	ld.local.u32 	%r977, [%rd16+4];
	shfl.sync.bfly.b32	%r122|%p187, %r977, 4, 31, -1;
	mov.b32 	%f130, %r122;
	mov.b32 	%f131, %r977;
	@%p185 bra 	$L__BB0_230;
	setp.geu.f32 	%p188, %f131, %f130;
	@%p188 bra 	$L__BB0_232;
	st.local.v2.u32 	[%rd16], {%r121, %r122};
	bra.uni 	$L__BB0_232;
$L__BB0_230:
	setp.leu.f32 	%p189, %f131, %f130;
	@%p189 bra 	$L__BB0_232;
	st.local.v2.u32 	[%rd16], {%r121, %r122};
$L__BB0_232:
	setp.eq.s32 	%p190, %r30, 1;
	@%p190 bra 	$L__BB0_244;
	ld.local.u32 	%r978, [%rd16+8];
	shfl.sync.bfly.b32	%r123|%p192, %r978, 4, 31, -1;
	ld.local.u32 	%r979, [%rd16+12];
	shfl.sync.bfly.b32	%r124|%p193, %r979, 4, 31, -1;
	mov.b32 	%f132, %r124;
	mov.b32 	%f133, %r979;
	@%p185 bra 	$L__BB0_236;
	setp.geu.f32 	%p194, %f133, %f132;
	@%p194 bra 	$L__BB0_238;
	st.local.v2.u32 	[%rd16+8], {%r123, %r124};
	bra.uni 	$L__BB0_238;
$L__BB0_236:
	setp.leu.f32 	%p195, %f133, %f132;
	@%p195 bra 	$L__BB0_238;
	st.local.v2.u32 	[%rd16+8], {%r123, %r124};
$L__BB0_238:
	setp.eq.s32 	%p196, %r30, 2;
	@%p196 bra 	$L__BB0_244;
	ld.local.u32 	%r980, [%rd16+16];
	shfl.sync.bfly.b32	%r125|%p198, %r980, 4, 31, -1;
	ld.local.u32 	%r981, [%rd16+20];
	shfl.sync.bfly.b32	%r126|%p199, %r981, 4, 31, -1;
	mov.b32 	%f134, %r126;
	mov.b32 	%f135, %r981;
	@%p185 bra 	$L__BB0_242;
	setp.geu.f32 	%p200, %f135, %f134;
	@%p200 bra 	$L__BB0_244;
	st.local.v2.u32 	[%rd16+16], {%r125, %r126};
	bra.uni 	$L__BB0_244;
$L__BB0_242:
	setp.leu.f32 	%p201, %f135, %f134;
	@%p201 bra 	$L__BB0_244;
	st.local.v2.u32 	[%rd16+16], {%r125, %r126};
$L__BB0_244:
	setp.lt.s32 	%p202, %r3, 1;
	bar.warp.sync 	-1;
	@%p202 bra 	$L__BB0_286;
	setp.lt.u32 	%p203, %r25, 3;
	mov.b32 	%r2108, 0;
	@%p203 bra 	$L__BB0_268;
	mov.b32 	%r2107, 0;
$L__BB0_247:
	setp.lt.u32 	%p204, %r2, %r35;
	mul.wide.u32 	%rd157, %r2107, 8;
	add.s64 	%rd17, %rd4, %rd157;
	ld.local.u32 	%r984, [%rd17];
	shfl.sync.bfly.b32	%r128|%p205, %r984, 2, 31, -1;
	ld.local.u32 	%r985, [%rd17+4];
	shfl.sync.bfly.b32	%r129|%p206, %r985, 2, 31, -1;
	mov.b32 	%f136, %r129;
	mov.b32 	%f137, %r985;
	@%p204 bra 	$L__BB0_250;
	setp.geu.f32 	%p207, %f137, %f136;
	@%p207 bra 	$L__BB0_252;
	st.local.v2.u32 	[%rd17], {%r128, %r129};
	bra.uni 	$L__BB0_252;
$L__BB0_250:
	setp.leu.f32 	%p208, %f137, %f136;
	@%p208 bra 	$L__BB0_252;
	st.local.v2.u32 	[%rd17], {%r128, %r129};
$L__BB0_252:
	ld.local.u32 	%r986, [%rd17+8];
	shfl.sync.bfly.b32	%r130|%p210, %r986, 2, 31, -1;
	ld.local.u32 	%r987, [%rd17+12];
	shfl.sync.bfly.b32	%r131|%p211, %r987, 2, 31, -1;
	mov.b32 	%f138, %r131;
	mov.b32 	%f139, %r987;
	@%p204 bra 	$L__BB0_255;
	setp.geu.f32 	%p212, %f139, %f138;
	@%p212 bra 	$L__BB0_257;
	st.local.v2.u32 	[%rd17+8], {%r130, %r131};
	bra.uni 	$L__BB0_257;
$L__BB0_255:
	setp.leu.f32 	%p213, %f139, %f138;
	@%p213 bra 	$L__BB0_257;
	st.local.v2.u32 	[%rd17+8], {%r130, %r131};
$L__BB0_257:
	ld.local.u32 	%r988, [%rd17+16];
	shfl.sync.bfly.b32	%r132|%p215, %r988, 2, 31, -1;
	ld.local.u32 	%r989, [%rd17+20];
	shfl.sync.bfly.b32	%r133|%p216, %r989, 2, 31, -1;
	mov.b32 	%f140, %r133;
	mov.b32 	%f141, %r989;
	@%p204 bra 	$L__BB0_260;
	setp.geu.f32 	%p217, %f141, %f140;
	@%p217 bra 	$L__BB0_262;
	st.local.v2.u32 	[%rd17+16], {%r132, %r133};
	bra.uni 	$L__BB0_262;
$L__BB0_260:
	setp.leu.f32 	%p218, %f141, %f140;
	@%p218 bra 	$L__BB0_262;
	st.local.v2.u32 	[%rd17+16], {%r132, %r133};
$L__BB0_262:
	ld.local.u32 	%r990, [%rd17+24];
	shfl.sync.bfly.b32	%r134|%p220, %r990, 2, 31, -1;
	ld.local.u32 	%r991, [%rd17+28];
	shfl.sync.bfly.b32	%r135|%p221, %r991, 2, 31, -1;
	mov.b32 	%f142, %r135;
	mov.b32 	%f143, %r991;
	@%p204 bra 	$L__BB0_265;
	setp.geu.f32 	%p222, %f143, %f142;
	@%p222 bra 	$L__BB0_267;
	st.local.v2.u32 	[%rd17+24], {%r134, %r135};
	bra.uni 	$L__BB0_267;
$L__BB0_265:
	setp.leu.f32 	%p223, %f143, %f142;
	@%p223 bra 	$L__BB0_267;
	st.local.v2.u32 	[%rd17+24], {%r134, %r135};
$L__BB0_267:
	add.s32 	%r2107, %r2107, 4;
	setp.ne.s32 	%p224, %r2107, %r32;
	mov.u32 	%r2108, %r32;
	@%p224 bra 	$L__BB0_247;
$L__BB0_268:
	setp.eq.s32 	%p225, %r30, 0;
	@%p225 bra 	$L__BB0_286;
	setp.lt.u32 	%p226, %r2, %r35;
	mul.wide.u32 	%rd158, %r2108, 8;
	add.s64 	%rd18, %rd4, %rd158;
	ld.local.u32 	%r992, [%rd18];
	shfl.sync.bfly.b32	%r138|%p227, %r992, 2, 31, -1;
	ld.local.u32 	%r993, [%rd18+4];
	shfl.sync.bfly.b32	%r139|%p228, %r993, 2, 31, -1;
	mov.b32 	%f144, %r139;
	mov.b32 	%f145, %r993;
	@%p226 bra 	$L__BB0_272;
	setp.geu.f32 	%p229, %f145, %f144;
	@%p229 bra 	$L__BB0_274;
	st.local.v2.u32 	[%rd18], {%r138, %r139};
	bra.uni 	$L__BB0_274;
$L__BB0_272:
	setp.leu.f32 	%p230, %f145, %f144;
	@%p230 bra 	$L__BB0_274;
	st.local.v2.u32 	[%rd18], {%r138, %r139};
$L__BB0_274:
	setp.eq.s32 	%p231, %r30, 1;
	@%p231 bra 	$L__BB0_286;
	ld.local.u32 	%r994, [%rd18+8];
	shfl.sync.bfly.b32	%r140|%p233, %r994, 2, 31, -1;
	ld.local.u32 	%r995, [%rd18+12];
	shfl.sync.bfly.b32	%r141|%p234, %r995, 2, 31, -1;
	mov.b32 	%f146, %r141;
	mov.b32 	%f147, %r995;
	@%p226 bra 	$L__BB0_278;
	setp.geu.f32 	%p235, %f147, %f146;
	@%p235 bra 	$L__BB0_280;
	st.local.v2.u32 	[%rd18+8], {%r140, %r141};
	bra.uni 	$L__BB0_280;
$L__BB0_278:
	setp.leu.f32 	%p236, %f147, %f146;
	@%p236 bra 	$L__BB0_280;
	st.local.v2.u32 	[%rd18+8], {%r140, %r141};
$L__BB0_280:
	setp.eq.s32 	%p237, %r30, 2;
	@%p237 bra 	$L__BB0_286;
	ld.local.u32 	%r996, [%rd18+16];
	shfl.sync.bfly.b32	%r142|%p239, %r996, 2, 31, -1;
	ld.local.u32 	%r997, [%rd18+20];
	shfl.sync.bfly.b32	%r143|%p240, %r997, 2, 31, -1;
	mov.b32 	%f148, %r143;
	mov.b32 	%f149, %r997;
	@%p226 bra 	$L__BB0_284;
	setp.geu.f32 	%p241, %f149, %f148;
	@%p241 bra 	$L__BB0_286;
	st.local.v2.u32 	[%rd18+16], {%r142, %r143};
	bra.uni 	$L__BB0_286;
$L__BB0_284:
	setp.leu.f32 	%p242, %f149, %f148;
	@%p242 bra 	$L__BB0_286;
	st.local.v2.u32 	[%rd18+16], {%r142, %r143};
$L__BB0_286:
	setp.lt.s32 	%p243, %r3, 1;
	bar.warp.sync 	-1;
	@%p243 bra 	$L__BB0_328;
	setp.lt.u32 	%p244, %r25, 3;
	mov.b32 	%r2110, 0;
	@%p244 bra 	$L__BB0_310;
	mov.b32 	%r2109, 0;
$L__BB0_289:
	setp.lt.u32 	%p245, %r2, %r36;
	mul.wide.u32 	%rd159, %r2109, 8;
	add.s64 	%rd19, %rd4, %rd159;
	ld.local.u32 	%r1000, [%rd19];
	shfl.sync.bfly.b32	%r145|%p246, %r1000, 1, 31, -1;
	ld.local.u32 	%r1001, [%rd19+4];
	shfl.sync.bfly.b32	%r146|%p247, %r1001, 1, 31, -1;
	mov.b32 	%f150, %r146;
	mov.b32 	%f151, %r1001;
	@%p245 bra 	$L__BB0_292;
	setp.geu.f32 	%p248, %f151, %f150;
	@%p248 bra 	$L__BB0_294;
	st.local.v2.u32 	[%rd19], {%r145, %r146};
	bra.uni 	$L__BB0_294;
$L__BB0_292:
	setp.leu.f32 	%p249, %f151, %f150;
	@%p249 bra 	$L__BB0_294;
	st.local.v2.u32 	[%rd19], {%r145, %r146};
$L__BB0_294:
	ld.local.u32 	%r1002, [%rd19+8];
	shfl.sync.bfly.b32	%r147|%p251, %r1002, 1, 31, -1;
	ld.local.u32 	%r1003, [%rd19+12];
	shfl.sync.bfly.b32	%r148|%p252, %r1003, 1, 31, -1;
	mov.b32 	%f152, %r148;
	mov.b32 	%f153, %r1003;
	@%p245 bra 	$L__BB0_297;
	setp.geu.f32 	%p253, %f153, %f152;
	@%p253 bra 	$L__BB0_299;
	st.local.v2.u32 	[%rd19+8], {%r147, %r148};
	bra.uni 	$L__BB0_299;
$L__BB0_297:
	setp.leu.f32 	%p254, %f153, %f152;
	@%p254 bra 	$L__BB0_299;
	st.local.v2.u32 	[%rd19+8], {%r147, %r148};
$L__BB0_299:
	ld.local.u32 	%r1004, [%rd19+16];
	shfl.sync.bfly.b32	%r149|%p256, %r1004, 1, 31, -1;
	ld.local.u32 	%r1005, [%rd19+20];
	shfl.sync.bfly.b32	%r150|%p257, %r1005, 1, 31, -1;
	mov.b32 	%f154, %r150;
	mov.b32 	%f155, %r1005;
	@%p245 bra 	$L__BB0_302;
	setp.geu.f32 	%p258, %f155, %f154;
	@%p258 bra 	$L__BB0_304;
	st.local.v2.u32 	[%rd19+16], {%r149, %r150};
	bra.uni 	$L__BB0_304;
$L__BB0_302:
	setp.leu.f32 	%p259, %f155, %f154;
	@%p259 bra 	$L__BB0_304;
	st.local.v2.u32 	[%rd19+16], {%r149, %r150};
$L__BB0_304:
	ld.local.u32 	%r1006, [%rd19+24];
	shfl.sync.bfly.b32	%r151|%p261, %r1006, 1, 31, -1;
	ld.local.u32 	%r1007, [%rd19+28];
	shfl.sync.bfly.b32	%r152|%p262, %r1007, 1, 31, -1;
	mov.b32 	%f156, %r152;
	mov.b32 	%f157, %r1007;
	@%p245 bra 	$L__BB0_307;
	setp.geu.f32 	%p263, %f157, %f156;
	@%p263 bra 	$L__BB0_309;
	st.local.v2.u32 	[%rd19+24], {%r151, %r152};
	bra.uni 	$L__BB0_309;
$L__BB0_307:
	setp.leu.f32 	%p264, %f157, %f156;
	@%p264 bra 	$L__BB0_309;
	st.local.v2.u32 	[%rd19+24], {%r151, %r152};
$L__BB0_309:
	add.s32 	%r2109, %r2109, 4;
	setp.ne.s32 	%p265, %r2109, %r32;
	mov.u32 	%r2110, %r32;
	@%p265 bra 	$L__BB0_289;
$L__BB0_310:
	setp.eq.s32 	%p266, %r30, 0;
	@%p266 bra 	$L__BB0_328;
	setp.lt.u32 	%p267, %r2, %r36;
	mul.wide.u32 	%rd160, %r2110, 8;
	add.s64 	%rd20, %rd4, %rd160;
	ld.local.u32 	%r1008, [%rd20];
	shfl.sync.bfly.b32	%r155|%p268, %r1008, 1, 31, -1;
	ld.local.u32 	%r1009, [%rd20+4];
	shfl.sync.bfly.b32	%r156|%p269, %r1009, 1, 31, -1;
	mov.b32 	%f158, %r156;
	mov.b32 	%f159, %r1009;
	@%p267 bra 	$L__BB0_314;
	setp.geu.f32 	%p270, %f159, %f158;
	@%p270 bra 	$L__BB0_316;
	st.local.v2.u32 	[%rd20], {%r155, %r156};
	bra.uni 	$L__BB0_316;
$L__BB0_314:
	setp.leu.f32 	%p271, %f159, %f158;
	@%p271 bra 	$L__BB0_316;
	st.local.v2.u32 	[%rd20], {%r155, %r156};
$L__BB0_316:
	setp.eq.s32 	%p272, %r30, 1;
	@%p272 bra 	$L__BB0_328;
	ld.local.u32 	%r1010, [%rd20+8];
	shfl.sync.bfly.b32	%r157|%p274, %r1010, 1, 31, -1;
	ld.local.u32 	%r1011, [%rd20+12];
	shfl.sync.bfly.b32	%r158|%p275, %r1011, 1, 31, -1;
	mov.b32 	%f160, %r158;
	mov.b32 	%f161, %r1011;
	@%p267 bra 	$L__BB0_320;
	setp.geu.f32 	%p276, %f161, %f160;
	@%p276 bra 	$L__BB0_322;
	st.local.v2.u32 	[%rd20+8], {%r157, %r158};
	bra.uni 	$L__BB0_322;
$L__BB0_320:
	setp.leu.f32 	%p277, %f161, %f160;
	@%p277 bra 	$L__BB0_322;
	st.local.v2.u32 	[%rd20+8], {%r157, %r158};
$L__BB0_322:
	setp.eq.s32 	%p278, %r30, 2;
	@%p278 bra 	$L__BB0_328;
	ld.local.u32 	%r1012, [%rd20+16];
	shfl.sync.bfly.b32	%r159|%p280, %r1012, 1, 31, -1;
	ld.local.u32 	%r1013, [%rd20+20];
	shfl.sync.bfly.b32	%r160|%p281, %r1013, 1, 31, -1;
	mov.b32 	%f162, %r160;
	mov.b32 	%f163, %r1013;
	@%p267 bra 	$L__BB0_326;
	setp.geu.f32 	%p282, %f163, %f162;
	@%p282 bra 	$L__BB0_328;
	st.local.v2.u32 	[%rd20+16], {%r159, %r160};
	bra.uni 	$L__BB0_328;
$L__BB0_326:
	setp.leu.f32 	%p283, %f163, %f162;
	@%p283 bra 	$L__BB0_328;
	st.local.v2.u32 	[%rd20+16], {%r159, %r160};
$L__BB0_328:
	setp.lt.s32 	%p284, %r3, 1;
	bar.warp.sync 	-1;
	bar.warp.sync 	-1;
	@%p284 bra 	$L__BB0_371;
	setp.lt.u32 	%p285, %r25, 3;
	mov.b32 	%r2128, 0;
	@%p285 bra 	$L__BB0_352;
	mov.b32 	%r2111, 0;
$L__BB0_331:
	add.s32 	%r1016, %r2111, %r27;
	not.b32 	%r1017, %r1016;
	add.s32 	%r162, %r667, %r1017;
	div.s32 	%r163, %r162, %r3;
	mul.lo.s32 	%r1018, %r163, %r3;
	sub.s32 	%r164, %r162, %r1018;
	setp.ne.s32 	%p286, %r2, %r163;
	@%p286 bra 	$L__BB0_333;
	shl.b32 	%r1024, %r164, 3;
	add.s32 	%r1025, %r26, %r1024;
	ld.shared.v2.u32 	{%r2112, %r2113}, [%r1025];
	mov.b32 	%f730, %r2113;
	bra.uni 	$L__BB0_334;
$L__BB0_333:
	shl.b32 	%r1019, %r164, 3;
	add.s32 	%r1020, %r26, %r1019;
	ld.shared.u32 	%r1021, [%r1020];
	shfl.sync.idx.b32	%r2112|%p287, %r1021, %r163, 31, -1;
	ld.shared.u32 	%r1022, [%r1020+4];
	shfl.sync.idx.b32	%r2113|%p288, %r1022, %r163, 31, -1;
	mov.b32 	%f730, %r2113;
$L__BB0_334:
	cvt.u64.u32 	%rd21, %r2111;
	mul.wide.u32 	%rd161, %r2111, 8;
	add.s64 	%rd162, %rd4, %rd161;
	add.s64 	%rd22, %rd162, 4;
	ld.local.f32 	%f167, [%rd162+4];
	setp.geu.f32 	%p289, %f167, %f730;
	@%p289 bra 	$L__BB0_336;
	ld.local.u32 	%r2112, [%rd22+-4];
	mov.b32 	%r2113, %f167;
$L__BB0_336:
	shl.b64 	%rd163, %rd21, 3;
	add.s64 	%rd23, %rd3, %rd163;
	st.local.v2.u32 	[%rd23], {%r2112, %r2113};
	add.s32 	%r1027, %r162, -1;
	div.s32 	%r174, %r1027, %r3;
	mul.lo.s32 	%r1028, %r174, %r3;
	sub.s32 	%r175, %r1027, %r1028;
	setp.eq.s32 	%p290, %r2, %r174;
	@%p290 bra 	$L__BB0_338;
	shl.b32 	%r1029, %r175, 3;
	add.s32 	%r1030, %r26, %r1029;
	ld.shared.u32 	%r1031, [%r1030];
	shfl.sync.idx.b32	%r2118|%p291, %r1031, %r174, 31, -1;
	ld.shared.u32 	%r1032, [%r1030+4];
	shfl.sync.idx.b32	%r2119|%p292, %r1032, %r174, 31, -1;
	mov.b32 	%f731, %r2119;
	bra.uni 	$L__BB0_339;
$L__BB0_338:
	shl.b32 	%r1034, %r175, 3;
	add.s32 	%r1035, %r26, %r1034;
	ld.shared.v2.u32 	{%r2118, %r2119}, [%r1035];
	mov.b32 	%f731, %r2119;
$L__BB0_339:
	ld.local.f32 	%f171, [%rd22+8];
	setp.lt.f32 	%p293, %f171, %f731;
	@%p293 bra 	$L__BB0_340;
	bra.uni 	$L__BB0_341;
$L__BB0_340:
	ld.local.u32 	%r2118, [%rd22+4];
	mov.b32 	%r2119, %f171;
$L__BB0_341:
	st.local.v2.u32 	[%rd23+8], {%r2118, %r2119};
	add.s32 	%r1037, %r162, -2;
	div.s32 	%r185, %r1037, %r3;
	mul.lo.s32 	%r1038, %r185, %r3;
	sub.s32 	%r186, %r1037, %r1038;
	setp.eq.s32 	%p294, %r2, %r185;
	@%p294 bra 	$L__BB0_343;
	shl.b32 	%r1039, %r186, 3;
	add.s32 	%r1040, %r26, %r1039;
	ld.shared.u32 	%r1041, [%r1040];
	shfl.sync.idx.b32	%r2122|%p295, %r1041, %r185, 31, -1;
	ld.shared.u32 	%r1042, [%r1040+4];
	shfl.sync.idx.b32	%r2123|%p296, %r1042, %r185, 31, -1;
	mov.b32 	%f732, %r2123;
	bra.uni 	$L__BB0_344;
$L__BB0_343:
	shl.b32 	%r1044, %r186, 3;
	add.s32 	%r1045, %r26, %r1044;
	ld.shared.v2.u32 	{%r2122, %r2123}, [%r1045];
	mov.b32 	%f732, %r2123;
$L__BB0_344:
	ld.local.f32 	%f175, [%rd22+16];
	setp.lt.f32 	%p297, %f175, %f732;
	@%p297 bra 	$L__BB0_345;
	bra.uni 	$L__BB0_346;
$L__BB0_345:
	ld.local.u32 	%r2122, [%rd22+12];
	mov.b32 	%r2123, %f175;
$L__BB0_346:
	st.local.v2.u32 	[%rd23+16], {%r2122, %r2123};
	add.s32 	%r1047, %r162, -3;
	div.s32 	%r196, %r1047, %r3;
	mul.lo.s32 	%r1048, %r196, %r3;
	sub.s32 	%r197, %r1047, %r1048;
	setp.eq.s32 	%p298, %r2, %r196;
	@%p298 bra 	$L__BB0_348;
	shl.b32 	%r1049, %r197, 3;
	add.s32 	%r1050, %r26, %r1049;
	ld.shared.u32 	%r1051, [%r1050];
	shfl.sync.idx.b32	%r2126|%p299, %r1051, %r196, 31, -1;
	ld.shared.u32 	%r1052, [%r1050+4];
	shfl.sync.idx.b32	%r2127|%p300, %r1052, %r196, 31, -1;
	mov.b32 	%f733, %r2127;
	bra.uni 	$L__BB0_349;
$L__BB0_348:
	shl.b32 	%r1054, %r197, 3;
	add.s32 	%r1055, %r26, %r1054;
	ld.shared.v2.u32 	{%r2126, %r2127}, [%r1055];
	mov.b32 	%f733, %r2127;
$L__BB0_349:
	ld.local.f32 	%f179, [%rd22+24];
	setp.lt.f32 	%p301, %f179, %f733;
	@%p301 bra 	$L__BB0_350;
	bra.uni 	$L__BB0_351;
$L__BB0_350:
	ld.local.u32 	%r2126, [%rd22+20];
	mov.b32 	%r2127, %f179;
$L__BB0_351:
	st.local.v2.u32 	[%rd23+24], {%r2126, %r2127};
	add.s32 	%r2111, %r2111, 4;
	setp.ne.s32 	%p302, %r2111, %r32;
	mov.u32 	%r2128, %r32;
	@%p302 bra 	$L__BB0_331;
$L__BB0_352:
	setp.eq.s32 	%p303, %r30, 0;
	@%p303 bra 	$L__BB0_371;
	add.s32 	%r1057, %r2128, %r27;
	not.b32 	%r1058, %r1057;
	add.s32 	%r209, %r667, %r1058;
	div.s32 	%r210, %r209, %r3;
	mul.lo.s32 	%r1059, %r210, %r3;
	sub.s32 	%r211, %r209, %r1059;
	setp.eq.s32 	%p304, %r2, %r210;
	@%p304 bra 	$L__BB0_355;
	shl.b32 	%r1060, %r211, 3;
	add.s32 	%r1061, %r26, %r1060;
	ld.shared.u32 	%r1062, [%r1061];
	shfl.sync.idx.b32	%r2131|%p305, %r1062, %r210, 31, -1;
	ld.shared.u32 	%r1063, [%r1061+4];
	shfl.sync.idx.b32	%r2132|%p306, %r1063, %r210, 31, -1;
	mov.b32 	%f734, %r2132;
	bra.uni 	$L__BB0_356;
$L__BB0_355:
	shl.b32 	%r1065, %r211, 3;
	add.s32 	%r1066, %r26, %r1065;
	ld.shared.v2.u32 	{%r2131, %r2132}, [%r1066];
	mov.b32 	%f734, %r2132;
$L__BB0_356:
	cvt.u64.u32 	%rd24, %r2128;
	mul.wide.u32 	%rd164, %r2128, 8;
	add.s64 	%rd165, %rd4, %rd164;
	add.s64 	%rd25, %rd165, 4;
	ld.local.f32 	%f183, [%rd165+4];
	setp.lt.f32 	%p307, %f183, %f734;
	@%p307 bra 	$L__BB0_357;
	bra.uni 	$L__BB0_358;
$L__BB0_357:
	ld.local.u32 	%r2131, [%rd25+-4];
	mov.b32 	%r2132, %f183;
$L__BB0_358:
	shl.b64 	%rd166, %rd24, 3;
	add.s64 	%rd26, %rd3, %rd166;
	setp.eq.s32 	%p308, %r30, 1;
	st.local.v2.u32 	[%rd26], {%r2131, %r2132};
	@%p308 bra 	$L__BB0_371;
	add.s32 	%r1068, %r209, -1;
	div.s32 	%r221, %r1068, %r3;
	mul.lo.s32 	%r1069, %r221, %r3;
	sub.s32 	%r222, %r1068, %r1069;
	setp.eq.s32 	%p309, %r2, %r221;
	@%p309 bra 	$L__BB0_361;
	shl.b32 	%r1070, %r222, 3;
	add.s32 	%r1071, %r26, %r1070;
	ld.shared.u32 	%r1072, [%r1071];
	shfl.sync.idx.b32	%r2135|%p310, %r1072, %r221, 31, -1;
	ld.shared.u32 	%r1073, [%r1071+4];
	shfl.sync.idx.b32	%r2136|%p311, %r1073, %r221, 31, -1;
	mov.b32 	%f735, %r2136;
	bra.uni 	$L__BB0_362;
$L__BB0_361:
	shl.b32 	%r1075, %r222, 3;
	add.s32 	%r1076, %r26, %r1075;
	ld.shared.v2.u32 	{%r2135, %r2136}, [%r1076];
	mov.b32 	%f735, %r2136;
$L__BB0_362:
	ld.local.f32 	%f187, [%rd25+8];
	setp.lt.f32 	%p312, %f187, %f735;
	@%p312 bra 	$L__BB0_363;
	bra.uni 	$L__BB0_364;
$L__BB0_363:
	ld.local.u32 	%r2135, [%rd25+4];
	mov.b32 	%r2136, %f187;
$L__BB0_364:
	setp.eq.s32 	%p313, %r30, 2;
	st.local.v2.u32 	[%rd26+8], {%r2135, %r2136};
	@%p313 bra 	$L__BB0_371;
	add.s32 	%r1078, %r209, -2;
	div.s32 	%r232, %r1078, %r3;
	mul.lo.s32 	%r1079, %r232, %r3;
	sub.s32 	%r233, %r1078, %r1079;
	setp.eq.s32 	%p314, %r2, %r232;
	@%p314 bra 	$L__BB0_367;
	shl.b32 	%r1080, %r233, 3;
	add.s32 	%r1081, %r26, %r1080;
	ld.shared.u32 	%r1082, [%r1081];
	shfl.sync.idx.b32	%r2137|%p315, %r1082, %r232, 31, -1;
	ld.shared.u32 	%r1083, [%r1081+4];
	shfl.sync.idx.b32	%r2138|%p316, %r1083, %r232, 31, -1;
	mov.b32 	%f736, %r2138;
	bra.uni 	$L__BB0_368;
$L__BB0_367:
	shl.b32 	%r1085, %r233, 3;
	add.s32 	%r1086, %r26, %r1085;
	ld.shared.v2.u32 	{%r2137, %r2138}, [%r1086];
	mov.b32 	%f736, %r2138;
$L__BB0_368:
	ld.local.f32 	%f191, [%rd25+16];
	setp.lt.f32 	%p317, %f191, %f736;
	@%p317 bra 	$L__BB0_370;
	st.local.v2.u32 	[%rd26+16], {%r2137, %r2138};
	bra.uni 	$L__BB0_371;
$L__BB0_370:
	ld.local.u32 	%r1089, [%rd25+12];
	mov.b32 	%r1090, %f191;
	st.local.v2.u32 	[%rd26+16], {%r1089, %r1090};
$L__BB0_371:
	setp.lt.s32 	%p318, %r3, 1;
	bar.warp.sync 	-1;
	@%p318 bra 	$L__BB0_449;
	mov.b32 	%r2139, 0;
	mov.b16 	%rs51, 0;
	mov.u16 	%rs52, %rs51;
$L__BB0_373:
	mov.u32 	%r237, %r2139;
	sub.s32 	%r238, %r25, %r237;
	add.s32 	%r2139, %r237, 1;
	setp.ge.s32 	%p319, %r2139, %r3;
	@%p319 bra 	$L__BB0_448;
	mul.wide.u32 	%rd167, %r237, 8;
	add.s64 	%rd168, %rd3, %rd167;
	add.s64 	%rd27, %rd168, 4;
	sub.s32 	%r1092, %r3, %r237;
	add.s32 	%r1093, %r1092, -2;
	setp.lt.u32 	%p320, %r1093, 15;
	mov.u32 	%r2142, %r2139;
	@%p320 bra 	$L__BB0_409;
	and.b32  	%r240, %r238, -16;
	mov.b32 	%r2141, 0;
	mov.u32 	%r2142, %r2139;
$L__BB0_376:
	.pragma "nounroll";
	ld.local.f32 	%f738, [%rd27];
	mul.wide.u32 	%rd169, %r2142, 8;
	add.s64 	%rd170, %rd3, %rd169;
	add.s64 	%rd28, %rd170, 4;
	ld.local.f32 	%f193, [%rd170+4];
	setp.leu.f32 	%p321, %f738, %f193;
	@%p321 bra 	$L__BB0_378;
	ld.local.u32 	%r1095, [%rd27+-4];
	ld.local.u32 	%r1096, [%rd28+-4];
	mov.b32 	%r1097, %f193;
	st.local.v2.u32 	[%rd27+-4], {%r1096, %r1097};
	mov.b32 	%r1098, %f738;
	st.local.v2.u32 	[%rd28+-4], {%r1095, %r1098};
	ld.local.f32 	%f738, [%rd27];
$L__BB0_378:
	ld.local.f32 	%f196, [%rd28+8];
	setp.leu.f32 	%p322, %f738, %f196;
	@%p322 bra 	$L__BB0_380;
	ld.local.u32 	%r1099, [%rd27+-4];
	ld.local.u32 	%r1100, [%rd28+4];
	mov.b32 	%r1101, %f196;
	st.local.v2.u32 	[%rd27+-4], {%r1100, %r1101};
	mov.b32 	%r1102, %f738;
	st.local.v2.u32 	[%rd28+4], {%r1099, %r1102};
	ld.local.f32 	%f738, [%rd27];
$L__BB0_380:
	ld.local.f32 	%f199, [%rd28+16];
	setp.leu.f32 	%p323, %f738, %f199;
	@%p323 bra 	$L__BB0_382;
	ld.local.u32 	%r1103, [%rd27+-4];
	ld.local.u32 	%r1104, [%rd28+12];
	mov.b32 	%r1105, %f199;
	st.local.v2.u32 	[%rd27+-4], {%r1104, %r1105};
	mov.b32 	%r1106, %f738;
	st.local.v2.u32 	[%rd28+12], {%r1103, %r1106};
	ld.local.f32 	%f738, [%rd27];
$L__BB0_382:
	ld.local.f32 	%f202, [%rd28+24];
	setp.leu.f32 	%p324, %f738, %f202;
	@%p324 bra 	$L__BB0_384;
	ld.local.u32 	%r1107, [%rd27+-4];
	ld.local.u32 	%r1108, [%rd28+20];
	mov.b32 	%r1109, %f202;
	st.local.v2.u32 	[%rd27+-4], {%r1108, %r1109};
	mov.b32 	%r1110, %f738;
	st.local.v2.u32 	[%rd28+20], {%r1107, %r1110};
	ld.local.f32 	%f738, [%rd27];
$L__BB0_384:
	ld.local.f32 	%f205, [%rd28+32];
	setp.leu.f32 	%p325, %f738, %f205;
	@%p325 bra 	$L__BB0_386;
	ld.local.u32 	%r1111, [%rd27+-4];
	ld.local.u32 	%r1112, [%rd28+28];
	mov.b32 	%r1113, %f205;
	st.local.v2.u32 	[%rd27+-4], {%r1112, %r1113};
	mov.b32 	%r1114, %f738;
	st.local.v2.u32 	[%rd28+28], {%r1111, %r1114};
	ld.local.f32 	%f738, [%rd27];
$L__BB0_386:
	ld.local.f32 	%f208, [%rd28+40];
	setp.leu.f32 	%p326, %f738, %f208;
	@%p326 bra 	$L__BB0_388;
	ld.local.u32 	%r1115, [%rd27+-4];
	ld.local.u32 	%r1116, [%rd28+36];
	mov.b32 	%r1117, %f208;
	st.local.v2.u32 	[%rd27+-4], {%r1116, %r1117};
	mov.b32 	%r1118, %f738;
	st.local.v2.u32 	[%rd28+36], {%r1115, %r1118};
	ld.local.f32 	%f738, [%rd27];
$L__BB0_388:
	ld.local.f32 	%f211, [%rd28+48];
	setp.leu.f32 	%p327, %f738, %f211;
	@%p327 bra 	$L__BB0_390;
	ld.local.u32 	%r1119, [%rd27+-4];
	ld.local.u32 	%r1120, [%rd28+44];
	mov.b32 	%r1121, %f211;
	st.local.v2.u32 	[%rd27+-4], {%r1120, %r1121};
	mov.b32 	%r1122, %f738;
	st.local.v2.u32 	[%rd28+44], {%r1119, %r1122};
	ld.local.f32 	%f738, [%rd27];
$L__BB0_390:
	ld.local.f32 	%f214, [%rd28+56];
	setp.leu.f32 	%p328, %f738, %f214;
	@%p328 bra 	$L__BB0_392;
	ld.local.u32 	%r1123, [%rd27+-4];
	ld.local.u32 	%r1124, [%rd28+52];
	mov.b32 	%r1125, %f214;
	st.local.v2.u32 	[%rd27+-4], {%r1124, %r1125};
	mov.b32 	%r1126, %f738;
	st.local.v2.u32 	[%rd28+52], {%r1123, %r1126};
	ld.local.f32 	%f738, [%rd27];
$L__BB0_392:
	ld.local.f32 	%f217, [%rd28+64];
	setp.leu.f32 	%p329, %f738, %f217;
	@%p329 bra 	$L__BB0_394;
	ld.local.u32 	%r1127, [%rd27+-4];
	ld.local.u32 	%r1128, [%rd28+60];
	mov.b32 	%r1129, %f217;
	st.local.v2.u32 	[%rd27+-4], {%r1128, %r1129};
	mov.b32 	%r1130, %f738;
	st.local.v2.u32 	[%rd28+60], {%r1127, %r1130};
	ld.local.f32 	%f738, [%rd27];
$L__BB0_394:
	ld.local.f32 	%f220, [%rd28+72];
	setp.leu.f32 	%p330, %f738, %f220;
	@%p330 bra 	$L__BB0_396;
	ld.local.u32 	%r1131, [%rd27+-4];
	ld.local.u32 	%r1132, [%rd28+68];
	mov.b32 	%r1133, %f220;
	st.local.v2.u32 	[%rd27+-4], {%r1132, %r1133};
	mov.b32 	%r1134, %f738;
	st.local.v2.u32 	[%rd28+68], {%r1131, %r1134};
	ld.local.f32 	%f738, [%rd27];
$L__BB0_396:
	ld.local.f32 	%f223, [%rd28+80];
	setp.leu.f32 	%p331, %f738, %f223;
	@%p331 bra 	$L__BB0_398;
	ld.local.u32 	%r1135, [%rd27+-4];
	ld.local.u32 	%r1136, [%rd28+76];
	mov.b32 	%r1137, %f223;
	st.local.v2.u32 	[%rd27+-4], {%r1136, %r1137};
	mov.b32 	%r1138, %f738;
	st.local.v2.u32 	[%rd28+76], {%r1135, %r1138};
	ld.local.f32 	%f738, [%rd27];
$L__BB0_398:
	ld.local.f32 	%f226, [%rd28+88];
	setp.leu.f32 	%p332, %f738, %f226;
	@%p332 bra 	$L__BB0_400;
	ld.local.u32 	%r1139, [%rd27+-4];
	ld.local.u32 	%r1140, [%rd28+84];
	mov.b32 	%r1141, %f226;
	st.local.v2.u32 	[%rd27+-4], {%r1140, %r1141};
	mov.b32 	%r1142, %f738;
	st.local.v2.u32 	[%rd28+84], {%r1139, %r1142};
	ld.local.f32 	%f738, [%rd27];
$L__BB0_400:
	ld.local.f32 	%f229, [%rd28+96];
	setp.leu.f32 	%p333, %f738, %f229;
	@%p333 bra 	$L__BB0_402;
	ld.local.u32 	%r1143, [%rd27+-4];
	ld.local.u32 	%r1144, [%rd28+92];
	mov.b32 	%r1145, %f229;
	st.local.v2.u32 	[%rd27+-4], {%r1144, %r1145};
	mov.b32 	%r1146, %f738;
	st.local.v2.u32 	[%rd28+92], {%r1143, %r1146};
	ld.local.f32 	%f738, [%rd27];
$L__BB0_402:
	ld.local.f32 	%f232, [%rd28+104];
	setp.leu.f32 	%p334, %f738, %f232;
	@%p334 bra 	$L__BB0_404;
	ld.local.u32 	%r1147, [%rd27+-4];
	ld.local.u32 	%r1148, [%rd28+100];
	mov.b32 	%r1149, %f232;
	st.local.v2.u32 	[%rd27+-4], {%r1148, %r1149};
	mov.b32 	%r1150, %f738;
	st.local.v2.u32 	[%rd28+100], {%r1147, %r1150};
	ld.local.f32 	%f738, [%rd27];
$L__BB0_404:
	ld.local.f32 	%f235, [%rd28+112];
	setp.leu.f32 	%p335, %f738, %f235;
	@%p335 bra 	$L__BB0_406;
	ld.local.u32 	%r1151, [%rd27+-4];
	ld.local.u32 	%r1152, [%rd28+108];
	mov.b32 	%r1153, %f235;
	st.local.v2.u32 	[%rd27+-4], {%r1152, %r1153};
	mov.b32 	%r1154, %f738;
	st.local.v2.u32 	[%rd28+108], {%r1151, %r1154};
	ld.local.f32 	%f738, [%rd27];
$L__BB0_406:
	ld.local.f32 	%f238, [%rd28+120];
	setp.leu.f32 	%p336, %f738, %f238;
	@%p336 bra 	$L__BB0_408;
	ld.local.u32 	%r1155, [%rd27+-4];
	ld.local.u32 	%r1156, [%rd28+116];
	mov.b32 	%r1157, %f238;
	st.local.v2.u32 	[%rd27+-4], {%r1156, %r1157};
	mov.b32 	%r1158, %f738;
	st.local.v2.u32 	[%rd28+116], {%r1155, %r1158};
$L__BB0_408:
	add.s32 	%r2142, %r2142, 16;
	add.s32 	%r2141, %r2141, 16;
	setp.ne.s32 	%p337, %r2141, %r240;
	@%p337 bra 	$L__BB0_376;
$L__BB0_409:
	and.b32  	%r1159, %r238, 15;
	setp.eq.s32 	%p338, %r1159, 0;
	@%p338 bra 	$L__BB0_448;
	cvt.u16.u32 	%rs27, %r3;
	not.b16 	%rs28, %rs52;
	add.s16 	%rs29, %rs28, %rs27;
	cvt.u32.u16 	%r1160, %rs29;
	and.b32  	%r246, %r1160, 15;
	add.s32 	%r1161, %r246, -1;
	setp.lt.u32 	%p339, %r1161, 7;
	@%p339 bra 	$L__BB0_428;
	ld.local.f32 	%f753, [%rd27];
	mul.wide.u32 	%rd171, %r2142, 8;
	add.s64 	%rd172, %rd3, %rd171;
	add.s64 	%rd29, %rd172, 4;
	ld.local.f32 	%f240, [%rd172+4];
	setp.leu.f32 	%p340, %f753, %f240;
	@%p340 bra 	$L__BB0_413;
	ld.local.u32 	%r1162, [%rd27+-4];
	ld.local.u32 	%r1163, [%rd29+-4];
	mov.b32 	%r1164, %f240;
	st.local.v2.u32 	[%rd27+-4], {%r1163, %r1164};
	mov.b32 	%r1165, %f753;
	st.local.v2.u32 	[%rd29+-4], {%r1162, %r1165};
	ld.local.f32 	%f753, [%rd27];
$L__BB0_413:
	ld.local.f32 	%f243, [%rd29+8];
	setp.leu.f32 	%p341, %f753, %f243;
	@%p341 bra 	$L__BB0_415;
	ld.local.u32 	%r1166, [%rd27+-4];
	ld.local.u32 	%r1167, [%rd29+4];
	mov.b32 	%r1168, %f243;
	st.local.v2.u32 	[%rd27+-4], {%r1167, %r1168};
	mov.b32 	%r1169, %f753;
	st.local.v2.u32 	[%rd29+4], {%r1166, %r1169};
	ld.local.f32 	%f753, [%rd27];
$L__BB0_415:
	ld.local.f32 	%f246, [%rd29+16];
	setp.leu.f32 	%p342, %f753, %f246;
	@%p342 bra 	$L__BB0_417;
	ld.local.u32 	%r1170, [%rd27+-4];
	ld.local.u32 	%r1171, [%rd29+12];
	mov.b32 	%r1172, %f246;
	st.local.v2.u32 	[%rd27+-4], {%r1171, %r1172};
	mov.b32 	%r1173, %f753;
	st.local.v2.u32 	[%rd29+12], {%r1170, %r1173};
	ld.local.f32 	%f753, [%rd27];
$L__BB0_417:
	ld.local.f32 	%f249, [%rd29+24];
	setp.leu.f32 	%p343, %f753, %f249;
	@%p343 bra 	$L__BB0_419;
	ld.local.u32 	%r1174, [%rd27+-4];
	ld.local.u32 	%r1175, [%rd29+20];
	mov.b32 	%r1176, %f249;
	st.local.v2.u32 	[%rd27+-4], {%r1175, %r1176};
	mov.b32 	%r1177, %f753;
	st.local.v2.u32 	[%rd29+20], {%r1174, %r1177};
	ld.local.f32 	%f753, [%rd27];
$L__BB0_419:
	ld.local.f32 	%f252, [%rd29+32];
	setp.leu.f32 	%p344, %f753, %f252;
	@%p344 bra 	$L__BB0_421;
	ld.local.u32 	%r1178, [%rd27+-4];
	ld.local.u32 	%r1179, [%rd29+28];
	mov.b32 	%r1180, %f252;
	st.local.v2.u32 	[%rd27+-4], {%r1179, %r1180};
	mov.b32 	%r1181, %f753;
	st.local.v2.u32 	[%rd29+28], {%r1178, %r1181};
	ld.local.f32 	%f753, [%rd27];
$L__BB0_421:
	ld.local.f32 	%f255, [%rd29+40];
	setp.leu.f32 	%p345, %f753, %f255;
	@%p345 bra 	$L__BB0_423;
	ld.local.u32 	%r1182, [%rd27+-4];
	ld.local.u32 	%r1183, [%rd29+36];
	mov.b32 	%r1184, %f255;
	st.local.v2.u32 	[%rd27+-4], {%r1183, %r1184};
	mov.b32 	%r1185, %f753;
	st.local.v2.u32 	[%rd29+36], {%r1182, %r1185};
	ld.local.f32 	%f753, [%rd27];
$L__BB0_423:
	ld.local.f32 	%f258, [%rd29+48];
	setp.leu.f32 	%p346, %f753, %f258;
	@%p346 bra 	$L__BB0_425;
	ld.local.u32 	%r1186, [%rd27+-4];
	ld.local.u32 	%r1187, [%rd29+44];
	mov.b32 	%r1188, %f258;
	st.local.v2.u32 	[%rd27+-4], {%r1187, %r1188};
	mov.b32 	%r1189, %f753;
	st.local.v2.u32 	[%rd29+44], {%r1186, %r1189};
	ld.local.f32 	%f753, [%rd27];
$L__BB0_425:
	ld.local.f32 	%f261, [%rd29+56];
	setp.leu.f32 	%p347, %f753, %f261;
	@%p347 bra 	$L__BB0_427;
	ld.local.u32 	%r1190, [%rd27+-4];
	ld.local.u32 	%r1191, [%rd29+52];
	mov.b32 	%r1192, %f261;
	st.local.v2.u32 	[%rd27+-4], {%r1191, %r1192};
	mov.b32 	%r1193, %f753;
	st.local.v2.u32 	[%rd29+52], {%r1190, %r1193};
$L__BB0_427:
	add.s32 	%r2142, %r2142, 8;
$L__BB0_428:
	and.b32  	%r1194, %r246, 7;
	setp.eq.s32 	%p348, %r1194, 0;
	@%p348 bra 	$L__BB0_448;
	cvt.u16.u32 	%rs30, %r3;
	not.b16 	%rs31, %rs51;
	add.s16 	%rs32, %rs31, %rs30;
	cvt.u32.u16 	%r1195, %rs32;
	and.b32  	%r1196, %r1195, 7;
	and.b32  	%r249, %r1195, 3;
	add.s32 	%r1197, %r1196, -1;
	setp.lt.u32 	%p349, %r1197, 3;
	@%p349 bra 	$L__BB0_439;
	ld.local.f32 	%f760, [%rd27];
	mul.wide.u32 	%rd173, %r2142, 8;
	add.s64 	%rd174, %rd3, %rd173;
	add.s64 	%rd30, %rd174, 4;
	ld.local.f32 	%f263, [%rd174+4];
	setp.leu.f32 	%p350, %f760, %f263;
	@%p350 bra 	$L__BB0_432;
	ld.local.u32 	%r1198, [%rd27+-4];
	ld.local.u32 	%r1199, [%rd30+-4];
	mov.b32 	%r1200, %f263;
	st.local.v2.u32 	[%rd27+-4], {%r1199, %r1200};
	mov.b32 	%r1201, %f760;
	st.local.v2.u32 	[%rd30+-4], {%r1198, %r1201};
	ld.local.f32 	%f760, [%rd27];
$L__BB0_432:
	ld.local.f32 	%f266, [%rd30+8];
	setp.leu.f32 	%p351, %f760, %f266;
	@%p351 bra 	$L__BB0_434;
	ld.local.u32 	%r1202, [%rd27+-4];
	ld.local.u32 	%r1203, [%rd30+4];
	mov.b32 	%r1204, %f266;
	st.local.v2.u32 	[%rd27+-4], {%r1203, %r1204};
	mov.b32 	%r1205, %f760;
	st.local.v2.u32 	[%rd30+4], {%r1202, %r1205};
	ld.local.f32 	%f760, [%rd27];
$L__BB0_434:
	ld.local.f32 	%f269, [%rd30+16];
	setp.leu.f32 	%p352, %f760, %f269;
	@%p352 bra 	$L__BB0_436;
	ld.local.u32 	%r1206, [%rd27+-4];
	ld.local.u32 	%r1207, [%rd30+12];
	mov.b32 	%r1208, %f269;
	st.local.v2.u32 	[%rd27+-4], {%r1207, %r1208};
	mov.b32 	%r1209, %f760;
	st.local.v2.u32 	[%rd30+12], {%r1206, %r1209};
	ld.local.f32 	%f760, [%rd27];
$L__BB0_436:
	ld.local.f32 	%f272, [%rd30+24];
	setp.leu.f32 	%p353, %f760, %f272;
	@%p353 bra 	$L__BB0_438;
	ld.local.u32 	%r1210, [%rd27+-4];
	ld.local.u32 	%r1211, [%rd30+20];
	mov.b32 	%r1212, %f272;
	st.local.v2.u32 	[%rd27+-4], {%r1211, %r1212};
	mov.b32 	%r1213, %f760;
	st.local.v2.u32 	[%rd30+20], {%r1210, %r1213};
$L__BB0_438:
	add.s32 	%r2142, %r2142, 4;
$L__BB0_439:
	setp.eq.s32 	%p354, %r249, 0;
	@%p354 bra 	$L__BB0_448;
	ld.local.f32 	%f273, [%rd27];
	mul.wide.u32 	%rd175, %r2142, 8;
	add.s64 	%rd176, %rd3, %rd175;
	add.s64 	%rd31, %rd176, 4;
	ld.local.f32 	%f274, [%rd176+4];
	setp.leu.f32 	%p355, %f273, %f274;
	@%p355 bra 	$L__BB0_442;
	ld.local.u32 	%r1214, [%rd27+-4];
	ld.local.u32 	%r1215, [%rd31+-4];
	mov.b32 	%r1216, %f274;
	st.local.v2.u32 	[%rd27+-4], {%r1215, %r1216};
	mov.b32 	%r1217, %f273;
	st.local.v2.u32 	[%rd31+-4], {%r1214, %r1217};
$L__BB0_442:
	setp.eq.s32 	%p356, %r249, 1;
	@%p356 bra 	$L__BB0_448;
	ld.local.f32 	%f275, [%rd27];
	ld.local.f32 	%f276, [%rd31+8];
	setp.leu.f32 	%p357, %f275, %f276;
	@%p357 bra 	$L__BB0_445;
	ld.local.u32 	%r1218, [%rd27+-4];
	ld.local.u32 	%r1219, [%rd31+4];
	mov.b32 	%r1220, %f276;
	st.local.v2.u32 	[%rd27+-4], {%r1219, %r1220};
	mov.b32 	%r1221, %f275;
	st.local.v2.u32 	[%rd31+4], {%r1218, %r1221};
$L__BB0_445:
	setp.eq.s32 	%p358, %r249, 2;
	@%p358 bra 	$L__BB0_448;
	ld.local.f32 	%f277, [%rd27];
	ld.local.f32 	%f278, [%rd31+16];
	setp.leu.f32 	%p359, %f277, %f278;
	@%p359 bra 	$L__BB0_448;
	ld.local.u32 	%r1222, [%rd27+-4];
	ld.local.u32 	%r1223, [%rd31+12];
	mov.b32 	%r1224, %f278;
	st.local.v2.u32 	[%rd27+-4], {%r1223, %r1224};
	mov.b32 	%r1225, %f277;
	st.local.v2.u32 	[%rd31+12], {%r1222, %r1225};
$L__BB0_448:
	setp.ne.s32 	%p360, %r2139, %r3;
	add.s16 	%rs52, %rs52, 1;
	add.s16 	%rs51, %rs51, 1;
	@%p360 bra 	$L__BB0_373;
$L__BB0_449:
	setp.lt.s32 	%p361, %r3, 1;
	bar.warp.sync 	-1;
	@%p361 bra 	$L__BB0_491;
	setp.lt.u32 	%p362, %r25, 3;
	mov.b32 	%r2146, 0;
	@%p362 bra 	$L__BB0_473;
	mov.b32 	%r2145, 0;
$L__BB0_452:
	setp.ge.u32 	%p363, %r2, %r31;
	mul.wide.u32 	%rd177, %r2145, 8;
	add.s64 	%rd32, %rd3, %rd177;
	ld.local.u32 	%r1228, [%rd32];
	shfl.sync.bfly.b32	%r253|%p364, %r1228, 16, 31, -1;
	ld.local.u32 	%r1229, [%rd32+4];
	shfl.sync.bfly.b32	%r254|%p365, %r1229, 16, 31, -1;
	mov.b32 	%f279, %r254;
	mov.b32 	%f280, %r1229;
	@%p363 bra 	$L__BB0_455;
	setp.leu.f32 	%p367, %f280, %f279;
	@%p367 bra 	$L__BB0_457;
	st.local.v2.u32 	[%rd32], {%r253, %r254};
	bra.uni 	$L__BB0_457;
$L__BB0_455:
	setp.geu.f32 	%p366, %f280, %f279;
	@%p366 bra 	$L__BB0_457;
	st.local.v2.u32 	[%rd32], {%r253, %r254};
$L__BB0_457:
	setp.lt.u32 	%p368, %r2, %r31;
	ld.local.u32 	%r1230, [%rd32+8];
	shfl.sync.bfly.b32	%r255|%p369, %r1230, 16, 31, -1;
	ld.local.u32 	%r1231, [%rd32+12];
	shfl.sync.bfly.b32	%r256|%p370, %r1231, 16, 31, -1;
	mov.b32 	%f281, %r256;
	mov.b32 	%f282, %r1231;
	@%p368 bra 	$L__BB0_460;
	setp.geu.f32 	%p371, %f282, %f281;
	@%p371 bra 	$L__BB0_462;
	st.local.v2.u32 	[%rd32+8], {%r255, %r256};
	bra.uni 	$L__BB0_462;
$L__BB0_460:
	setp.leu.f32 	%p372, %f282, %f281;
	@%p372 bra 	$L__BB0_462;
	st.local.v2.u32 	[%rd32+8], {%r255, %r256};
$L__BB0_462:
	ld.local.u32 	%r1232, [%rd32+16];
	shfl.sync.bfly.b32	%r257|%p374, %r1232, 16, 31, -1;
	ld.local.u32 	%r1233, [%rd32+20];
	shfl.sync.bfly.b32	%r258|%p375, %r1233, 16, 31, -1;
	mov.b32 	%f283, %r258;
	mov.b32 	%f284, %r1233;
	@%p368 bra 	$L__BB0_465;
	setp.geu.f32 	%p376, %f284, %f283;
	@%p376 bra 	$L__BB0_467;
	st.local.v2.u32 	[%rd32+16], {%r257, %r258};
	bra.uni 	$L__BB0_467;
$L__BB0_465:
	setp.leu.f32 	%p377, %f284, %f283;
	@%p377 bra 	$L__BB0_467;
	st.local.v2.u32 	[%rd32+16], {%r257, %r258};
$L__BB0_467:
	ld.local.u32 	%r1234, [%rd32+24];
	shfl.sync.bfly.b32	%r259|%p379, %r1234, 16, 31, -1;
	ld.local.u32 	%r1235, [%rd32+28];
	shfl.sync.bfly.b32	%r260|%p380, %r1235, 16, 31, -1;
	mov.b32 	%f285, %r260;
	mov.b32 	%f286, %r1235;
	@%p368 bra 	$L__BB0_470;
	setp.geu.f32 	%p381, %f286, %f285;
	@%p381 bra 	$L__BB0_472;
	st.local.v2.u32 	[%rd32+24], {%r259, %r260};
	bra.uni 	$L__BB0_472;
$L__BB0_470:
	setp.leu.f32 	%p382, %f286, %f285;
	@%p382 bra 	$L__BB0_472;
	st.local.v2.u32 	[%rd32+24], {%r259, %r260};
$L__BB0_472:
	add.s32 	%r2145, %r2145, 4;
	setp.ne.s32 	%p383, %r2145, %r32;
	mov.u32 	%r2146, %r32;
	@%p383 bra 	$L__BB0_452;
$L__BB0_473:
	setp.eq.s32 	%p384, %r30, 0;
	@%p384 bra 	$L__BB0_491;
	setp.lt.u32 	%p385, %r2, %r31;
	mul.wide.u32 	%rd178, %r2146, 8;
	add.s64 	%rd33, %rd3, %rd178;
	ld.local.u32 	%r1236, [%rd33];
	shfl.sync.bfly.b32	%r263|%p386, %r1236, 16, 31, -1;
	ld.local.u32 	%r1237, [%rd33+4];
	shfl.sync.bfly.b32	%r264|%p387, %r1237, 16, 31, -1;
	mov.b32 	%f287, %r264;
	mov.b32 	%f288, %r1237;
	@%p385 bra 	$L__BB0_477;
	setp.geu.f32 	%p388, %f288, %f287;
	@%p388 bra 	$L__BB0_479;
	st.local.v2.u32 	[%rd33], {%r263, %r264};
	bra.uni 	$L__BB0_479;
$L__BB0_477:
	setp.leu.f32 	%p389, %f288, %f287;
	@%p389 bra 	$L__BB0_479;
	st.local.v2.u32 	[%rd33], {%r263, %r264};
$L__BB0_479:
	setp.eq.s32 	%p390, %r30, 1;
	@%p390 bra 	$L__BB0_491;
	ld.local.u32 	%r1238, [%rd33+8];
	shfl.sync.bfly.b32	%r265|%p392, %r1238, 16, 31, -1;
	ld.local.u32 	%r1239, [%rd33+12];
	shfl.sync.bfly.b32	%r266|%p393, %r1239, 16, 31, -1;
	mov.b32 	%f289, %r266;
	mov.b32 	%f290, %r1239;
	@%p385 bra 	$L__BB0_483;
	setp.geu.f32 	%p394, %f290, %f289;
	@%p394 bra 	$L__BB0_485;
	st.local.v2.u32 	[%rd33+8], {%r265, %r266};
	bra.uni 	$L__BB0_485;
$L__BB0_483:
	setp.leu.f32 	%p395, %f290, %f289;
	@%p395 bra 	$L__BB0_485;
	st.local.v2.u32 	[%rd33+8], {%r265, %r266};
$L__BB0_485:
	setp.eq.s32 	%p396, %r30, 2;
	@%p396 bra 	$L__BB0_491;
	ld.local.u32 	%r1240, [%rd33+16];
	shfl.sync.bfly.b32	%r267|%p398, %r1240, 16, 31, -1;
	ld.local.u32 	%r1241, [%rd33+20];
	shfl.sync.bfly.b32	%r268|%p399, %r1241, 16, 31, -1;
	mov.b32 	%f291, %r268;
	mov.b32 	%f292, %r1241;
	@%p385 bra 	$L__BB0_489;
	setp.geu.f32 	%p400, %f292, %f291;
	@%p400 bra 	$L__BB0_491;
	st.local.v2.u32 	[%rd33+16], {%r267, %r268};
	bra.uni 	$L__BB0_491;
$L__BB0_489:
	setp.leu.f32 	%p401, %f292, %f291;
	@%p401 bra 	$L__BB0_491;
	st.local.v2.u32 	[%rd33+16], {%r267, %r268};
$L__BB0_491:
	setp.lt.s32 	%p402, %r3, 1;
	bar.warp.sync 	-1;
	@%p402 bra 	$L__BB0_533;
	setp.lt.u32 	%p403, %r25, 3;
	mov.b32 	%r2148, 0;
	@%p403 bra 	$L__BB0_515;
	mov.b32 	%r2147, 0;
$L__BB0_494:
	setp.lt.u32 	%p404, %r2, %r33;
	mul.wide.u32 	%rd179, %r2147, 8;
	add.s64 	%rd34, %rd3, %rd179;
	ld.local.u32 	%r1244, [%rd34];
	shfl.sync.bfly.b32	%r270|%p405, %r1244, 8, 31, -1;
	ld.local.u32 	%r1245, [%rd34+4];
	shfl.sync.bfly.b32	%r271|%p406, %r1245, 8, 31, -1;
	mov.b32 	%f293, %r271;
	mov.b32 	%f294, %r1245;
	@%p404 bra 	$L__BB0_497;
	setp.geu.f32 	%p407, %f294, %f293;
	@%p407 bra 	$L__BB0_499;
	st.local.v2.u32 	[%rd34], {%r270, %r271};
	bra.uni 	$L__BB0_499;
$L__BB0_497:
	setp.leu.f32 	%p408, %f294, %f293;
	@%p408 bra 	$L__BB0_499;
	st.local.v2.u32 	[%rd34], {%r270, %r271};
$L__BB0_499:
	ld.local.u32 	%r1246, [%rd34+8];
	shfl.sync.bfly.b32	%r272|%p410, %r1246, 8, 31, -1;
	ld.local.u32 	%r1247, [%rd34+12];
	shfl.sync.bfly.b32	%r273|%p411, %r1247, 8, 31, -1;
	mov.b32 	%f295, %r273;
	mov.b32 	%f296, %r1247;
	@%p404 bra 	$L__BB0_502;
	setp.geu.f32 	%p412, %f296, %f295;
	@%p412 bra 	$L__BB0_504;
	st.local.v2.u32 	[%rd34+8], {%r272, %r273};
	bra.uni 	$L__BB0_504;
$L__BB0_502:
	setp.leu.f32 	%p413, %f296, %f295;
	@%p413 bra 	$L__BB0_504;
	st.local.v2.u32 	[%rd34+8], {%r272, %r273};
$L__BB0_504:
	ld.local.u32 	%r1248, [%rd34+16];
	shfl.sync.bfly.b32	%r274|%p415, %r1248, 8, 31, -1;
	ld.local.u32 	%r1249, [%rd34+20];
	shfl.sync.bfly.b32	%r275|%p416, %r1249, 8, 31, -1;
	mov.b32 	%f297, %r275;
	mov.b32 	%f298, %r1249;
	@%p404 bra 	$L__BB0_507;
	setp.geu.f32 	%p417, %f298, %f297;
	@%p417 bra 	$L__BB0_509;
	st.local.v2.u32 	[%rd34+16], {%r274, %r275};
	bra.uni 	$L__BB0_509;
$L__BB0_507:
	setp.leu.f32 	%p418, %f298, %f297;
	@%p418 bra 	$L__BB0_509;
	st.local.v2.u32 	[%rd34+16], {%r274, %r275};
$L__BB0_509:
	ld.local.u32 	%r1250, [%rd34+24];
	shfl.sync.bfly.b32	%r276|%p420, %r1250, 8, 31, -1;
	ld.local.u32 	%r1251, [%rd34+28];
	shfl.sync.bfly.b32	%r277|%p421, %r1251, 8, 31, -1;
	mov.b32 	%f299, %r277;
	mov.b32 	%f300, %r1251;
	@%p404 bra 	$L__BB0_512;
	setp.geu.f32 	%p422, %f300, %f299;
	@%p422 bra 	$L__BB0_514;
	st.local.v2.u32 	[%rd34+24], {%r276, %r277};
	bra.uni 	$L__BB0_514;
$L__BB0_512:
	setp.leu.f32 	%p423, %f300, %f299;
	@%p423 bra 	$L__BB0_514;
	st.local.v2.u32 	[%rd34+24], {%r276, %r277};
$L__BB0_514:
	add.s32 	%r2147, %r2147, 4;
	setp.ne.s32 	%p424, %r2147, %r32;
	mov.u32 	%r2148, %r32;
	@%p424 bra 	$L__BB0_494;
$L__BB0_515:
	setp.eq.s32 	%p425, %r30, 0;
	@%p425 bra 	$L__BB0_533;
	setp.lt.u32 	%p426, %r2, %r33;
	mul.wide.u32 	%rd180, %r2148, 8;
	add.s64 	%rd35, %rd3, %rd180;
	ld.local.u32 	%r1252, [%rd35];
	shfl.sync.bfly.b32	%r280|%p427, %r1252, 8, 31, -1;
	ld.local.u32 	%r1253, [%rd35+4];
	shfl.sync.bfly.b32	%r281|%p428, %r1253, 8, 31, -1;
	mov.b32 	%f301, %r281;
	mov.b32 	%f302, %r1253;
	@%p426 bra 	$L__BB0_519;
	setp.geu.f32 	%p429, %f302, %f301;
	@%p429 bra 	$L__BB0_521;
	st.local.v2.u32 	[%rd35], {%r280, %r281};
	bra.uni 	$L__BB0_521;
$L__BB0_519:
	setp.leu.f32 	%p430, %f302, %f301;
	@%p430 bra 	$L__BB0_521;
	st.local.v2.u32 	[%rd35], {%r280, %r281};
$L__BB0_521:
	setp.eq.s32 	%p431, %r30, 1;
	@%p431 bra 	$L__BB0_533;
	ld.local.u32 	%r1254, [%rd35+8];
	shfl.sync.bfly.b32	%r282|%p433, %r1254, 8, 31, -1;
	ld.local.u32 	%r1255, [%rd35+12];
	shfl.sync.bfly.b32	%r283|%p434, %r1255, 8, 31, -1;
	mov.b32 	%f303, %r283;
	mov.b32 	%f304, %r1255;
	@%p426 bra 	$L__BB0_525;
	setp.geu.f32 	%p435, %f304, %f303;
	@%p435 bra 	$L__BB0_527;
	st.local.v2.u32 	[%rd35+8], {%r282, %r283};
	bra.uni 	$L__BB0_527;
$L__BB0_525:
	setp.leu.f32 	%p436, %f304, %f303;
	@%p436 bra 	$L__BB0_527;
	st.local.v2.u32 	[%rd35+8], {%r282, %r283};
$L__BB0_527:
	setp.eq.s32 	%p437, %r30, 2;
	@%p437 bra 	$L__BB0_533;
	ld.local.u32 	%r1256, [%rd35+16];
	shfl.sync.bfly.b32	%r284|%p439, %r1256, 8, 31, -1;
	ld.local.u32 	%r1257, [%rd35+20];
	shfl.sync.bfly.b32	%r285|%p440, %r1257, 8, 31, -1;
	mov.b32 	%f305, %r285;
	mov.b32 	%f306, %r1257;
	@%p426 bra 	$L__BB0_531;
	setp.geu.f32 	%p441, %f306, %f305;
	@%p441 bra 	$L__BB0_533;
	st.local.v2.u32 	[%rd35+16], {%r284, %r285};
	bra.uni 	$L__BB0_533;
$L__BB0_531:
	setp.leu.f32 	%p442, %f306, %f305;
	@%p442 bra 	$L__BB0_533;
	st.local.v2.u32 	[%rd35+16], {%r284, %r285};
$L__BB0_533:
	setp.lt.s32 	%p443, %r3, 1;
	bar.warp.sync 	-1;
	@%p443 bra 	$L__BB0_575;
	setp.lt.u32 	%p444, %r25, 3;
	mov.b32 	%r2150, 0;
	@%p444 bra 	$L__BB0_557;
	mov.b32 	%r2149, 0;
$L__BB0_536:
	setp.lt.u32 	%p445, %r2, %r34;
	mul.wide.u32 	%rd181, %r2149, 8;
	add.s64 	%rd36, %rd3, %rd181;
	ld.local.u32 	%r1260, [%rd36];
	shfl.sync.bfly.b32	%r287|%p446, %r1260, 4, 31, -1;
	ld.local.u32 	%r1261, [%rd36+4];
	shfl.sync.bfly.b32	%r288|%p447, %r1261, 4, 31, -1;
	mov.b32 	%f307, %r288;
	mov.b32 	%f308, %r1261;
	@%p445 bra 	$L__BB0_539;
	setp.geu.f32 	%p448, %f308, %f307;
	@%p448 bra 	$L__BB0_541;
	st.local.v2.u32 	[%rd36], {%r287, %r288};
	bra.uni 	$L__BB0_541;
$L__BB0_539:
	setp.leu.f32 	%p449, %f308, %f307;
	@%p449 bra 	$L__BB0_541;
	st.local.v2.u32 	[%rd36], {%r287, %r288};
$L__BB0_541:
	ld.local.u32 	%r1262, [%rd36+8];
	shfl.sync.bfly.b32	%r289|%p451, %r1262, 4, 31, -1;
	ld.local.u32 	%r1263, [%rd36+12];
	shfl.sync.bfly.b32	%r290|%p452, %r1263, 4, 31, -1;
	mov.b32 	%f309, %r290;
	mov.b32 	%f310, %r1263;
	@%p445 bra 	$L__BB0_544;
	setp.geu.f32 	%p453, %f310, %f309;
	@%p453 bra 	$L__BB0_546;
	st.local.v2.u32 	[%rd36+8], {%r289, %r290};
	bra.uni 	$L__BB0_546;
$L__BB0_544:
	setp.leu.f32 	%p454, %f310, %f309;
	@%p454 bra 	$L__BB0_546;
	st.local.v2.u32 	[%rd36+8], {%r289, %r290};
$L__BB0_546:
	ld.local.u32 	%r1264, [%rd36+16];
	shfl.sync.bfly.b32	%r291|%p456, %r1264, 4, 31, -1;
	ld.local.u32 	%r1265, [%rd36+20];
	shfl.sync.bfly.b32	%r292|%p457, %r1265, 4, 31, -1;
	mov.b32 	%f311, %r292;
	mov.b32 	%f312, %r1265;
	@%p445 bra 	$L__BB0_549;
	setp.geu.f32 	%p458, %f312, %f311;
	@%p458 bra 	$L__BB0_551;
	st.local.v2.u32 	[%rd36+16], {%r291, %r292};
	bra.uni 	$L__BB0_551;
$L__BB0_549:
	setp.leu.f32 	%p459, %f312, %f311;
	@%p459 bra 	$L__BB0_551;
	st.local.v2.u32 	[%rd36+16], {%r291, %r292};
$L__BB0_551:
	ld.local.u32 	%r1266, [%rd36+24];
	shfl.sync.bfly.b32	%r293|%p461, %r1266, 4, 31, -1;
	ld.local.u32 	%r1267, [%rd36+28];
	shfl.sync.bfly.b32	%r294|%p462, %r1267, 4, 31, -1;
	mov.b32 	%f313, %r294;
	mov.b32 	%f314, %r1267;
	@%p445 bra 	$L__BB0_554;
	setp.geu.f32 	%p463, %f314, %f313;
	@%p463 bra 	$L__BB0_556;
	st.local.v2.u32 	[%rd36+24], {%r293, %r294};
	bra.uni 	$L__BB0_556;
$L__BB0_554:
	setp.leu.f32 	%p464, %f314, %f313;
	@%p464 bra 	$L__BB0_556;
	st.local.v2.u32 	[%rd36+24], {%r293, %r294};
$L__BB0_556:
	add.s32 	%r2149, %r2149, 4;
	setp.ne.s32 	%p465, %r2149, %r32;
	mov.u32 	%r2150, %r32;
	@%p465 bra 	$L__BB0_536;
$L__BB0_557:
	setp.eq.s32 	%p466, %r30, 0;
	@%p466 bra 	$L__BB0_575;
	setp.lt.u32 	%p467, %r2, %r34;
	mul.wide.u32 	%rd182, %r2150, 8;
	add.s64 	%rd37, %rd3, %rd182;
	ld.local.u32 	%r1268, [%rd37];
	shfl.sync.bfly.b32	%r297|%p468, %r1268, 4, 31, -1;
	ld.local.u32 	%r1269, [%rd37+4];
	shfl.sync.bfly.b32	%r298|%p469, %r1269, 4, 31, -1;
	mov.b32 	%f315, %r298;
	mov.b32 	%f316, %r1269;
	@%p467 bra 	$L__BB0_561;
	setp.geu.f32 	%p470, %f316, %f315;
	@%p470 bra 	$L__BB0_563;
	st.local.v2.u32 	[%rd37], {%r297, %r298};
	bra.uni 	$L__BB0_563;
$L__BB0_561:
	setp.leu.f32 	%p471, %f316, %f315;
	@%p471 bra 	$L__BB0_563;
	st.local.v2.u32 	[%rd37], {%r297, %r298};
$L__BB0_563:
	setp.eq.s32 	%p472, %r30, 1;
	@%p472 bra 	$L__BB0_575;
	ld.local.u32 	%r1270, [%rd37+8];
	shfl.sync.bfly.b32	%r299|%p474, %r1270, 4, 31, -1;
	ld.local.u32 	%r1271, [%rd37+12];
	shfl.sync.bfly.b32	%r300|%p475, %r1271, 4, 31, -1;
	mov.b32 	%f317, %r300;
	mov.b32 	%f318, %r1271;
	@%p467 bra 	$L__BB0_567;
	setp.geu.f32 	%p476, %f318, %f317;
	@%p476 bra 	$L__BB0_569;
	st.local.v2.u32 	[%rd37+8], {%r299, %r300};
	bra.uni 	$L__BB0_569;
$L__BB0_567:
	setp.leu.f32 	%p477, %f318, %f317;
	@%p477 bra 	$L__BB0_569;
	st.local.v2.u32 	[%rd37+8], {%r299, %r300};
$L__BB0_569:
	setp.eq.s32 	%p478, %r30, 2;
	@%p478 bra 	$L__BB0_575;
	ld.local.u32 	%r1272, [%rd37+16];
	shfl.sync.bfly.b32	%r301|%p480, %r1272, 4, 31, -1;
	ld.local.u32 	%r1273, [%rd37+20];
	shfl.sync.bfly.b32	%r302|%p481, %r1273, 4, 31, -1;
	mov.b32 	%f319, %r302;
	mov.b32 	%f320, %r1273;
	@%p467 bra 	$L__BB0_573;
	setp.geu.f32 	%p482, %f320, %f319;
	@%p482 bra 	$L__BB0_575;
	st.local.v2.u32 	[%rd37+16], {%r301, %r302};
	bra.uni 	$L__BB0_575;
$L__BB0_573:
	setp.leu.f32 	%p483, %f320, %f319;
	@%p483 bra 	$L__BB0_575;
	st.local.v2.u32 	[%rd37+16], {%r301, %r302};
$L__BB0_575:
	setp.lt.s32 	%p484, %r3, 1;
	bar.warp.sync 	-1;
	@%p484 bra 	$L__BB0_617;
	setp.lt.u32 	%p485, %r25, 3;
	mov.b32 	%r2152, 0;
	@%p485 bra 	$L__BB0_599;
	mov.b32 	%r2151, 0;
$L__BB0_578:
	setp.lt.u32 	%p486, %r2, %r35;
	mul.wide.u32 	%rd183, %r2151, 8;
	add.s64 	%rd38, %rd3, %rd183;
	ld.local.u32 	%r1276, [%rd38];
	shfl.sync.bfly.b32	%r304|%p487, %r1276, 2, 31, -1;
	ld.local.u32 	%r1277, [%rd38+4];
	shfl.sync.bfly.b32	%r305|%p488, %r1277, 2, 31, -1;
	mov.b32 	%f321, %r305;
	mov.b32 	%f322, %r1277;
	@%p486 bra 	$L__BB0_581;
	setp.geu.f32 	%p489, %f322, %f321;
	@%p489 bra 	$L__BB0_583;
	st.local.v2.u32 	[%rd38], {%r304, %r305};
	bra.uni 	$L__BB0_583;
$L__BB0_581:
	setp.leu.f32 	%p490, %f322, %f321;
	@%p490 bra 	$L__BB0_583;
	st.local.v2.u32 	[%rd38], {%r304, %r305};
$L__BB0_583:
	ld.local.u32 	%r1278, [%rd38+8];
	shfl.sync.bfly.b32	%r306|%p492, %r1278, 2, 31, -1;
	ld.local.u32 	%r1279, [%rd38+12];
	shfl.sync.bfly.b32	%r307|%p493, %r1279, 2, 31, -1;
	mov.b32 	%f323, %r307;
	mov.b32 	%f324, %r1279;
	@%p486 bra 	$L__BB0_586;
	setp.geu.f32 	%p494, %f324, %f323;
	@%p494 bra 	$L__BB0_588;
	st.local.v2.u32 	[%rd38+8], {%r306, %r307};
	bra.uni 	$L__BB0_588;
$L__BB0_586:
	setp.leu.f32 	%p495, %f324, %f323;
	@%p495 bra 	$L__BB0_588;
	st.local.v2.u32 	[%rd38+8], {%r306, %r307};
$L__BB0_588:
	ld.local.u32 	%r1280, [%rd38+16];
	shfl.sync.bfly.b32	%r308|%p497, %r1280, 2, 31, -1;
	ld.local.u32 	%r1281, [%rd38+20];
	shfl.sync.bfly.b32	%r309|%p498, %r1281, 2, 31, -1;
	mov.b32 	%f325, %r309;
	mov.b32 	%f326, %r1281;
	@%p486 bra 	$L__BB0_591;
	setp.geu.f32 	%p499, %f326, %f325;
	@%p499 bra 	$L__BB0_593;
	st.local.v2.u32 	[%rd38+16], {%r308, %r309};
	bra.uni 	$L__BB0_593;
$L__BB0_591:
	setp.leu.f32 	%p500, %f326, %f325;
	@%p500 bra 	$L__BB0_593;
	st.local.v2.u32 	[%rd38+16], {%r308, %r309};
$L__BB0_593:
	ld.local.u32 	%r1282, [%rd38+24];
	shfl.sync.bfly.b32	%r310|%p502, %r1282, 2, 31, -1;
	ld.local.u32 	%r1283, [%rd38+28];
	shfl.sync.bfly.b32	%r311|%p503, %r1283, 2, 31, -1;
	mov.b32 	%f327, %r311;
	mov.b32 	%f328, %r1283;
	@%p486 bra 	$L__BB0_596;
	setp.geu.f32 	%p504, %f328, %f327;
	@%p504 bra 	$L__BB0_598;
	st.local.v2.u32 	[%rd38+24], {%r310, %r311};
	bra.uni 	$L__BB0_598;
$L__BB0_596:
	setp.leu.f32 	%p505, %f328, %f327;
	@%p505 bra 	$L__BB0_598;
	st.local.v2.u32 	[%rd38+24], {%r310, %r311};
$L__BB0_598:
	add.s32 	%r2151, %r2151, 4;
	setp.ne.s32 	%p506, %r2151, %r32;
	mov.u32 	%r2152, %r32;
	@%p506 bra 	$L__BB0_578;
$L__BB0_599:
	setp.eq.s32 	%p507, %r30, 0;
	@%p507 bra 	$L__BB0_617;
	setp.lt.u32 	%p508, %r2, %r35;
	mul.wide.u32 	%rd184, %r2152, 8;
	add.s64 	%rd39, %rd3, %rd184;
	ld.local.u32 	%r1284, [%rd39];
	shfl.sync.bfly.b32	%r314|%p509, %r1284, 2, 31, -1;
	ld.local.u32 	%r1285, [%rd39+4];
	shfl.sync.bfly.b32	%r315|%p510, %r1285, 2, 31, -1;
	mov.b32 	%f329, %r315;
	mov.b32 	%f330, %r1285;
	@%p508 bra 	$L__BB0_603;
	setp.geu.f32 	%p511, %f330, %f329;
	@%p511 bra 	$L__BB0_605;
	st.local.v2.u32 	[%rd39], {%r314, %r315};
	bra.uni 	$L__BB0_605;
$L__BB0_603:
	setp.leu.f32 	%p512, %f330, %f329;
	@%p512 bra 	$L__BB0_605;
	st.local.v2.u32 	[%rd39], {%r314, %r315};
$L__BB0_605:
	setp.eq.s32 	%p513, %r30, 1;
	@%p513 bra 	$L__BB0_617;
	ld.local.u32 	%r1286, [%rd39+8];
	shfl.sync.bfly.b32	%r316|%p515, %r1286, 2, 31, -1;
	ld.local.u32 	%r1287, [%rd39+12];
	shfl.sync.bfly.b32	%r317|%p516, %r1287, 2, 31, -1;
	mov.b32 	%f331, %r317;
	mov.b32 	%f332, %r1287;
	@%p508 bra 	$L__BB0_609;
	setp.geu.f32 	%p517, %f332, %f331;
	@%p517 bra 	$L__BB0_611;
	st.local.v2.u32 	[%rd39+8], {%r316, %r317};
	bra.uni 	$L__BB0_611;
$L__BB0_609:
	setp.leu.f32 	%p518, %f332, %f331;
	@%p518 bra 	$L__BB0_611;
	st.local.v2.u32 	[%rd39+8], {%r316, %r317};
$L__BB0_611:
	setp.eq.s32 	%p519, %r30, 2;
	@%p519 bra 	$L__BB0_617;
	ld.local.u32 	%r1288, [%rd39+16];
	shfl.sync.bfly.b32	%r318|%p521, %r1288, 2, 31, -1;
	ld.local.u32 	%r1289, [%rd39+20];
	shfl.sync.bfly.b32	%r319|%p522, %r1289, 2, 31, -1;
	mov.b32 	%f333, %r319;
	mov.b32 	%f334, %r1289;
	@%p508 bra 	$L__BB0_615;
	setp.geu.f32 	%p523, %f334, %f333;
	@%p523 bra 	$L__BB0_617;
	st.local.v2.u32 	[%rd39+16], {%r318, %r319};
	bra.uni 	$L__BB0_617;
$L__BB0_615:
	setp.leu.f32 	%p524, %f334, %f333;
	@%p524 bra 	$L__BB0_617;
	st.local.v2.u32 	[%rd39+16], {%r318, %r319};
$L__BB0_617:
	setp.lt.s32 	%p525, %r3, 1;
	bar.warp.sync 	-1;
	@%p525 bra 	$L__BB0_659;
	setp.lt.u32 	%p526, %r25, 3;
	mov.b32 	%r2154, 0;
	@%p526 bra 	$L__BB0_641;
	mov.b32 	%r2153, 0;
$L__BB0_620:
	setp.lt.u32 	%p527, %r2, %r36;
	mul.wide.u32 	%rd185, %r2153, 8;
	add.s64 	%rd40, %rd3, %rd185;
	ld.local.u32 	%r1292, [%rd40];
	shfl.sync.bfly.b32	%r321|%p528, %r1292, 1, 31, -1;
	ld.local.u32 	%r1293, [%rd40+4];
	shfl.sync.bfly.b32	%r322|%p529, %r1293, 1, 31, -1;
	mov.b32 	%f335, %r322;
	mov.b32 	%f336, %r1293;
	@%p527 bra 	$L__BB0_623;
	setp.geu.f32 	%p530, %f336, %f335;
	@%p530 bra 	$L__BB0_625;
	st.local.v2.u32 	[%rd40], {%r321, %r322};
	bra.uni 	$L__BB0_625;
$L__BB0_623:
	setp.leu.f32 	%p531, %f336, %f335;
	@%p531 bra 	$L__BB0_625;
	st.local.v2.u32 	[%rd40], {%r321, %r322};
$L__BB0_625:
	ld.local.u32 	%r1294, [%rd40+8];
	shfl.sync.bfly.b32	%r323|%p533, %r1294, 1, 31, -1;
	ld.local.u32 	%r1295, [%rd40+12];
	shfl.sync.bfly.b32	%r324|%p534, %r1295, 1, 31, -1;
	mov.b32 	%f337, %r324;
	mov.b32 	%f338, %r1295;
	@%p527 bra 	$L__BB0_628;
	setp.geu.f32 	%p535, %f338, %f337;
	@%p535 bra 	$L__BB0_630;
	st.local.v2.u32 	[%rd40+8], {%r323, %r324};
	bra.uni 	$L__BB0_630;
$L__BB0_628:
	setp.leu.f32 	%p536, %f338, %f337;
	@%p536 bra 	$L__BB0_630;
	st.local.v2.u32 	[%rd40+8], {%r323, %r324};
$L__BB0_630:
	ld.local.u32 	%r1296, [%rd40+16];
	shfl.sync.bfly.b32	%r325|%p538, %r1296, 1, 31, -1;
	ld.local.u32 	%r1297, [%rd40+20];
	shfl.sync.bfly.b32	%r326|%p539, %r1297, 1, 31, -1;
	mov.b32 	%f339, %r326;
	mov.b32 	%f340, %r1297;
	@%p527 bra 	$L__BB0_633;
	setp.geu.f32 	%p540, %f340, %f339;
	@%p540 bra 	$L__BB0_635;
	st.local.v2.u32 	[%rd40+16], {%r325, %r326};
	bra.uni 	$L__BB0_635;
$L__BB0_633:
	setp.leu.f32 	%p541, %f340, %f339;
	@%p541 bra 	$L__BB0_635;
	st.local.v2.u32 	[%rd40+16], {%r325, %r326};
$L__BB0_635:
	ld.local.u32 	%r1298, [%rd40+24];
	shfl.sync.bfly.b32	%r327|%p543, %r1298, 1, 31, -1;
	ld.local.u32 	%r1299, [%rd40+28];
	shfl.sync.bfly.b32	%r328|%p544, %r1299, 1, 31, -1;
	mov.b32 	%f341, %r328;
	mov.b32 	%f342, %r1299;
	@%p527 bra 	$L__BB0_638;
	setp.geu.f32 	%p545, %f342, %f341;
	@%p545 bra 	$L__BB0_640;
	st.local.v2.u32 	[%rd40+24], {%r327, %r328};
	bra.uni 	$L__BB0_640;
$L__BB0_638:
	setp.leu.f32 	%p546, %f342, %f341;
	@%p546 bra 	$L__BB0_640;
	st.local.v2.u32 	[%rd40+24], {%r327, %r328};
$L__BB0_640:
	add.s32 	%r2153, %r2153, 4;
	setp.ne.s32 	%p547, %r2153, %r32;
	mov.u32 	%r2154, %r32;
	@%p547 bra 	$L__BB0_620;
$L__BB0_641:
	setp.eq.s32 	%p548, %r30, 0;
	@%p548 bra 	$L__BB0_659;
	setp.lt.u32 	%p549, %r2, %r36;
	mul.wide.u32 	%rd186, %r2154, 8;
	add.s64 	%rd41, %rd3, %rd186;
	ld.local.u32 	%r1300, [%rd41];
	shfl.sync.bfly.b32	%r331|%p550, %r1300, 1, 31, -1;
	ld.local.u32 	%r1301, [%rd41+4];
	shfl.sync.bfly.b32	%r332|%p551, %r1301, 1, 31, -1;
	mov.b32 	%f343, %r332;
	mov.b32 	%f344, %r1301;
	@%p549 bra 	$L__BB0_645;
	setp.geu.f32 	%p552, %f344, %f343;
	@%p552 bra 	$L__BB0_647;
	st.local.v2.u32 	[%rd41], {%r331, %r332};
	bra.uni 	$L__BB0_647;
$L__BB0_645:
	setp.leu.f32 	%p553, %f344, %f343;
	@%p553 bra 	$L__BB0_647;
	st.local.v2.u32 	[%rd41], {%r331, %r332};
$L__BB0_647:
	setp.eq.s32 	%p554, %r30, 1;
	@%p554 bra 	$L__BB0_659;
	ld.local.u32 	%r1302, [%rd41+8];
	shfl.sync.bfly.b32	%r333|%p556, %r1302, 1, 31, -1;
	ld.local.u32 	%r1303, [%rd41+12];
	shfl.sync.bfly.b32	%r334|%p557, %r1303, 1, 31, -1;
	mov.b32 	%f345, %r334;
	mov.b32 	%f346, %r1303;
	@%p549 bra 	$L__BB0_651;
	setp.geu.f32 	%p558, %f346, %f345;
	@%p558 bra 	$L__BB0_653;
	st.local.v2.u32 	[%rd41+8], {%r333, %r334};
	bra.uni 	$L__BB0_653;
$L__BB0_651:
	setp.leu.f32 	%p559, %f346, %f345;
	@%p559 bra 	$L__BB0_653;
	st.local.v2.u32 	[%rd41+8], {%r333, %r334};
$L__BB0_653:
	setp.eq.s32 	%p560, %r30, 2;
	@%p560 bra 	$L__BB0_659;
	ld.local.u32 	%r1304, [%rd41+16];
	shfl.sync.bfly.b32	%r335|%p562, %r1304, 1, 31, -1;
	ld.local.u32 	%r1305, [%rd41+20];
	shfl.sync.bfly.b32	%r336|%p563, %r1305, 1, 31, -1;
	mov.b32 	%f347, %r336;
	mov.b32 	%f348, %r1305;
	@%p549 bra 	$L__BB0_657;
	setp.geu.f32 	%p564, %f348, %f347;
	@%p564 bra 	$L__BB0_659;
	st.local.v2.u32 	[%rd41+16], {%r335, %r336};
	bra.uni 	$L__BB0_659;
$L__BB0_657:
	setp.leu.f32 	%p565, %f348, %f347;
	@%p565 bra 	$L__BB0_659;
	st.local.v2.u32 	[%rd41+16], {%r335, %r336};
$L__BB0_659:
	setp.lt.s32 	%p566, %r3, 1;
	bar.warp.sync 	-1;
	bar.warp.sync 	-1;
	@%p566 bra 	$L__BB0_673;
	setp.lt.u32 	%p567, %r25, 15;
	mov.b32 	%r2157, 0;
	@%p567 bra 	$L__BB0_663;
	mov.b32 	%r2155, 0;
$L__BB0_662:
	.pragma "nounroll";
	mul.wide.u32 	%rd187, %r2155, 8;
	add.s64 	%rd188, %rd4, %rd187;
	add.s64 	%rd189, %rd3, %rd187;
	ld.local.v4.u32 	{%r1308, %r1309, %r1310, %r1311}, [%rd189];
	st.local.v4.u32 	[%rd188], {%r1308, %r1309, %r1310, %r1311};
	ld.local.v4.u32 	{%r1312, %r1313, %r1314, %r1315}, [%rd189+16];
	st.local.v4.u32 	[%rd188+16], {%r1312, %r1313, %r1314, %r1315};
	ld.local.v4.u32 	{%r1316, %r1317, %r1318, %r1319}, [%rd189+32];
	st.local.v4.u32 	[%rd188+32], {%r1316, %r1317, %r1318, %r1319};
	ld.local.v4.u32 	{%r1320, %r1321, %r1322, %r1323}, [%rd189+48];
	st.local.v4.u32 	[%rd188+48], {%r1320, %r1321, %r1322, %r1323};
	ld.local.v4.u32 	{%r1324, %r1325, %r1326, %r1327}, [%rd189+64];
	st.local.v4.u32 	[%rd188+64], {%r1324, %r1325, %r1326, %r1327};
	ld.local.v4.u32 	{%r1328, %r1329, %r1330, %r1331}, [%rd189+80];
	st.local.v4.u32 	[%rd188+80], {%r1328, %r1329, %r1330, %r1331};
	ld.local.v4.u32 	{%r1332, %r1333, %r1334, %r1335}, [%rd189+96];
	st.local.v4.u32 	[%rd188+96], {%r1332, %r1333, %r1334, %r1335};
	ld.local.v4.u32 	{%r1336, %r1337, %r1338, %r1339}, [%rd189+112];
	st.local.v4.u32 	[%rd188+112], {%r1336, %r1337, %r1338, %r1339};
	add.s32 	%r2155, %r2155, 16;
	and.b32  	%r2157, %r3, 2147483632;
	setp.ne.s32 	%p568, %r2155, %r2157;
	@%p568 bra 	$L__BB0_662;
$L__BB0_663:
	setp.eq.s32 	%p569, %r28, 0;
	@%p569 bra 	$L__BB0_673;
	and.b32  	%r1340, %r3, 15;
	add.s32 	%r1341, %r1340, -1;
	setp.lt.u32 	%p570, %r1341, 7;
	@%p570 bra 	$L__BB0_666;
	mul.wide.u32 	%rd190, %r2157, 8;
	add.s64 	%rd191, %rd4, %rd190;
	add.s64 	%rd192, %rd3, %rd190;
	ld.local.v2.u32 	{%r1342, %r1343}, [%rd192];
	st.local.v2.u32 	[%rd191], {%r1342, %r1343};
	ld.local.v2.u32 	{%r1344, %r1345}, [%rd192+8];
	st.local.v2.u32 	[%rd191+8], {%r1344, %r1345};
	ld.local.v2.u32 	{%r1346, %r1347}, [%rd192+16];
	st.local.v2.u32 	[%rd191+16], {%r1346, %r1347};
	ld.local.v2.u32 	{%r1348, %r1349}, [%rd192+24];
	st.local.v2.u32 	[%rd191+24], {%r1348, %r1349};
	ld.local.v2.u32 	{%r1350, %r1351}, [%rd192+32];
	st.local.v2.u32 	[%rd191+32], {%r1350, %r1351};
	ld.local.v2.u32 	{%r1352, %r1353}, [%rd192+40];
	st.local.v2.u32 	[%rd191+40], {%r1352, %r1353};
	ld.local.v2.u32 	{%r1354, %r1355}, [%rd192+48];
	st.local.v2.u32 	[%rd191+48], {%r1354, %r1355};
	ld.local.v2.u32 	{%r1356, %r1357}, [%rd192+56];
	st.local.v2.u32 	[%rd191+56], {%r1356, %r1357};
	add.s32 	%r2157, %r2157, 8;
$L__BB0_666:
	setp.eq.s32 	%p571, %r29, 0;
	@%p571 bra 	$L__BB0_673;
	and.b32  	%r1358, %r3, 7;
	add.s32 	%r1359, %r1358, -1;
	setp.lt.u32 	%p572, %r1359, 3;
	@%p572 bra 	$L__BB0_669;
	mul.wide.u32 	%rd193, %r2157, 8;
	add.s64 	%rd194, %rd4, %rd193;
	add.s64 	%rd195, %rd3, %rd193;
	ld.local.v2.u32 	{%r1360, %r1361}, [%rd195];
	st.local.v2.u32 	[%rd194], {%r1360, %r1361};
	ld.local.v2.u32 	{%r1362, %r1363}, [%rd195+8];
	st.local.v2.u32 	[%rd194+8], {%r1362, %r1363};
	ld.local.v2.u32 	{%r1364, %r1365}, [%rd195+16];
	st.local.v2.u32 	[%rd194+16], {%r1364, %r1365};
	ld.local.v2.u32 	{%r1366, %r1367}, [%rd195+24];
	st.local.v2.u32 	[%rd194+24], {%r1366, %r1367};
	add.s32 	%r2157, %r2157, 4;
$L__BB0_669:
	setp.eq.s32 	%p573, %r30, 0;
	@%p573 bra 	$L__BB0_673;
	setp.eq.s32 	%p574, %r30, 1;
	mul.wide.u32 	%rd196, %r2157, 8;
	add.s64 	%rd42, %rd4, %rd196;
	add.s64 	%rd43, %rd3, %rd196;
	ld.local.v2.u32 	{%r1368, %r1369}, [%rd43];
	st.local.v2.u32 	[%rd42], {%r1368, %r1369};
	@%p574 bra 	$L__BB0_673;
	setp.eq.s32 	%p575, %r30, 2;
	ld.local.v2.u32 	{%r1370, %r1371}, [%rd43+8];
	st.local.v2.u32 	[%rd42+8], {%r1370, %r1371};
	@%p575 bra 	$L__BB0_673;
	ld.local.v2.u32 	{%r1372, %r1373}, [%rd43+16];
	st.local.v2.u32 	[%rd42+16], {%r1372, %r1373};
$L__BB0_673:
	bar.warp.sync 	-1;
	mul.wide.s32 	%rd197, %r3, 8;
	add.s64 	%rd198, %rd4, %rd197;
	ld.local.f32 	%f762, [%rd198+-4];
	mov.b32 	%r2159, 0;
$L__BB0_674:
	add.s32 	%r2089, %r47, 32;
	setp.lt.u32 	%p576, %r47, 992;
	add.s32 	%r2088, %r2089, %r2084;
	setp.lt.s32 	%p577, %r2088, %r666;
	and.pred  	%p578, %p576, %p577;
	@%p578 bra 	$L__BB0_22;
$L__BB0_675:
	bar.sync 	0;
	add.s32 	%r2084, %r2084, 1024;
	setp.lt.s32 	%p579, %r2084, %r666;
	@%p579 bra 	$L__BB0_18;
	setp.lt.s32 	%p580, %r2159, 1;
	@%p580 bra 	$L__BB0_1313;
	and.b32  	%r350, %r3, 2147483632;
	setp.lt.s32 	%p581, %r3, 1;
	@%p581 bra 	$L__BB0_690;
	setp.lt.u32 	%p582, %r25, 15;
	mov.b32 	%r2163, 0;
	@%p582 bra 	$L__BB0_681;
	mov.b32 	%r2161, 0;
$L__BB0_680:
	.pragma "nounroll";
	add.s32 	%r1377, %r2161, %r27;
	shl.b32 	%r1378, %r1377, 3;
	add.s32 	%r1379, %r26, %r1378;
	mul.wide.u32 	%rd199, %r2161, 8;
	add.s64 	%rd200, %rd4, %rd199;
	ld.local.v4.u32 	{%r1380, %r1381, %r1382, %r1383}, [%rd200];
	st.shared.v2.u32 	[%r1379], {%r1380, %r1381};
	st.shared.v2.u32 	[%r1379+8], {%r1382, %r1383};
	st.local.v4.u32 	[%rd200], {%r1380, %r1381, %r1382, %r1383};
	ld.local.v4.u32 	{%r1384, %r1385, %r1386, %r1387}, [%rd200+16];
	st.shared.v2.u32 	[%r1379+16], {%r1384, %r1385};
	st.shared.v2.u32 	[%r1379+24], {%r1386, %r1387};
	st.local.v4.u32 	[%rd200+16], {%r1384, %r1385, %r1386, %r1387};
	ld.local.v4.u32 	{%r1388, %r1389, %r1390, %r1391}, [%rd200+32];
	st.shared.v2.u32 	[%r1379+32], {%r1388, %r1389};
	st.shared.v2.u32 	[%r1379+40], {%r1390, %r1391};
	st.local.v4.u32 	[%rd200+32], {%r1388, %r1389, %r1390, %r1391};
	ld.local.v4.u32 	{%r1392, %r1393, %r1394, %r1395}, [%rd200+48];
	st.shared.v2.u32 	[%r1379+48], {%r1392, %r1393};
	st.shared.v2.u32 	[%r1379+56], {%r1394, %r1395};
	st.local.v4.u32 	[%rd200+48], {%r1392, %r1393, %r1394, %r1395};
	ld.local.v4.u32 	{%r1396, %r1397, %r1398, %r1399}, [%rd200+64];
	st.shared.v2.u32 	[%r1379+64], {%r1396, %r1397};
	st.shared.v2.u32 	[%r1379+72], {%r1398, %r1399};
	st.local.v4.u32 	[%rd200+64], {%r1396, %r1397, %r1398, %r1399};
	ld.local.v4.u32 	{%r1400, %r1401, %r1402, %r1403}, [%rd200+80];
	st.shared.v2.u32 	[%r1379+80], {%r1400, %r1401};
	st.shared.v2.u32 	[%r1379+88], {%r1402, %r1403};
	st.local.v4.u32 	[%rd200+80], {%r1400, %r1401, %r1402, %r1403};
	ld.local.v4.u32 	{%r1404, %r1405, %r1406, %r1407}, [%rd200+96];
	st.shared.v2.u32 	[%r1379+96], {%r1404, %r1405};
	st.shared.v2.u32 	[%r1379+104], {%r1406, %r1407};
	st.local.v4.u32 	[%rd200+96], {%r1404, %r1405, %r1406, %r1407};
	ld.local.v4.u32 	{%r1408, %r1409, %r1410, %r1411}, [%rd200+112];
	st.shared.v2.u32 	[%r1379+112], {%r1408, %r1409};
	st.shared.v2.u32 	[%r1379+120], {%r1410, %r1411};
	st.local.v4.u32 	[%rd200+112], {%r1408, %r1409, %r1410, %r1411};
	add.s32 	%r2161, %r2161, 16;
	setp.ne.s32 	%p583, %r2161, %r350;
	mov.u32 	%r2163, %r350;
	@%p583 bra 	$L__BB0_680;
$L__BB0_681:
	setp.eq.s32 	%p584, %r28, 0;
	@%p584 bra 	$L__BB0_690;
	and.b32  	%r1412, %r3, 15;
	add.s32 	%r1413, %r1412, -1;
	setp.lt.u32 	%p585, %r1413, 7;
	@%p585 bra 	$L__BB0_684;
	add.s32 	%r1414, %r2163, %r27;
	shl.b32 	%r1415, %r1414, 3;
	add.s32 	%r1416, %r26, %r1415;
	mul.wide.u32 	%rd201, %r2163, 8;
	add.s64 	%rd202, %rd4, %rd201;
	ld.local.v2.u32 	{%r1417, %r1418}, [%rd202];
	st.shared.v2.u32 	[%r1416], {%r1417, %r1418};
	st.local.v2.u32 	[%rd202], {%r1417, %r1418};
	ld.local.v2.u32 	{%r1419, %r1420}, [%rd202+8];
	st.shared.v2.u32 	[%r1416+8], {%r1419, %r1420};
	st.local.v2.u32 	[%rd202+8], {%r1419, %r1420};
	ld.local.v2.u32 	{%r1421, %r1422}, [%rd202+16];
	st.shared.v2.u32 	[%r1416+16], {%r1421, %r1422};
	st.local.v2.u32 	[%rd202+16], {%r1421, %r1422};
	ld.local.v2.u32 	{%r1423, %r1424}, [%rd202+24];
	st.shared.v2.u32 	[%r1416+24], {%r1423, %r1424};
	st.local.v2.u32 	[%rd202+24], {%r1423, %r1424};
	ld.local.v2.u32 	{%r1425, %r1426}, [%rd202+32];
	st.shared.v2.u32 	[%r1416+32], {%r1425, %r1426};
	st.local.v2.u32 	[%rd202+32], {%r1425, %r1426};
	ld.local.v2.u32 	{%r1427, %r1428}, [%rd202+40];
	st.shared.v2.u32 	[%r1416+40], {%r1427, %r1428};
	st.local.v2.u32 	[%rd202+40], {%r1427, %r1428};
	ld.local.v2.u32 	{%r1429, %r1430}, [%rd202+48];
	st.shared.v2.u32 	[%r1416+48], {%r1429, %r1430};
	st.local.v2.u32 	[%rd202+48], {%r1429, %r1430};
	ld.local.v2.u32 	{%r1431, %r1432}, [%rd202+56];
	st.shared.v2.u32 	[%r1416+56], {%r1431, %r1432};
	st.local.v2.u32 	[%rd202+56], {%r1431, %r1432};
	add.s32 	%r2163, %r2163, 8;
$L__BB0_684:
	setp.eq.s32 	%p586, %r29, 0;
	@%p586 bra 	$L__BB0_690;
	and.b32  	%r1433, %r3, 7;
	add.s32 	%r1434, %r1433, -1;
	setp.lt.u32 	%p587, %r1434, 3;
	@%p587 bra 	$L__BB0_687;
	add.s32 	%r1435, %r2163, %r27;
	shl.b32 	%r1436, %r1435, 3;
	add.s32 	%r1437, %r26, %r1436;
	mul.wide.u32 	%rd203, %r2163, 8;
	add.s64 	%rd204, %rd4, %rd203;
	ld.local.v2.u32 	{%r1438, %r1439}, [%rd204];
	st.shared.v2.u32 	[%r1437], {%r1438, %r1439};
	st.local.v2.u32 	[%rd204], {%r1438, %r1439};
	ld.local.v2.u32 	{%r1440, %r1441}, [%rd204+8];
	st.shared.v2.u32 	[%r1437+8], {%r1440, %r1441};
	st.local.v2.u32 	[%rd204+8], {%r1440, %r1441};
	ld.local.v2.u32 	{%r1442, %r1443}, [%rd204+16];
	st.shared.v2.u32 	[%r1437+16], {%r1442, %r1443};
	st.local.v2.u32 	[%rd204+16], {%r1442, %r1443};
	ld.local.v2.u32 	{%r1444, %r1445}, [%rd204+24];
	st.shared.v2.u32 	[%r1437+24], {%r1444, %r1445};
	st.local.v2.u32 	[%rd204+24], {%r1444, %r1445};
	add.s32 	%r2163, %r2163, 4;
$L__BB0_687:
	setp.eq.s32 	%p588, %r30, 0;
	@%p588 bra 	$L__BB0_690;
	mov.b32 	%r2166, 0;
$L__BB0_689:
	.pragma "nounroll";
	add.s32 	%r1447, %r2163, %r27;
	shl.b32 	%r1448, %r1447, 3;
	add.s32 	%r1449, %r26, %r1448;
	mul.wide.u32 	%rd205, %r2163, 8;
	add.s64 	%rd206, %rd4, %rd205;
	ld.local.v2.u32 	{%r1450, %r1451}, [%rd206];
	st.shared.v2.u32 	[%r1449], {%r1450, %r1451};
	st.local.v2.u32 	[%rd206], {%r1450, %r1451};
	add.s32 	%r2163, %r2163, 1;
	add.s32 	%r2166, %r2166, 1;
	setp.ne.s32 	%p589, %r2166, %r30;
	@%p589 bra 	$L__BB0_689;
$L__BB0_690:
	add.s32 	%r362, %r3, -2;
	setp.lt.s32 	%p590, %r3, 1;
	bar.warp.sync 	-1;
	@%p590 bra 	$L__BB0_768;
	mov.b32 	%r2167, 0;
	mov.b16 	%rs53, 0;
	cvt.u16.u32 	%rs36, %r3;
	mov.u16 	%rs54, %rs53;
$L__BB0_692:
	mov.u32 	%r363, %r2167;
	sub.s32 	%r364, %r25, %r363;
	add.s32 	%r2167, %r363, 1;
	setp.ge.s32 	%p591, %r2167, %r3;
	@%p591 bra 	$L__BB0_767;
	mul.wide.u32 	%rd207, %r363, 8;
	add.s64 	%rd208, %rd4, %rd207;
	add.s64 	%rd44, %rd208, 4;
	sub.s32 	%r1453, %r362, %r363;
	setp.lt.u32 	%p592, %r1453, 15;
	mov.u32 	%r2170, %r2167;
	@%p592 bra 	$L__BB0_728;
	and.b32  	%r366, %r364, -16;
	mov.b32 	%r2169, 0;
	mov.u32 	%r2170, %r2167;
$L__BB0_695:
	.pragma "nounroll";
	ld.local.f32 	%f765, [%rd44];
	mul.wide.u32 	%rd209, %r2170, 8;
	add.s64 	%rd210, %rd4, %rd209;
	add.s64 	%rd45, %rd210, 4;
	ld.local.f32 	%f353, [%rd210+4];
	setp.leu.f32 	%p593, %f765, %f353;
	@%p593 bra 	$L__BB0_697;
	ld.local.u32 	%r1455, [%rd44+-4];
	ld.local.u32 	%r1456, [%rd45+-4];
	mov.b32 	%r1457, %f353;
	st.local.v2.u32 	[%rd44+-4], {%r1456, %r1457};
	mov.b32 	%r1458, %f765;
	st.local.v2.u32 	[%rd45+-4], {%r1455, %r1458};
	ld.local.f32 	%f765, [%rd44];
$L__BB0_697:
	ld.local.f32 	%f356, [%rd45+8];
	setp.leu.f32 	%p594, %f765, %f356;
	@%p594 bra 	$L__BB0_699;
	ld.local.u32 	%r1459, [%rd44+-4];
	ld.local.u32 	%r1460, [%rd45+4];
	mov.b32 	%r1461, %f356;
	st.local.v2.u32 	[%rd44+-4], {%r1460, %r1461};
	mov.b32 	%r1462, %f765;
	st.local.v2.u32 	[%rd45+4], {%r1459, %r1462};
	ld.local.f32 	%f765, [%rd44];
$L__BB0_699:
	ld.local.f32 	%f359, [%rd45+16];
	setp.leu.f32 	%p595, %f765, %f359;
	@%p595 bra 	$L__BB0_701;
	ld.local.u32 	%r1463, [%rd44+-4];
	ld.local.u32 	%r1464, [%rd45+12];
	mov.b32 	%r1465, %f359;
	st.local.v2.u32 	[%rd44+-4], {%r1464, %r1465};
	mov.b32 	%r1466, %f765;
	st.local.v2.u32 	[%rd45+12], {%r1463, %r1466};
	ld.local.f32 	%f765, [%rd44];
$L__BB0_701:
	ld.local.f32 	%f362, [%rd45+24];
	setp.leu.f32 	%p596, %f765, %f362;
	@%p596 bra 	$L__BB0_703;
	ld.local.u32 	%r1467, [%rd44+-4];
	ld.local.u32 	%r1468, [%rd45+20];
	mov.b32 	%r1469, %f362;
	st.local.v2.u32 	[%rd44+-4], {%r1468, %r1469};
	mov.b32 	%r1470, %f765;
	st.local.v2.u32 	[%rd45+20], {%r1467, %r1470};
	ld.local.f32 	%f765, [%rd44];
$L__BB0_703:
	ld.local.f32 	%f365, [%rd45+32];
	setp.leu.f32 	%p597, %f765, %f365;
	@%p597 bra 	$L__BB0_705;
	ld.local.u32 	%r1471, [%rd44+-4];
	ld.local.u32 	%r1472, [%rd45+28];
	mov.b32 	%r1473, %f365;
	st.local.v2.u32 	[%rd44+-4], {%r1472, %r1473};
	mov.b32 	%r1474, %f765;
	st.local.v2.u32 	[%rd45+28], {%r1471, %r1474};
	ld.local.f32 	%f765, [%rd44];
$L__BB0_705:
	ld.local.f32 	%f368, [%rd45+40];
	setp.leu.f32 	%p598, %f765, %f368;
	@%p598 bra 	$L__BB0_707;
	ld.local.u32 	%r1475, [%rd44+-4];
	ld.local.u32 	%r1476, [%rd45+36];
	mov.b32 	%r1477, %f368;
	st.local.v2.u32 	[%rd44+-4], {%r1476, %r1477};
	mov.b32 	%r1478, %f765;
	st.local.v2.u32 	[%rd45+36], {%r1475, %r1478};
	ld.local.f32 	%f765, [%rd44];
$L__BB0_707:
	ld.local.f32 	%f371, [%rd45+48];
	setp.leu.f32 	%p599, %f765, %f371;
	@%p599 bra 	$L__BB0_709;
	ld.local.u32 	%r1479, [%rd44+-4];
	ld.local.u32 	%r1480, [%rd45+44];
	mov.b32 	%r1481, %f371;
	st.local.v2.u32 	[%rd44+-4], {%r1480, %r1481};
	mov.b32 	%r1482, %f765;
	st.local.v2.u32 	[%rd45+44], {%r1479, %r1482};
	ld.local.f32 	%f765, [%rd44];
$L__BB0_709:
	ld.local.f32 	%f374, [%rd45+56];
	setp.leu.f32 	%p600, %f765, %f374;
	@%p600 bra 	$L__BB0_711;
	ld.local.u32 	%r1483, [%rd44+-4];
	ld.local.u32 	%r1484, [%rd45+52];
	mov.b32 	%r1485, %f374;
	st.local.v2.u32 	[%rd44+-4], {%r1484, %r1485};
	mov.b32 	%r1486, %f765;
	st.local.v2.u32 	[%rd45+52], {%r1483, %r1486};
	ld.local.f32 	%f765, [%rd44];
$L__BB0_711:
	ld.local.f32 	%f377, [%rd45+64];
	setp.leu.f32 	%p601, %f765, %f377;
	@%p601 bra 	$L__BB0_713;
	ld.local.u32 	%r1487, [%rd44+-4];
	ld.local.u32 	%r1488, [%rd45+60];
	mov.b32 	%r1489, %f377;
	st.local.v2.u32 	[%rd44+-4], {%r1488, %r1489};
	mov.b32 	%r1490, %f765;
	st.local.v2.u32 	[%rd45+60], {%r1487, %r1490};
	ld.local.f32 	%f765, [%rd44];
$L__BB0_713:
	ld.local.f32 	%f380, [%rd45+72];
	setp.leu.f32 	%p602, %f765, %f380;
	@%p602 bra 	$L__BB0_715;
	ld.local.u32 	%r1491, [%rd44+-4];
	ld.local.u32 	%r1492, [%rd45+68];
	mov.b32 	%r1493, %f380;
	st.local.v2.u32 	[%rd44+-4], {%r1492, %r1493};
	mov.b32 	%r1494, %f765;
	st.local.v2.u32 	[%rd45+68], {%r1491, %r1494};
	ld.local.f32 	%f765, [%rd44];
$L__BB0_715:
	ld.local.f32 	%f383, [%rd45+80];
	setp.leu.f32 	%p603, %f765, %f383;
	@%p603 bra 	$L__BB0_717;
	ld.local.u32 	%r1495, [%rd44+-4];
	ld.local.u32 	%r1496, [%rd45+76];
	mov.b32 	%r1497, %f383;
	st.local.v2.u32 	[%rd44+-4], {%r1496, %r1497};
	mov.b32 	%r1498, %f765;
	st.local.v2.u32 	[%rd45+76], {%r1495, %r1498};
	ld.local.f32 	%f765, [%rd44];
$L__BB0_717:
	ld.local.f32 	%f386, [%rd45+88];
	setp.leu.f32 	%p604, %f765, %f386;
	@%p604 bra 	$L__BB0_719;
	ld.local.u32 	%r1499, [%rd44+-4];
	ld.local.u32 	%r1500, [%rd45+84];
	mov.b32 	%r1501, %f386;
	st.local.v2.u32 	[%rd44+-4], {%r1500, %r1501};
	mov.b32 	%r1502, %f765;
	st.local.v2.u32 	[%rd45+84], {%r1499, %r1502};
	ld.local.f32 	%f765, [%rd44];
$L__BB0_719:
	ld.local.f32 	%f389, [%rd45+96];
	setp.leu.f32 	%p605, %f765, %f389;
	@%p605 bra 	$L__BB0_721;
	ld.local.u32 	%r1503, [%rd44+-4];
	ld.local.u32 	%r1504, [%rd45+92];
	mov.b32 	%r1505, %f389;
	st.local.v2.u32 	[%rd44+-4], {%r1504, %r1505};
	mov.b32 	%r1506, %f765;
	st.local.v2.u32 	[%rd45+92], {%r1503, %r1506};
	ld.local.f32 	%f765, [%rd44];
$L__BB0_721:
	ld.local.f32 	%f392, [%rd45+104];
	setp.leu.f32 	%p606, %f765, %f392;
	@%p606 bra 	$L__BB0_723;
	ld.local.u32 	%r1507, [%rd44+-4];
	ld.local.u32 	%r1508, [%rd45+100];
	mov.b32 	%r1509, %f392;
	st.local.v2.u32 	[%rd44+-4], {%r1508, %r1509};
	mov.b32 	%r1510, %f765;
	st.local.v2.u32 	[%rd45+100], {%r1507, %r1510};
	ld.local.f32 	%f765, [%rd44];
$L__BB0_723:
	ld.local.f32 	%f395, [%rd45+112];
	setp.leu.f32 	%p607, %f765, %f395;
	@%p607 bra 	$L__BB0_725;
	ld.local.u32 	%r1511, [%rd44+-4];
	ld.local.u32 	%r1512, [%rd45+108];
	mov.b32 	%r1513, %f395;
	st.local.v2.u32 	[%rd44+-4], {%r1512, %r1513};
	mov.b32 	%r1514, %f765;
	st.local.v2.u32 	[%rd45+108], {%r1511, %r1514};
	ld.local.f32 	%f765, [%rd44];
$L__BB0_725:
	ld.local.f32 	%f398, [%rd45+120];
	setp.leu.f32 	%p608, %f765, %f398;
	@%p608 bra 	$L__BB0_727;
	ld.local.u32 	%r1515, [%rd44+-4];
	ld.local.u32 	%r1516, [%rd45+116];
	mov.b32 	%r1517, %f398;
	st.local.v2.u32 	[%rd44+-4], {%r1516, %r1517};
	mov.b32 	%r1518, %f765;
	st.local.v2.u32 	[%rd45+116], {%r1515, %r1518};
$L__BB0_727:
	add.s32 	%r2170, %r2170, 16;
	add.s32 	%r2169, %r2169, 16;
	setp.ne.s32 	%p609, %r2169, %r366;
	@%p609 bra 	$L__BB0_695;
$L__BB0_728:
	and.b32  	%r1519, %r364, 15;
	setp.eq.s32 	%p610, %r1519, 0;
	@%p610 bra 	$L__BB0_767;
	not.b16 	%rs35, %rs54;
	add.s16 	%rs37, %rs35, %rs36;
	cvt.u32.u16 	%r1520, %rs37;
	and.b32  	%r372, %r1520, 15;
	add.s32 	%r1521, %r372, -1;
	setp.lt.u32 	%p611, %r1521, 7;
	@%p611 bra 	$L__BB0_747;
	ld.local.f32 	%f780, [%rd44];
	mul.wide.u32 	%rd211, %r2170, 8;
	add.s64 	%rd212, %rd4, %rd211;
	add.s64 	%rd46, %rd212, 4;
	ld.local.f32 	%f400, [%rd212+4];
	setp.leu.f32 	%p612, %f780, %f400;
	@%p612 bra 	$L__BB0_732;
	ld.local.u32 	%r1522, [%rd44+-4];
	ld.local.u32 	%r1523, [%rd46+-4];
	mov.b32 	%r1524, %f400;
	st.local.v2.u32 	[%rd44+-4], {%r1523, %r1524};
	mov.b32 	%r1525, %f780;
	st.local.v2.u32 	[%rd46+-4], {%r1522, %r1525};
	ld.local.f32 	%f780, [%rd44];
$L__BB0_732:
	ld.local.f32 	%f403, [%rd46+8];
	setp.leu.f32 	%p613, %f780, %f403;
	@%p613 bra 	$L__BB0_734;
	ld.local.u32 	%r1526, [%rd44+-4];
	ld.local.u32 	%r1527, [%rd46+4];
	mov.b32 	%r1528, %f403;
	st.local.v2.u32 	[%rd44+-4], {%r1527, %r1528};
	mov.b32 	%r1529, %f780;
	st.local.v2.u32 	[%rd46+4], {%r1526, %r1529};
	ld.local.f32 	%f780, [%rd44];
$L__BB0_734:
	ld.local.f32 	%f406, [%rd46+16];
	setp.leu.f32 	%p614, %f780, %f406;
	@%p614 bra 	$L__BB0_736;
	ld.local.u32 	%r1530, [%rd44+-4];
	ld.local.u32 	%r1531, [%rd46+12];
	mov.b32 	%r1532, %f406;
	st.local.v2.u32 	[%rd44+-4], {%r1531, %r1532};
	mov.b32 	%r1533, %f780;
	st.local.v2.u32 	[%rd46+12], {%r1530, %r1533};
	ld.local.f32 	%f780, [%rd44];
$L__BB0_736:
	ld.local.f32 	%f409, [%rd46+24];
	setp.leu.f32 	%p615, %f780, %f409;
	@%p615 bra 	$L__BB0_738;
	ld.local.u32 	%r1534, [%rd44+-4];
	ld.local.u32 	%r1535, [%rd46+20];
	mov.b32 	%r1536, %f409;
	st.local.v2.u32 	[%rd44+-4], {%r1535, %r1536};
	mov.b32 	%r1537, %f780;
	st.local.v2.u32 	[%rd46+20], {%r1534, %r1537};
	ld.local.f32 	%f780, [%rd44];
$L__BB0_738:
	ld.local.f32 	%f412, [%rd46+32];
	setp.leu.f32 	%p616, %f780, %f412;
	@%p616 bra 	$L__BB0_740;
	ld.local.u32 	%r1538, [%rd44+-4];
	ld.local.u32 	%r1539, [%rd46+28];
	mov.b32 	%r1540, %f412;
	st.local.v2.u32 	[%rd44+-4], {%r1539, %r1540};
	mov.b32 	%r1541, %f780;
	st.local.v2.u32 	[%rd46+28], {%r1538, %r1541};
	ld.local.f32 	%f780, [%rd44];
$L__BB0_740:
	ld.local.f32 	%f415, [%rd46+40];
	setp.leu.f32 	%p617, %f780, %f415;
	@%p617 bra 	$L__BB0_742;
	ld.local.u32 	%r1542, [%rd44+-4];
	ld.local.u32 	%r1543, [%rd46+36];
	mov.b32 	%r1544, %f415;
	st.local.v2.u32 	[%rd44+-4], {%r1543, %r1544};
	mov.b32 	%r1545, %f780;
	st.local.v2.u32 	[%rd46+36], {%r1542, %r1545};
	ld.local.f32 	%f780, [%rd44];
$L__BB0_742:
	ld.local.f32 	%f418, [%rd46+48];
	setp.leu.f32 	%p618, %f780, %f418;
	@%p618 bra 	$L__BB0_744;
	ld.local.u32 	%r1546, [%rd44+-4];
	ld.local.u32 	%r1547, [%rd46+44];
	mov.b32 	%r1548, %f418;
	st.local.v2.u32 	[%rd44+-4], {%r1547, %r1548};
	mov.b32 	%r1549, %f780;
	st.local.v2.u32 	[%rd46+44], {%r1546, %r1549};
	ld.local.f32 	%f780, [%rd44];
$L__BB0_744:
	ld.local.f32 	%f421, [%rd46+56];
	setp.leu.f32 	%p619, %f780, %f421;
	@%p619 bra 	$L__BB0_746;
	ld.local.u32 	%r1550, [%rd44+-4];
	ld.local.u32 	%r1551, [%rd46+52];
	mov.b32 	%r1552, %f421;
	st.local.v2.u32 	[%rd44+-4], {%r1551, %r1552};
	mov.b32 	%r1553, %f780;
	st.local.v2.u32 	[%rd46+52], {%r1550, %r1553};
$L__BB0_746:
	add.s32 	%r2170, %r2170, 8;
$L__BB0_747:
	and.b32  	%r1554, %r372, 7;
	setp.eq.s32 	%p620, %r1554, 0;
	@%p620 bra 	$L__BB0_767;
	not.b16 	%rs38, %rs53;
	cvt.u16.u32 	%rs39, %r3;
	add.s16 	%rs40, %rs38, %rs39;
	cvt.u32.u16 	%r1555, %rs40;
	and.b32  	%r1556, %r1555, 7;
	and.b32  	%r375, %r1555, 3;
	add.s32 	%r1557, %r1556, -1;
	setp.lt.u32 	%p621, %r1557, 3;
	@%p621 bra 	$L__BB0_758;
	ld.local.f32 	%f787, [%rd44];
	mul.wide.u32 	%rd213, %r2170, 8;
	add.s64 	%rd214, %rd4, %rd213;
	add.s64 	%rd47, %rd214, 4;
	ld.local.f32 	%f423, [%rd214+4];
	setp.leu.f32 	%p622, %f787, %f423;
	@%p622 bra 	$L__BB0_751;
	ld.local.u32 	%r1558, [%rd44+-4];
	ld.local.u32 	%r1559, [%rd47+-4];
	mov.b32 	%r1560, %f423;
	st.local.v2.u32 	[%rd44+-4], {%r1559, %r1560};
	mov.b32 	%r1561, %f787;
	st.local.v2.u32 	[%rd47+-4], {%r1558, %r1561};
	ld.local.f32 	%f787, [%rd44];
$L__BB0_751:
	ld.local.f32 	%f426, [%rd47+8];
	setp.leu.f32 	%p623, %f787, %f426;
	@%p623 bra 	$L__BB0_753;
	ld.local.u32 	%r1562, [%rd44+-4];
	ld.local.u32 	%r1563, [%rd47+4];
	mov.b32 	%r1564, %f426;
	st.local.v2.u32 	[%rd44+-4], {%r1563, %r1564};
	mov.b32 	%r1565, %f787;
	st.local.v2.u32 	[%rd47+4], {%r1562, %r1565};
	ld.local.f32 	%f787, [%rd44];
$L__BB0_753:
	ld.local.f32 	%f429, [%rd47+16];
	setp.leu.f32 	%p624, %f787, %f429;
	@%p624 bra 	$L__BB0_755;
	ld.local.u32 	%r1566, [%rd44+-4];
	ld.local.u32 	%r1567, [%rd47+12];
	mov.b32 	%r1568, %f429;
	st.local.v2.u32 	[%rd44+-4], {%r1567, %r1568};
	mov.b32 	%r1569, %f787;
	st.local.v2.u32 	[%rd47+12], {%r1566, %r1569};
	ld.local.f32 	%f787, [%rd44];
$L__BB0_755:
	ld.local.f32 	%f432, [%rd47+24];
	setp.leu.f32 	%p625, %f787, %f432;
	@%p625 bra 	$L__BB0_757;
	ld.local.u32 	%r1570, [%rd44+-4];
	ld.local.u32 	%r1571, [%rd47+20];
	mov.b32 	%r1572, %f432;
	st.local.v2.u32 	[%rd44+-4], {%r1571, %r1572};
	mov.b32 	%r1573, %f787;
	st.local.v2.u32 	[%rd47+20], {%r1570, %r1573};
$L__BB0_757:
	add.s32 	%r2170, %r2170, 4;
$L__BB0_758:
	setp.eq.s32 	%p626, %r375, 0;
	@%p626 bra 	$L__BB0_767;
	ld.local.f32 	%f433, [%rd44];
	mul.wide.u32 	%rd215, %r2170, 8;
	add.s64 	%rd216, %rd4, %rd215;
	add.s64 	%rd48, %rd216, 4;
	ld.local.f32 	%f434, [%rd216+4];
	setp.leu.f32 	%p627, %f433, %f434;
	@%p627 bra 	$L__BB0_761;
	ld.local.u32 	%r1574, [%rd44+-4];
	ld.local.u32 	%r1575, [%rd48+-4];
	mov.b32 	%r1576, %f434;
	st.local.v2.u32 	[%rd44+-4], {%r1575, %r1576};
	mov.b32 	%r1577, %f433;
	st.local.v2.u32 	[%rd48+-4], {%r1574, %r1577};
$L__BB0_761:
	setp.eq.s32 	%p628, %r375, 1;
	@%p628 bra 	$L__BB0_767;
	ld.local.f32 	%f435, [%rd44];
	ld.local.f32 	%f436, [%rd48+8];
	setp.leu.f32 	%p629, %f435, %f436;
	@%p629 bra 	$L__BB0_764;
	ld.local.u32 	%r1578, [%rd44+-4];
	ld.local.u32 	%r1579, [%rd48+4];
	mov.b32 	%r1580, %f436;
	st.local.v2.u32 	[%rd44+-4], {%r1579, %r1580};
	mov.b32 	%r1581, %f435;
	st.local.v2.u32 	[%rd48+4], {%r1578, %r1581};
$L__BB0_764:
	setp.eq.s32 	%p630, %r375, 2;
	@%p630 bra 	$L__BB0_767;
	ld.local.f32 	%f437, [%rd44];
	ld.local.f32 	%f438, [%rd48+16];
	setp.leu.f32 	%p631, %f437, %f438;
	@%p631 bra 	$L__BB0_767;
	ld.local.u32 	%r1582, [%rd44+-4];
	ld.local.u32 	%r1583, [%rd48+12];
	mov.b32 	%r1584, %f438;
	st.local.v2.u32 	[%rd44+-4], {%r1583, %r1584};
	mov.b32 	%r1585, %f437;
	st.local.v2.u32 	[%rd48+12], {%r1582, %r1585};
$L__BB0_767:
	setp.ne.s32 	%p632, %r2167, %r3;
	add.s16 	%rs54, %rs54, 1;
	add.s16 	%rs53, %rs53, 1;
	@%p632 bra 	$L__BB0_692;
$L__BB0_768:
	setp.lt.s32 	%p633, %r3, 1;
	bar.warp.sync 	-1;
	@%p633 bra 	$L__BB0_810;
	setp.lt.u32 	%p634, %r25, 3;
	mov.b32 	%r2174, 0;
	@%p634 bra 	$L__BB0_792;
	mov.b32 	%r2173, 0;
$L__BB0_771:
	setp.ge.u32 	%p635, %r2, %r31;
	mul.wide.u32 	%rd217, %r2173, 8;
	add.s64 	%rd49, %rd4, %rd217;
	ld.local.u32 	%r1588, [%rd49];
	shfl.sync.bfly.b32	%r379|%p636, %r1588, 16, 31, -1;
	ld.local.u32 	%r1589, [%rd49+4];
	shfl.sync.bfly.b32	%r380|%p637, %r1589, 16, 31, -1;
	mov.b32 	%f439, %r380;
	mov.b32 	%f440, %r1589;
	@%p635 bra 	$L__BB0_774;
	setp.leu.f32 	%p639, %f440, %f439;
	@%p639 bra 	$L__BB0_776;
	st.local.v2.u32 	[%rd49], {%r379, %r380};
	bra.uni 	$L__BB0_776;
$L__BB0_774:
	setp.geu.f32 	%p638, %f440, %f439;
	@%p638 bra 	$L__BB0_776;
	st.local.v2.u32 	[%rd49], {%r379, %r380};
$L__BB0_776:
	setp.lt.u32 	%p640, %r2, %r31;
	ld.local.u32 	%r1590, [%rd49+8];
	shfl.sync.bfly.b32	%r381|%p641, %r1590, 16, 31, -1;
	ld.local.u32 	%r1591, [%rd49+12];
	shfl.sync.bfly.b32	%r382|%p642, %r1591, 16, 31, -1;
	mov.b32 	%f441, %r382;
	mov.b32 	%f442, %r1591;
	@%p640 bra 	$L__BB0_779;
	setp.geu.f32 	%p643, %f442, %f441;
	@%p643 bra 	$L__BB0_781;
	st.local.v2.u32 	[%rd49+8], {%r381, %r382};
	bra.uni 	$L__BB0_781;
$L__BB0_779:
	setp.leu.f32 	%p644, %f442, %f441;
	@%p644 bra 	$L__BB0_781;
	st.local.v2.u32 	[%rd49+8], {%r381, %r382};
$L__BB0_781:
	setp.lt.u32 	%p645, %r2, %r31;
	ld.local.u32 	%r1592, [%rd49+16];
	shfl.sync.bfly.b32	%r383|%p646, %r1592, 16, 31, -1;
	ld.local.u32 	%r1593, [%rd49+20];
	shfl.sync.bfly.b32	%r384|%p647, %r1593, 16, 31, -1;
	mov.b32 	%f443, %r384;
	mov.b32 	%f444, %r1593;
	@%p645 bra 	$L__BB0_784;
	setp.geu.f32 	%p648, %f444, %f443;
	@%p648 bra 	$L__BB0_786;
	st.local.v2.u32 	[%rd49+16], {%r383, %r384};
	bra.uni 	$L__BB0_786;
$L__BB0_784:
	setp.leu.f32 	%p649, %f444, %f443;
	@%p649 bra 	$L__BB0_786;
	st.local.v2.u32 	[%rd49+16], {%r383, %r384};
$L__BB0_786:
	setp.lt.u32 	%p650, %r2, %r31;
	ld.local.u32 	%r1594, [%rd49+24];
	shfl.sync.bfly.b32	%r385|%p651, %r1594, 16, 31, -1;
	ld.local.u32 	%r1595, [%rd49+28];
	shfl.sync.bfly.b32	%r386|%p652, %r1595, 16, 31, -1;
	mov.b32 	%f445, %r386;
	mov.b32 	%f446, %r1595;
	@%p650 bra 	$L__BB0_789;
	setp.geu.f32 	%p653, %f446, %f445;
	@%p653 bra 	$L__BB0_791;
	st.local.v2.u32 	[%rd49+24], {%r385, %r386};
	bra.uni 	$L__BB0_791;
$L__BB0_789:
	setp.leu.f32 	%p654, %f446, %f445;
	@%p654 bra 	$L__BB0_791;
	st.local.v2.u32 	[%rd49+24], {%r385, %r386};
$L__BB0_791:
	add.s32 	%r2173, %r2173, 4;
	setp.ne.s32 	%p655, %r2173, %r32;
	mov.u32 	%r2174, %r32;
	@%p655 bra 	$L__BB0_771;
$L__BB0_792:
	setp.eq.s32 	%p656, %r30, 0;
	@%p656 bra 	$L__BB0_810;
	setp.lt.u32 	%p657, %r2, %r31;
	mul.wide.u32 	%rd218, %r2174, 8;
	add.s64 	%rd50, %rd4, %rd218;
	ld.local.u32 	%r1596, [%rd50];
	shfl.sync.bfly.b32	%r389|%p658, %r1596, 16, 31, -1;
	ld.local.u32 	%r1597, [%rd50+4];
	shfl.sync.bfly.b32	%r390|%p659, %r1597, 16, 31, -1;
	mov.b32 	%f447, %r390;
	mov.b32 	%f448, %r1597;
	@%p657 bra 	$L__BB0_796;
	setp.geu.f32 	%p660, %f448, %f447;
	@%p660 bra 	$L__BB0_798;
	st.local.v2.u32 	[%rd50], {%r389, %r390};
	bra.uni 	$L__BB0_798;
$L__BB0_796:
	setp.leu.f32 	%p661, %f448, %f447;
	@%p661 bra 	$L__BB0_798;
	st.local.v2.u32 	[%rd50], {%r389, %r390};
$L__BB0_798:
	setp.eq.s32 	%p662, %r30, 1;
	@%p662 bra 	$L__BB0_810;
	setp.lt.u32 	%p663, %r2, %r31;
	ld.local.u32 	%r1598, [%rd50+8];
	shfl.sync.bfly.b32	%r391|%p664, %r1598, 16, 31, -1;
	ld.local.u32 	%r1599, [%rd50+12];
	shfl.sync.bfly.b32	%r392|%p665, %r1599, 16, 31, -1;
	mov.b32 	%f449, %r392;
	mov.b32 	%f450, %r1599;
	@%p663 bra 	$L__BB0_802;
	setp.geu.f32 	%p666, %f450, %f449;
	@%p666 bra 	$L__BB0_804;
	st.local.v2.u32 	[%rd50+8], {%r391, %r392};
	bra.uni 	$L__BB0_804;
$L__BB0_802:
	setp.leu.f32 	%p667, %f450, %f449;
	@%p667 bra 	$L__BB0_804;
	st.local.v2.u32 	[%rd50+8], {%r391, %r392};
$L__BB0_804:
	setp.eq.s32 	%p668, %r30, 2;
	@%p668 bra 	$L__BB0_810;
	setp.lt.u32 	%p669, %r2, %r31;
	ld.local.u32 	%r1600, [%rd50+16];
	shfl.sync.bfly.b32	%r393|%p670, %r1600, 16, 31, -1;
	ld.local.u32 	%r1601, [%rd50+20];
	shfl.sync.bfly.b32	%r394|%p671, %r1601, 16, 31, -1;
	mov.b32 	%f451, %r394;
	mov.b32 	%f452, %r1601;
	@%p669 bra 	$L__BB0_808;
	setp.geu.f32 	%p672, %f452, %f451;
	@%p672 bra 	$L__BB0_810;
	st.local.v2.u32 	[%rd50+16], {%r393, %r394};
	bra.uni 	$L__BB0_810;
$L__BB0_808:
	setp.leu.f32 	%p673, %f452, %f451;
	@%p673 bra 	$L__BB0_810;
	st.local.v2.u32 	[%rd50+16], {%r393, %r394};
$L__BB0_810:
	setp.lt.s32 	%p674, %r3, 1;
	bar.warp.sync 	-1;
	@%p674 bra 	$L__BB0_852;
	setp.lt.u32 	%p675, %r25, 3;
	mov.b32 	%r2176, 0;
	@%p675 bra 	$L__BB0_834;
	mov.b32 	%r2175, 0;
$L__BB0_813:
	setp.lt.u32 	%p676, %r2, %r33;
	mul.wide.u32 	%rd219, %r2175, 8;
	add.s64 	%rd51, %rd4, %rd219;
	ld.local.u32 	%r1604, [%rd51];
	shfl.sync.bfly.b32	%r396|%p677, %r1604, 8, 31, -1;
	ld.local.u32 	%r1605, [%rd51+4];
	shfl.sync.bfly.b32	%r397|%p678, %r1605, 8, 31, -1;
	mov.b32 	%f453, %r397;
	mov.b32 	%f454, %r1605;
	@%p676 bra 	$L__BB0_816;
	setp.geu.f32 	%p679, %f454, %f453;
	@%p679 bra 	$L__BB0_818;
	st.local.v2.u32 	[%rd51], {%r396, %r397};
	bra.uni 	$L__BB0_818;
$L__BB0_816:
	setp.leu.f32 	%p680, %f454, %f453;
	@%p680 bra 	$L__BB0_818;
	st.local.v2.u32 	[%rd51], {%r396, %r397};
$L__BB0_818:
	setp.lt.u32 	%p681, %r2, %r33;
	ld.local.u32 	%r1606, [%rd51+8];
	shfl.sync.bfly.b32	%r398|%p682, %r1606, 8, 31, -1;
	ld.local.u32 	%r1607, [%rd51+12];
	shfl.sync.bfly.b32	%r399|%p683, %r1607, 8, 31, -1;
	mov.b32 	%f455, %r399;
	mov.b32 	%f456, %r1607;
	@%p681 bra 	$L__BB0_821;
	setp.geu.f32 	%p684, %f456, %f455;
	@%p684 bra 	$L__BB0_823;
	st.local.v2.u32 	[%rd51+8], {%r398, %r399};
	bra.uni 	$L__BB0_823;
$L__BB0_821:
	setp.leu.f32 	%p685, %f456, %f455;
	@%p685 bra 	$L__BB0_823;
	st.local.v2.u32 	[%rd51+8], {%r398, %r399};
$L__BB0_823:
	setp.lt.u32 	%p686, %r2, %r33;
	ld.local.u32 	%r1608, [%rd51+16];
	shfl.sync.bfly.b32	%r400|%p687, %r1608, 8, 31, -1;
	ld.local.u32 	%r1609, [%rd51+20];
	shfl.sync.bfly.b32	%r401|%p688, %r1609, 8, 31, -1;
	mov.b32 	%f457, %r401;
	mov.b32 	%f458, %r1609;
	@%p686 bra 	$L__BB0_826;
	setp.geu.f32 	%p689, %f458, %f457;
	@%p689 bra 	$L__BB0_828;
	st.local.v2.u32 	[%rd51+16], {%r400, %r401};
	bra.uni 	$L__BB0_828;
$L__BB0_826:
	setp.leu.f32 	%p690, %f458, %f457;
	@%p690 bra 	$L__BB0_828;
	st.local.v2.u32 	[%rd51+16], {%r400, %r401};
$L__BB0_828:
	setp.lt.u32 	%p691, %r2, %r33;
	ld.local.u32 	%r1610, [%rd51+24];
	shfl.sync.bfly.b32	%r402|%p692, %r1610, 8, 31, -1;
	ld.local.u32 	%r1611, [%rd51+28];
	shfl.sync.bfly.b32	%r403|%p693, %r1611, 8, 31, -1;
	mov.b32 	%f459, %r403;
	mov.b32 	%f460, %r1611;
	@%p691 bra 	$L__BB0_831;
	setp.geu.f32 	%p694, %f460, %f459;
	@%p694 bra 	$L__BB0_833;
	st.local.v2.u32 	[%rd51+24], {%r402, %r403};
	bra.uni 	$L__BB0_833;
$L__BB0_831:
	setp.leu.f32 	%p695, %f460, %f459;
	@%p695 bra 	$L__BB0_833;
	st.local.v2.u32 	[%rd51+24], {%r402, %r403};
$L__BB0_833:
	add.s32 	%r2175, %r2175, 4;
	setp.ne.s32 	%p696, %r2175, %r32;
	mov.u32 	%r2176, %r32;
	@%p696 bra 	$L__BB0_813;
$L__BB0_834:
	setp.eq.s32 	%p697, %r30, 0;
	@%p697 bra 	$L__BB0_852;
	setp.lt.u32 	%p698, %r2, %r33;
	mul.wide.u32 	%rd220, %r2176, 8;
	add.s64 	%rd52, %rd4, %rd220;
	ld.local.u32 	%r1612, [%rd52];
	shfl.sync.bfly.b32	%r406|%p699, %r1612, 8, 31, -1;
	ld.local.u32 	%r1613, [%rd52+4];
	shfl.sync.bfly.b32	%r407|%p700, %r1613, 8, 31, -1;
	mov.b32 	%f461, %r407;
	mov.b32 	%f462, %r1613;
	@%p698 bra 	$L__BB0_838;
	setp.geu.f32 	%p701, %f462, %f461;
	@%p701 bra 	$L__BB0_840;
	st.local.v2.u32 	[%rd52], {%r406, %r407};
	bra.uni 	$L__BB0_840;
$L__BB0_838:
	setp.leu.f32 	%p702, %f462, %f461;
	@%p702 bra 	$L__BB0_840;
	st.local.v2.u32 	[%rd52], {%r406, %r407};
$L__BB0_840:
	setp.eq.s32 	%p703, %r30, 1;
	@%p703 bra 	$L__BB0_852;
	setp.lt.u32 	%p704, %r2, %r33;
	ld.local.u32 	%r1614, [%rd52+8];
	shfl.sync.bfly.b32	%r408|%p705, %r1614, 8, 31, -1;
	ld.local.u32 	%r1615, [%rd52+12];
	shfl.sync.bfly.b32	%r409|%p706, %r1615, 8, 31, -1;
	mov.b32 	%f463, %r409;
	mov.b32 	%f464, %r1615;
	@%p704 bra 	$L__BB0_844;
	setp.geu.f32 	%p707, %f464, %f463;
	@%p707 bra 	$L__BB0_846;
	st.local.v2.u32 	[%rd52+8], {%r408, %r409};
	bra.uni 	$L__BB0_846;
$L__BB0_844:
	setp.leu.f32 	%p708, %f464, %f463;
	@%p708 bra 	$L__BB0_846;
	st.local.v2.u32 	[%rd52+8], {%r408, %r409};
$L__BB0_846:
	setp.eq.s32 	%p709, %r30, 2;
	@%p709 bra 	$L__BB0_852;
	setp.lt.u32 	%p710, %r2, %r33;
	ld.local.u32 	%r1616, [%rd52+16];
	shfl.sync.bfly.b32	%r410|%p711, %r1616, 8, 31, -1;
	ld.local.u32 	%r1617, [%rd52+20];
	shfl.sync.bfly.b32	%r411|%p712, %r1617, 8, 31, -1;
	mov.b32 	%f465, %r411;
	mov.b32 	%f466, %r1617;
	@%p710 bra 	$L__BB0_850;
	setp.geu.f32 	%p713, %f466, %f465;
	@%p713 bra 	$L__BB0_852;
	st.local.v2.u32 	[%rd52+16], {%r410, %r411};
	bra.uni 	$L__BB0_852;
$L__BB0_850:
	setp.leu.f32 	%p714, %f466, %f465;
	@%p714 bra 	$L__BB0_852;
	st.local.v2.u32 	[%rd52+16], {%r410, %r411};
$L__BB0_852:
	setp.lt.s32 	%p715, %r3, 1;
	bar.warp.sync 	-1;
	@%p715 bra 	$L__BB0_894;
	setp.lt.u32 	%p716, %r25, 3;
	mov.b32 	%r2178, 0;
	@%p716 bra 	$L__BB0_876;
	mov.b32 	%r2177, 0;
$L__BB0_855:
	setp.lt.u32 	%p717, %r2, %r34;
	mul.wide.u32 	%rd221, %r2177, 8;
	add.s64 	%rd53, %rd4, %rd221;
	ld.local.u32 	%r1620, [%rd53];
	shfl.sync.bfly.b32	%r413|%p718, %r1620, 4, 31, -1;
	ld.local.u32 	%r1621, [%rd53+4];
	shfl.sync.bfly.b32	%r414|%p719, %r1621, 4, 31, -1;
	mov.b32 	%f467, %r414;
	mov.b32 	%f468, %r1621;
	@%p717 bra 	$L__BB0_858;
	setp.geu.f32 	%p720, %f468, %f467;
	@%p720 bra 	$L__BB0_860;
	st.local.v2.u32 	[%rd53], {%r413, %r414};
	bra.uni 	$L__BB0_860;
$L__BB0_858:
	setp.leu.f32 	%p721, %f468, %f467;
	@%p721 bra 	$L__BB0_860;
	st.local.v2.u32 	[%rd53], {%r413, %r414};
$L__BB0_860:
	setp.lt.u32 	%p722, %r2, %r34;
	ld.local.u32 	%r1622, [%rd53+8];
	shfl.sync.bfly.b32	%r415|%p723, %r1622, 4, 31, -1;
	ld.local.u32 	%r1623, [%rd53+12];
	shfl.sync.bfly.b32	%r416|%p724, %r1623, 4, 31, -1;
	mov.b32 	%f469, %r416;
	mov.b32 	%f470, %r1623;
	@%p722 bra 	$L__BB0_863;
	setp.geu.f32 	%p725, %f470, %f469;
	@%p725 bra 	$L__BB0_865;
	st.local.v2.u32 	[%rd53+8], {%r415, %r416};
	bra.uni 	$L__BB0_865;
$L__BB0_863:
	setp.leu.f32 	%p726, %f470, %f469;
	@%p726 bra 	$L__BB0_865;
	st.local.v2.u32 	[%rd53+8], {%r415, %r416};
$L__BB0_865:
	setp.lt.u32 	%p727, %r2, %r34;
	ld.local.u32 	%r1624, [%rd53+16];
	shfl.sync.bfly.b32	%r417|%p728, %r1624, 4, 31, -1;
	ld.local.u32 	%r1625, [%rd53+20];
	shfl.sync.bfly.b32	%r418|%p729, %r1625, 4, 31, -1;
	mov.b32 	%f471, %r418;
	mov.b32 	%f472, %r1625;
	@%p727 bra 	$L__BB0_868;
	setp.geu.f32 	%p730, %f472, %f471;
	@%p730 bra 	$L__BB0_870;
	st.local.v2.u32 	[%rd53+16], {%r417, %r418};
	bra.uni 	$L__BB0_870;
$L__BB0_868:
	setp.leu.f32 	%p731, %f472, %f471;
	@%p731 bra 	$L__BB0_870;
	st.local.v2.u32 	[%rd53+16], {%r417, %r418};
$L__BB0_870:
	setp.lt.u32 	%p732, %r2, %r34;
	ld.local.u32 	%r1626, [%rd53+24];
	shfl.sync.bfly.b32	%r419|%p733, %r1626, 4, 31, -1;
	ld.local.u32 	%r1627, [%rd53+28];
	shfl.sync.bfly.b32	%r420|%p734, %r1627, 4, 31, -1;
	mov.b32 	%f473, %r420;
	mov.b32 	%f474, %r1627;
	@%p732 bra 	$L__BB0_873;
	setp.geu.f32 	%p735, %f474, %f473;
	@%p735 bra 	$L__BB0_875;
	st.local.v2.u32 	[%rd53+24], {%r419, %r420};
	bra.uni 	$L__BB0_875;
$L__BB0_873:
	setp.leu.f32 	%p736, %f474, %f473;
	@%p736 bra 	$L__BB0_875;
	st.local.v2.u32 	[%rd53+24], {%r419, %r420};
$L__BB0_875:
	add.s32 	%r2177, %r2177, 4;
	setp.ne.s32 	%p737, %r2177, %r32;
	mov.u32 	%r2178, %r32;
	@%p737 bra 	$L__BB0_855;
$L__BB0_876:
	setp.eq.s32 	%p738, %r30, 0;
	@%p738 bra 	$L__BB0_894;
	setp.lt.u32 	%p739, %r2, %r34;
	mul.wide.u32 	%rd222, %r2178, 8;
	add.s64 	%rd54, %rd4, %rd222;
	ld.local.u32 	%r1628, [%rd54];
	shfl.sync.bfly.b32	%r423|%p740, %r1628, 4, 31, -1;
	ld.local.u32 	%r1629, [%rd54+4];
	shfl.sync.bfly.b32	%r424|%p741, %r1629, 4, 31, -1;
	mov.b32 	%f475, %r424;
	mov.b32 	%f476, %r1629;
	@%p739 bra 	$L__BB0_880;
	setp.geu.f32 	%p742, %f476, %f475;
	@%p742 bra 	$L__BB0_882;
	st.local.v2.u32 	[%rd54], {%r423, %r424};
	bra.uni 	$L__BB0_882;
$L__BB0_880:
	setp.leu.f32 	%p743, %f476, %f475;
	@%p743 bra 	$L__BB0_882;
	st.local.v2.u32 	[%rd54], {%r423, %r424};
$L__BB0_882:
	setp.eq.s32 	%p744, %r30, 1;
	@%p744 bra 	$L__BB0_894;
	setp.lt.u32 	%p745, %r2, %r34;
	ld.local.u32 	%r1630, [%rd54+8];
	shfl.sync.bfly.b32	%r425|%p746, %r1630, 4, 31, -1;
	ld.local.u32 	%r1631, [%rd54+12];
	shfl.sync.bfly.b32	%r426|%p747, %r1631, 4, 31, -1;
	mov.b32 	%f477, %r426;
	mov.b32 	%f478, %r1631;
	@%p745 bra 	$L__BB0_886;
	setp.geu.f32 	%p748, %f478, %f477;
	@%p748 bra 	$L__BB0_888;
	st.local.v2.u32 	[%rd54+8], {%r425, %r426};
	bra.uni 	$L__BB0_888;
$L__BB0_886:
	setp.leu.f32 	%p749, %f478, %f477;
	@%p749 bra 	$L__BB0_888;
	st.local.v2.u32 	[%rd54+8], {%r425, %r426};
$L__BB0_888:
	setp.eq.s32 	%p750, %r30, 2;
	@%p750 bra 	$L__BB0_894;
	setp.lt.u32 	%p751, %r2, %r34;
	ld.local.u32 	%r1632, [%rd54+16];
	shfl.sync.bfly.b32	%r427|%p752, %r1632, 4, 31, -1;
	ld.local.u32 	%r1633, [%rd54+20];
	shfl.sync.bfly.b32	%r428|%p753, %r1633, 4, 31, -1;
	mov.b32 	%f479, %r428;
	mov.b32 	%f480, %r1633;
	@%p751 bra 	$L__BB0_892;
	setp.geu.f32 	%p754, %f480, %f479;
	@%p754 bra 	$L__BB0_894;
	st.local.v2.u32 	[%rd54+16], {%r427, %r428};
	bra.uni 	$L__BB0_894;
$L__BB0_892:
	setp.leu.f32 	%p755, %f480, %f479;
	@%p755 bra 	$L__BB0_894;
	st.local.v2.u32 	[%rd54+16], {%r427, %r428};
$L__BB0_894:
	setp.lt.s32 	%p756, %r3, 1;
	bar.warp.sync 	-1;
	@%p756 bra 	$L__BB0_936;
	setp.lt.u32 	%p757, %r25, 3;
	mov.b32 	%r2180, 0;
	@%p757 bra 	$L__BB0_918;
	mov.b32 	%r2179, 0;
$L__BB0_897:
	setp.lt.u32 	%p758, %r2, %r35;
	mul.wide.u32 	%rd223, %r2179, 8;
	add.s64 	%rd55, %rd4, %rd223;
	ld.local.u32 	%r1636, [%rd55];
	shfl.sync.bfly.b32	%r430|%p759, %r1636, 2, 31, -1;
	ld.local.u32 	%r1637, [%rd55+4];
	shfl.sync.bfly.b32	%r431|%p760, %r1637, 2, 31, -1;
	mov.b32 	%f481, %r431;
	mov.b32 	%f482, %r1637;
	@%p758 bra 	$L__BB0_900;
	setp.geu.f32 	%p761, %f482, %f481;
	@%p761 bra 	$L__BB0_902;
	st.local.v2.u32 	[%rd55], {%r430, %r431};
	bra.uni 	$L__BB0_902;
$L__BB0_900:
	setp.leu.f32 	%p762, %f482, %f481;
	@%p762 bra 	$L__BB0_902;
	st.local.v2.u32 	[%rd55], {%r430, %r431};
$L__BB0_902:
	setp.lt.u32 	%p763, %r2, %r35;
	ld.local.u32 	%r1638, [%rd55+8];
	shfl.sync.bfly.b32	%r432|%p764, %r1638, 2, 31, -1;
	ld.local.u32 	%r1639, [%rd55+12];
	shfl.sync.bfly.b32	%r433|%p765, %r1639, 2, 31, -1;
	mov.b32 	%f483, %r433;
	mov.b32 	%f484, %r1639;
	@%p763 bra 	$L__BB0_905;
	setp.geu.f32 	%p766, %f484, %f483;
	@%p766 bra 	$L__BB0_907;
	st.local.v2.u32 	[%rd55+8], {%r432, %r433};
	bra.uni 	$L__BB0_907;
$L__BB0_905:
	setp.leu.f32 	%p767, %f484, %f483;
	@%p767 bra 	$L__BB0_907;
	st.local.v2.u32 	[%rd55+8], {%r432, %r433};
$L__BB0_907:
	setp.lt.u32 	%p768, %r2, %r35;
	ld.local.u32 	%r1640, [%rd55+16];
	shfl.sync.bfly.b32	%r434|%p769, %r1640, 2, 31, -1;
	ld.local.u32 	%r1641, [%rd55+20];
	shfl.sync.bfly.b32	%r435|%p770, %r1641, 2, 31, -1;
	mov.b32 	%f485, %r435;
	mov.b32 	%f486, %r1641;
	@%p768 bra 	$L__BB0_910;
	setp.geu.f32 	%p771, %f486, %f485;
	@%p771 bra 	$L__BB0_912;
	st.local.v2.u32 	[%rd55+16], {%r434, %r435};
	bra.uni 	$L__BB0_912;
$L__BB0_910:
	setp.leu.f32 	%p772, %f486, %f485;
	@%p772 bra 	$L__BB0_912;
	st.local.v2.u32 	[%rd55+16], {%r434, %r435};
$L__BB0_912:
	setp.lt.u32 	%p773, %r2, %r35;
	ld.local.u32 	%r1642, [%rd55+24];
	shfl.sync.bfly.b32	%r436|%p774, %r1642, 2, 31, -1;
	ld.local.u32 	%r1643, [%rd55+28];
	shfl.sync.bfly.b32	%r437|%p775, %r1643, 2, 31, -1;
	mov.b32 	%f487, %r437;
	mov.b32 	%f488, %r1643;
	@%p773 bra 	$L__BB0_915;
	setp.geu.f32 	%p776, %f488, %f487;
	@%p776 bra 	$L__BB0_917;
	st.local.v2.u32 	[%rd55+24], {%r436, %r437};
	bra.uni 	$L__BB0_917;
$L__BB0_915:
	setp.leu.f32 	%p777, %f488, %f487;
	@%p777 bra 	$L__BB0_917;
	st.local.v2.u32 	[%rd55+24], {%r436, %r437};
$L__BB0_917:
	add.s32 	%r2179, %r2179, 4;
	setp.ne.s32 	%p778, %r2179, %r32;
	mov.u32 	%r2180, %r32;
	@%p778 bra 	$L__BB0_897;
$L__BB0_918:
	setp.eq.s32 	%p779, %r30, 0;
	@%p779 bra 	$L__BB0_936;
	setp.lt.u32 	%p780, %r2, %r35;
	mul.wide.u32 	%rd224, %r2180, 8;
	add.s64 	%rd56, %rd4, %rd224;
	ld.local.u32 	%r1644, [%rd56];
	shfl.sync.bfly.b32	%r440|%p781, %r1644, 2, 31, -1;
	ld.local.u32 	%r1645, [%rd56+4];
	shfl.sync.bfly.b32	%r441|%p782, %r1645, 2, 31, -1;
	mov.b32 	%f489, %r441;
	mov.b32 	%f490, %r1645;
	@%p780 bra 	$L__BB0_922;
	setp.geu.f32 	%p783, %f490, %f489;
	@%p783 bra 	$L__BB0_924;
	st.local.v2.u32 	[%rd56], {%r440, %r441};
	bra.uni 	$L__BB0_924;
$L__BB0_922:
	setp.leu.f32 	%p784, %f490, %f489;
	@%p784 bra 	$L__BB0_924;
	st.local.v2.u32 	[%rd56], {%r440, %r441};
$L__BB0_924:
	setp.eq.s32 	%p785, %r30, 1;
	@%p785 bra 	$L__BB0_936;
	setp.lt.u32 	%p786, %r2, %r35;
	ld.local.u32 	%r1646, [%rd56+8];
	shfl.sync.bfly.b32	%r442|%p787, %r1646, 2, 31, -1;
	ld.local.u32 	%r1647, [%rd56+12];
	shfl.sync.bfly.b32	%r443|%p788, %r1647, 2, 31, -1;
	mov.b32 	%f491, %r443;
	mov.b32 	%f492, %r1647;
	@%p786 bra 	$L__BB0_928;
	setp.geu.f32 	%p789, %f492, %f491;
	@%p789 bra 	$L__BB0_930;
	st.local.v2.u32 	[%rd56+8], {%r442, %r443};
	bra.uni 	$L__BB0_930;
$L__BB0_928:
	setp.leu.f32 	%p790, %f492, %f491;
	@%p790 bra 	$L__BB0_930;
	st.local.v2.u32 	[%rd56+8], {%r442, %r443};
$L__BB0_930:
	setp.eq.s32 	%p791, %r30, 2;
	@%p791 bra 	$L__BB0_936;
	setp.lt.u32 	%p792, %r2, %r35;
	ld.local.u32 	%r1648, [%rd56+16];
	shfl.sync.bfly.b32	%r444|%p793, %r1648, 2, 31, -1;
	ld.local.u32 	%r1649, [%rd56+20];
	shfl.sync.bfly.b32	%r445|%p794, %r1649, 2, 31, -1;
	mov.b32 	%f493, %r445;
	mov.b32 	%f494, %r1649;
	@%p792 bra 	$L__BB0_934;
	setp.geu.f32 	%p795, %f494, %f493;
	@%p795 bra 	$L__BB0_936;
	st.local.v2.u32 	[%rd56+16], {%r444, %r445};
	bra.uni 	$L__BB0_936;
$L__BB0_934:
	setp.leu.f32 	%p796, %f494, %f493;
	@%p796 bra 	$L__BB0_936;
	st.local.v2.u32 	[%rd56+16], {%r444, %r445};
$L__BB0_936:
	setp.lt.s32 	%p797, %r3, 1;
	bar.warp.sync 	-1;
	@%p797 bra 	$L__BB0_978;
	setp.lt.u32 	%p798, %r25, 3;
	mov.b32 	%r2182, 0;
	@%p798 bra 	$L__BB0_960;
	mov.b32 	%r2181, 0;
$L__BB0_939:
	setp.lt.u32 	%p799, %r2, %r36;
	mul.wide.u32 	%rd225, %r2181, 8;
	add.s64 	%rd57, %rd4, %rd225;
	ld.local.u32 	%r1652, [%rd57];
	shfl.sync.bfly.b32	%r447|%p800, %r1652, 1, 31, -1;
	ld.local.u32 	%r1653, [%rd57+4];
	shfl.sync.bfly.b32	%r448|%p801, %r1653, 1, 31, -1;
	mov.b32 	%f495, %r448;
	mov.b32 	%f496, %r1653;
	@%p799 bra 	$L__BB0_942;
	setp.geu.f32 	%p802, %f496, %f495;
	@%p802 bra 	$L__BB0_944;
	st.local.v2.u32 	[%rd57], {%r447, %r448};
	bra.uni 	$L__BB0_944;
$L__BB0_942:
	setp.leu.f32 	%p803, %f496, %f495;
	@%p803 bra 	$L__BB0_944;
	st.local.v2.u32 	[%rd57], {%r447, %r448};
$L__BB0_944:
	setp.lt.u32 	%p804, %r2, %r36;
	ld.local.u32 	%r1654, [%rd57+8];
	shfl.sync.bfly.b32	%r449|%p805, %r1654, 1, 31, -1;
	ld.local.u32 	%r1655, [%rd57+12];
	shfl.sync.bfly.b32	%r450|%p806, %r1655, 1, 31, -1;
	mov.b32 	%f497, %r450;
	mov.b32 	%f498, %r1655;
	@%p804 bra 	$L__BB0_947;
	setp.geu.f32 	%p807, %f498, %f497;
	@%p807 bra 	$L__BB0_949;
	st.local.v2.u32 	[%rd57+8], {%r449, %r450};
	bra.uni 	$L__BB0_949;
$L__BB0_947:
	setp.leu.f32 	%p808, %f498, %f497;
	@%p808 bra 	$L__BB0_949;
	st.local.v2.u32 	[%rd57+8], {%r449, %r450};
$L__BB0_949:
	setp.lt.u32 	%p809, %r2, %r36;
	ld.local.u32 	%r1656, [%rd57+16];
	shfl.sync.bfly.b32	%r451|%p810, %r1656, 1, 31, -1;
	ld.local.u32 	%r1657, [%rd57+20];
	shfl.sync.bfly.b32	%r452|%p811, %r1657, 1, 31, -1;
	mov.b32 	%f499, %r452;
	mov.b32 	%f500, %r1657;
	@%p809 bra 	$L__BB0_952;
	setp.geu.f32 	%p812, %f500, %f499;
	@%p812 bra 	$L__BB0_954;
	st.local.v2.u32 	[%rd57+16], {%r451, %r452};
	bra.uni 	$L__BB0_954;
$L__BB0_952:
	setp.leu.f32 	%p813, %f500, %f499;
	@%p813 bra 	$L__BB0_954;
	st.local.v2.u32 	[%rd57+16], {%r451, %r452};
$L__BB0_954:
	setp.lt.u32 	%p814, %r2, %r36;
	ld.local.u32 	%r1658, [%rd57+24];
	shfl.sync.bfly.b32	%r453|%p815, %r1658, 1, 31, -1;
	ld.local.u32 	%r1659, [%rd57+28];
	shfl.sync.bfly.b32	%r454|%p816, %r1659, 1, 31, -1;
	mov.b32 	%f501, %r454;
	mov.b32 	%f502, %r1659;
	@%p814 bra 	$L__BB0_957;
	setp.geu.f32 	%p817, %f502, %f501;
	@%p817 bra 	$L__BB0_959;
	st.local.v2.u32 	[%rd57+24], {%r453, %r454};
	bra.uni 	$L__BB0_959;
$L__BB0_957:
	setp.leu.f32 	%p818, %f502, %f501;
	@%p818 bra 	$L__BB0_959;
	st.local.v2.u32 	[%rd57+24], {%r453, %r454};
$L__BB0_959:
	add.s32 	%r2181, %r2181, 4;
	setp.ne.s32 	%p819, %r2181, %r32;
	mov.u32 	%r2182, %r32;
	@%p819 bra 	$L__BB0_939;
$L__BB0_960:
	setp.eq.s32 	%p820, %r30, 0;
	@%p820 bra 	$L__BB0_978;
	setp.lt.u32 	%p821, %r2, %r36;
	mul.wide.u32 	%rd226, %r2182, 8;
	add.s64 	%rd58, %rd4, %rd226;
	ld.local.u32 	%r1660, [%rd58];
	shfl.sync.bfly.b32	%r457|%p822, %r1660, 1, 31, -1;
	ld.local.u32 	%r1661, [%rd58+4];
	shfl.sync.bfly.b32	%r458|%p823, %r1661, 1, 31, -1;
	mov.b32 	%f503, %r458;
	mov.b32 	%f504, %r1661;
	@%p821 bra 	$L__BB0_964;
	setp.geu.f32 	%p824, %f504, %f503;
	@%p824 bra 	$L__BB0_966;
	st.local.v2.u32 	[%rd58], {%r457, %r458};
	bra.uni 	$L__BB0_966;
$L__BB0_964:
	setp.leu.f32 	%p825, %f504, %f503;
	@%p825 bra 	$L__BB0_966;
	st.local.v2.u32 	[%rd58], {%r457, %r458};
$L__BB0_966:
	setp.eq.s32 	%p826, %r30, 1;
	@%p826 bra 	$L__BB0_978;
	setp.lt.u32 	%p827, %r2, %r36;
	ld.local.u32 	%r1662, [%rd58+8];
	shfl.sync.bfly.b32	%r459|%p828, %r1662, 1, 31, -1;
	ld.local.u32 	%r1663, [%rd58+12];
	shfl.sync.bfly.b32	%r460|%p829, %r1663, 1, 31, -1;
	mov.b32 	%f505, %r460;
	mov.b32 	%f506, %r1663;
	@%p827 bra 	$L__BB0_970;
	setp.geu.f32 	%p830, %f506, %f505;
	@%p830 bra 	$L__BB0_972;
	st.local.v2.u32 	[%rd58+8], {%r459, %r460};
	bra.uni 	$L__BB0_972;
$L__BB0_970:
	setp.leu.f32 	%p831, %f506, %f505;
	@%p831 bra 	$L__BB0_972;
	st.local.v2.u32 	[%rd58+8], {%r459, %r460};
$L__BB0_972:
	setp.eq.s32 	%p832, %r30, 2;
	@%p832 bra 	$L__BB0_978;
	setp.lt.u32 	%p833, %r2, %r36;
	ld.local.u32 	%r1664, [%rd58+16];
	shfl.sync.bfly.b32	%r461|%p834, %r1664, 1, 31, -1;
	ld.local.u32 	%r1665, [%rd58+20];
	shfl.sync.bfly.b32	%r462|%p835, %r1665, 1, 31, -1;
	mov.b32 	%f507, %r462;
	mov.b32 	%f508, %r1665;
	@%p833 bra 	$L__BB0_976;
	setp.geu.f32 	%p836, %f508, %f507;
	@%p836 bra 	$L__BB0_978;
	st.local.v2.u32 	[%rd58+16], {%r461, %r462};
	bra.uni 	$L__BB0_978;
$L__BB0_976:
	setp.leu.f32 	%p837, %f508, %f507;
	@%p837 bra 	$L__BB0_978;
	st.local.v2.u32 	[%rd58+16], {%r461, %r462};
$L__BB0_978:
	setp.lt.s32 	%p838, %r3, 1;
	bar.warp.sync 	-1;
	bar.warp.sync 	-1;
	@%p838 bra 	$L__BB0_1010;
	setp.lt.u32 	%p839, %r25, 3;
	mov.b32 	%r2201, 0;
	@%p839 bra 	$L__BB0_1002;
	mov.b32 	%r2183, 0;
$L__BB0_981:
	add.s32 	%r1668, %r2183, %r27;
	not.b32 	%r1669, %r1668;
	add.s32 	%r464, %r667, %r1669;
	div.s32 	%r465, %r464, %r3;
	mul.lo.s32 	%r1670, %r465, %r3;
	sub.s32 	%r466, %r464, %r1670;
	setp.ne.s32 	%p840, %r2, %r465;
	@%p840 bra 	$L__BB0_983;
	shl.b32 	%r1676, %r466, 3;
	add.s32 	%r1677, %r26, %r1676;
	ld.shared.v2.u32 	{%r2184, %r2185}, [%r1677];
	mov.b32 	%f789, %r2185;
	bra.uni 	$L__BB0_984;
$L__BB0_983:
	shl.b32 	%r1671, %r466, 3;
	add.s32 	%r1672, %r26, %r1671;
	ld.shared.u32 	%r1673, [%r1672];
	shfl.sync.idx.b32	%r2184|%p841, %r1673, %r465, 31, -1;
	ld.shared.u32 	%r1674, [%r1672+4];
	shfl.sync.idx.b32	%r2185|%p842, %r1674, %r465, 31, -1;
	mov.b32 	%f789, %r2185;
$L__BB0_984:
	cvt.u64.u32 	%rd59, %r2183;
	mul.wide.u32 	%rd227, %r2183, 8;
	add.s64 	%rd228, %rd4, %rd227;
	add.s64 	%rd60, %rd228, 4;
	ld.local.f32 	%f512, [%rd228+4];
	setp.geu.f32 	%p843, %f512, %f789;
	@%p843 bra 	$L__BB0_986;
	ld.local.u32 	%r2184, [%rd60+-4];
	mov.b32 	%r2185, %f512;
$L__BB0_986:
	shl.b64 	%rd229, %rd59, 3;
	add.s64 	%rd61, %rd2, %rd229;
	st.local.v2.u32 	[%rd61], {%r2184, %r2185};
	add.s32 	%r1679, %r464, -1;
	div.s32 	%r476, %r1679, %r3;
	mul.lo.s32 	%r1680, %r476, %r3;
	sub.s32 	%r477, %r1679, %r1680;
	setp.eq.s32 	%p844, %r2, %r476;
	@%p844 bra 	$L__BB0_988;
	shl.b32 	%r1681, %r477, 3;
	add.s32 	%r1682, %r26, %r1681;
	ld.shared.u32 	%r1683, [%r1682];
	shfl.sync.idx.b32	%r2190|%p845, %r1683, %r476, 31, -1;
	ld.shared.u32 	%r1684, [%r1682+4];
	shfl.sync.idx.b32	%r2191|%p846, %r1684, %r476, 31, -1;
	mov.b32 	%f790, %r2191;
	bra.uni 	$L__BB0_989;
$L__BB0_988:
	shl.b32 	%r1686, %r477, 3;
	add.s32 	%r1687, %r26, %r1686;
	ld.shared.v2.u32 	{%r2190, %r2191}, [%r1687];
	mov.b32 	%f790, %r2191;
$L__BB0_989:
	ld.local.f32 	%f516, [%rd60+8];
	setp.lt.f32 	%p847, %f516, %f790;
	@%p847 bra 	$L__BB0_990;
	bra.uni 	$L__BB0_991;
$L__BB0_990:
	ld.local.u32 	%r2190, [%rd60+4];
	mov.b32 	%r2191, %f516;
$L__BB0_991:
	st.local.v2.u32 	[%rd61+8], {%r2190, %r2191};
	add.s32 	%r1689, %r464, -2;
	div.s32 	%r487, %r1689, %r3;
	mul.lo.s32 	%r1690, %r487, %r3;
	sub.s32 	%r488, %r1689, %r1690;
	setp.eq.s32 	%p848, %r2, %r487;
	@%p848 bra 	$L__BB0_993;
	shl.b32 	%r1691, %r488, 3;
	add.s32 	%r1692, %r26, %r1691;
	ld.shared.u32 	%r1693, [%r1692];
	shfl.sync.idx.b32	%r2194|%p849, %r1693, %r487, 31, -1;
	ld.shared.u32 	%r1694, [%r1692+4];
	shfl.sync.idx.b32	%r2195|%p850, %r1694, %r487, 31, -1;
	mov.b32 	%f791, %r2195;
	bra.uni 	$L__BB0_994;
$L__BB0_993:
	shl.b32 	%r1696, %r488, 3;
	add.s32 	%r1697, %r26, %r1696;
	ld.shared.v2.u32 	{%r2194, %r2195}, [%r1697];
	mov.b32 	%f791, %r2195;
$L__BB0_994:
	ld.local.f32 	%f520, [%rd60+16];
	setp.lt.f32 	%p851, %f520, %f791;
	@%p851 bra 	$L__BB0_995;
	bra.uni 	$L__BB0_996;
$L__BB0_995:
	ld.local.u32 	%r2194, [%rd60+12];
	mov.b32 	%r2195, %f520;
$L__BB0_996:
	st.local.v2.u32 	[%rd61+16], {%r2194, %r2195};
	add.s32 	%r1699, %r464, -3;
	div.s32 	%r498, %r1699, %r3;
	mul.lo.s32 	%r1700, %r498, %r3;
	sub.s32 	%r499, %r1699, %r1700;
	setp.eq.s32 	%p852, %r2, %r498;
	@%p852 bra 	$L__BB0_998;
	shl.b32 	%r1701, %r499, 3;
	add.s32 	%r1702, %r26, %r1701;
	ld.shared.u32 	%r1703, [%r1702];
	shfl.sync.idx.b32	%r2198|%p853, %r1703, %r498, 31, -1;
	ld.shared.u32 	%r1704, [%r1702+4];
	shfl.sync.idx.b32	%r2199|%p854, %r1704, %r498, 31, -1;
	mov.b32 	%f792, %r2199;
	bra.uni 	$L__BB0_999;
$L__BB0_998:
	shl.b32 	%r1706, %r499, 3;
	add.s32 	%r1707, %r26, %r1706;
	ld.shared.v2.u32 	{%r2198, %r2199}, [%r1707];
	mov.b32 	%f792, %r2199;
$L__BB0_999:
	ld.local.f32 	%f524, [%rd60+24];
	setp.lt.f32 	%p855, %f524, %f792;
	@%p855 bra 	$L__BB0_1000;
	bra.uni 	$L__BB0_1001;
$L__BB0_1000:
	ld.local.u32 	%r2198, [%rd60+20];
	mov.b32 	%r2199, %f524;
$L__BB0_1001:
	st.local.v2.u32 	[%rd61+24], {%r2198, %r2199};
	add.s32 	%r2183, %r2183, 4;
	setp.ne.s32 	%p856, %r2183, %r32;
	mov.u32 	%r2201, %r32;
	@%p856 bra 	$L__BB0_981;
$L__BB0_1002:
	setp.eq.s32 	%p857, %r30, 0;
	@%p857 bra 	$L__BB0_1010;
	mov.b32 	%r2202, 0;
$L__BB0_1004:
	.pragma "nounroll";
	add.s32 	%r1710, %r2201, %r27;
	not.b32 	%r1711, %r1710;
	add.s32 	%r1712, %r667, %r1711;
	div.s32 	%r513, %r1712, %r3;
	mul.lo.s32 	%r1713, %r513, %r3;
	sub.s32 	%r514, %r1712, %r1713;
	setp.eq.s32 	%p858, %r2, %r513;
	@%p858 bra 	$L__BB0_1006;
	shl.b32 	%r1714, %r514, 3;
	add.s32 	%r1715, %r26, %r1714;
	ld.shared.u32 	%r1716, [%r1715];
	shfl.sync.idx.b32	%r2205|%p859, %r1716, %r513, 31, -1;
	ld.shared.u32 	%r1717, [%r1715+4];
	shfl.sync.idx.b32	%r2206|%p860, %r1717, %r513, 31, -1;
	mov.b32 	%f793, %r2206;
	bra.uni 	$L__BB0_1007;
$L__BB0_1006:
	shl.b32 	%r1719, %r514, 3;
	add.s32 	%r1720, %r26, %r1719;
	ld.shared.v2.u32 	{%r2205, %r2206}, [%r1720];
	mov.b32 	%f793, %r2206;
$L__BB0_1007:
	cvt.u64.u32 	%rd62, %r2201;
	mul.wide.u32 	%rd230, %r2201, 8;
	add.s64 	%rd231, %rd4, %rd230;
	add.s64 	%rd63, %rd231, 4;
	ld.local.f32 	%f528, [%rd231+4];
	setp.lt.f32 	%p861, %f528, %f793;
	@%p861 bra 	$L__BB0_1008;
	bra.uni 	$L__BB0_1009;
$L__BB0_1008:
	ld.local.u32 	%r2205, [%rd63+-4];
	mov.b32 	%r2206, %f528;
$L__BB0_1009:
	shl.b64 	%rd232, %rd62, 3;
	add.s64 	%rd233, %rd2, %rd232;
	st.local.v2.u32 	[%rd233], {%r2205, %r2206};
	add.s32 	%r2201, %r2201, 1;
	add.s32 	%r2202, %r2202, 1;
	setp.ne.s32 	%p862, %r2202, %r30;
	@%p862 bra 	$L__BB0_1004;
$L__BB0_1010:
	setp.lt.s32 	%p863, %r3, 1;
	bar.warp.sync 	-1;
	@%p863 bra 	$L__BB0_1089;
	add.s64 	%rd64, %rd2, 68;
	mov.b32 	%r2207, 0;
	mov.b16 	%rs55, 0;
	cvt.u16.u32 	%rs44, %r3;
	mov.u16 	%rs56, %rs55;
$L__BB0_1012:
	mov.u32 	%r2209, %r2207;
	sub.s32 	%r527, %r25, %r2209;
	add.s32 	%r2207, %r2209, 1;
	setp.ge.s32 	%p864, %r2207, %r3;
	@%p864 bra 	$L__BB0_1088;
	mul.wide.u32 	%rd234, %r2209, 8;
	add.s64 	%rd235, %rd2, %rd234;
	add.s64 	%rd65, %rd235, 4;
	sub.s32 	%r1723, %r362, %r2209;
	setp.lt.u32 	%p865, %r1723, 15;
	mov.u32 	%r2211, %r2207;
	@%p865 bra 	$L__BB0_1049;
	add.s64 	%rd269, %rd64, %rd234;
	and.b32  	%r1724, %r527, -16;
	neg.s32 	%r2208, %r1724;
$L__BB0_1015:
	.pragma "nounroll";
	ld.local.f32 	%f795, [%rd65];
	ld.local.f32 	%f530, [%rd269+-56];
	setp.leu.f32 	%p866, %f795, %f530;
	@%p866 bra 	$L__BB0_1017;
	ld.local.u32 	%r1725, [%rd65+-4];
	ld.local.u32 	%r1726, [%rd269+-60];
	mov.b32 	%r1727, %f530;
	st.local.v2.u32 	[%rd65+-4], {%r1726, %r1727};
	mov.b32 	%r1728, %f795;
	st.local.v2.u32 	[%rd269+-60], {%r1725, %r1728};
	ld.local.f32 	%f795, [%rd65];
$L__BB0_1017:
	ld.local.f32 	%f533, [%rd269+-48];
	setp.leu.f32 	%p867, %f795, %f533;
	@%p867 bra 	$L__BB0_1019;
	ld.local.u32 	%r1729, [%rd65+-4];
	ld.local.u32 	%r1730, [%rd269+-52];
	mov.b32 	%r1731, %f533;
	st.local.v2.u32 	[%rd65+-4], {%r1730, %r1731};
	mov.b32 	%r1732, %f795;
	st.local.v2.u32 	[%rd269+-52], {%r1729, %r1732};
	ld.local.f32 	%f795, [%rd65];
$L__BB0_1019:
	ld.local.f32 	%f536, [%rd269+-40];
	setp.leu.f32 	%p868, %f795, %f536;
	@%p868 bra 	$L__BB0_1021;
	ld.local.u32 	%r1733, [%rd65+-4];
	ld.local.u32 	%r1734, [%rd269+-44];
	mov.b32 	%r1735, %f536;
	st.local.v2.u32 	[%rd65+-4], {%r1734, %r1735};
	mov.b32 	%r1736, %f795;
	st.local.v2.u32 	[%rd269+-44], {%r1733, %r1736};
	ld.local.f32 	%f795, [%rd65];
$L__BB0_1021:
	ld.local.f32 	%f539, [%rd269+-32];
	setp.leu.f32 	%p869, %f795, %f539;
	@%p869 bra 	$L__BB0_1023;
	ld.local.u32 	%r1737, [%rd65+-4];
	ld.local.u32 	%r1738, [%rd269+-36];
	mov.b32 	%r1739, %f539;
	st.local.v2.u32 	[%rd65+-4], {%r1738, %r1739};
	mov.b32 	%r1740, %f795;
	st.local.v2.u32 	[%rd269+-36], {%r1737, %r1740};
	ld.local.f32 	%f795, [%rd65];
$L__BB0_1023:
	ld.local.f32 	%f542, [%rd269+-24];
	setp.leu.f32 	%p870, %f795, %f542;
	@%p870 bra 	$L__BB0_1025;
	ld.local.u32 	%r1741, [%rd65+-4];
	ld.local.u32 	%r1742, [%rd269+-28];
	mov.b32 	%r1743, %f542;
	st.local.v2.u32 	[%rd65+-4], {%r1742, %r1743};
	mov.b32 	%r1744, %f795;
	st.local.v2.u32 	[%rd269+-28], {%r1741, %r1744};
	ld.local.f32 	%f795, [%rd65];
$L__BB0_1025:
	ld.local.f32 	%f545, [%rd269+-16];
	setp.leu.f32 	%p871, %f795, %f545;
	@%p871 bra 	$L__BB0_1027;
	ld.local.u32 	%r1745, [%rd65+-4];
	ld.local.u32 	%r1746, [%rd269+-20];
	mov.b32 	%r1747, %f545;
	st.local.v2.u32 	[%rd65+-4], {%r1746, %r1747};
	mov.b32 	%r1748, %f795;
	st.local.v2.u32 	[%rd269+-20], {%r1745, %r1748};
	ld.local.f32 	%f795, [%rd65];
$L__BB0_1027:
	ld.local.f32 	%f548, [%rd269+-8];
	setp.leu.f32 	%p872, %f795, %f548;
	@%p872 bra 	$L__BB0_1029;
	ld.local.u32 	%r1749, [%rd65+-4];
	ld.local.u32 	%r1750, [%rd269+-12];
	mov.b32 	%r1751, %f548;
	st.local.v2.u32 	[%rd65+-4], {%r1750, %r1751};
	mov.b32 	%r1752, %f795;
	st.local.v2.u32 	[%rd269+-12], {%r1749, %r1752};
	ld.local.f32 	%f795, [%rd65];
$L__BB0_1029:
	ld.local.f32 	%f551, [%rd269];
	setp.leu.f32 	%p873, %f795, %f551;
	@%p873 bra 	$L__BB0_1031;
	ld.local.u32 	%r1753, [%rd65+-4];
	ld.local.u32 	%r1754, [%rd269+-4];
	mov.b32 	%r1755, %f551;
	st.local.v2.u32 	[%rd65+-4], {%r1754, %r1755};
	mov.b32 	%r1756, %f795;
	st.local.v2.u32 	[%rd269+-4], {%r1753, %r1756};
	ld.local.f32 	%f795, [%rd65];
$L__BB0_1031:
	ld.local.f32 	%f554, [%rd269+8];
	setp.leu.f32 	%p874, %f795, %f554;
	@%p874 bra 	$L__BB0_1033;
	ld.local.u32 	%r1757, [%rd65+-4];
	ld.local.u32 	%r1758, [%rd269+4];
	mov.b32 	%r1759, %f554;
	st.local.v2.u32 	[%rd65+-4], {%r1758, %r1759};
	mov.b32 	%r1760, %f795;
	st.local.v2.u32 	[%rd269+4], {%r1757, %r1760};
	ld.local.f32 	%f795, [%rd65];
$L__BB0_1033:
	ld.local.f32 	%f557, [%rd269+16];
	setp.leu.f32 	%p875, %f795, %f557;
	@%p875 bra 	$L__BB0_1035;
	ld.local.u32 	%r1761, [%rd65+-4];
	ld.local.u32 	%r1762, [%rd269+12];
	mov.b32 	%r1763, %f557;
	st.local.v2.u32 	[%rd65+-4], {%r1762, %r1763};
	mov.b32 	%r1764, %f795;
	st.local.v2.u32 	[%rd269+12], {%r1761, %r1764};
	ld.local.f32 	%f795, [%rd65];
$L__BB0_1035:
	ld.local.f32 	%f560, [%rd269+24];
	setp.leu.f32 	%p876, %f795, %f560;
	@%p876 bra 	$L__BB0_1037;
	ld.local.u32 	%r1765, [%rd65+-4];
	ld.local.u32 	%r1766, [%rd269+20];
	mov.b32 	%r1767, %f560;
	st.local.v2.u32 	[%rd65+-4], {%r1766, %r1767};
	mov.b32 	%r1768, %f795;
	st.local.v2.u32 	[%rd269+20], {%r1765, %r1768};
	ld.local.f32 	%f795, [%rd65];
$L__BB0_1037:
	ld.local.f32 	%f563, [%rd269+32];
	setp.leu.f32 	%p877, %f795, %f563;
	@%p877 bra 	$L__BB0_1039;
	ld.local.u32 	%r1769, [%rd65+-4];
	ld.local.u32 	%r1770, [%rd269+28];
	mov.b32 	%r1771, %f563;
	st.local.v2.u32 	[%rd65+-4], {%r1770, %r1771};
	mov.b32 	%r1772, %f795;
	st.local.v2.u32 	[%rd269+28], {%r1769, %r1772};
	ld.local.f32 	%f795, [%rd65];
$L__BB0_1039:
	ld.local.f32 	%f566, [%rd269+40];
	setp.leu.f32 	%p878, %f795, %f566;
	@%p878 bra 	$L__BB0_1041;
	ld.local.u32 	%r1773, [%rd65+-4];
	ld.local.u32 	%r1774, [%rd269+36];
	mov.b32 	%r1775, %f566;
	st.local.v2.u32 	[%rd65+-4], {%r1774, %r1775};
	mov.b32 	%r1776, %f795;
	st.local.v2.u32 	[%rd269+36], {%r1773, %r1776};
	ld.local.f32 	%f795, [%rd65];
$L__BB0_1041:
	ld.local.f32 	%f569, [%rd269+48];
	setp.leu.f32 	%p879, %f795, %f569;
	@%p879 bra 	$L__BB0_1043;
	ld.local.u32 	%r1777, [%rd65+-4];
	ld.local.u32 	%r1778, [%rd269+44];
	mov.b32 	%r1779, %f569;
	st.local.v2.u32 	[%rd65+-4], {%r1778, %r1779};
	mov.b32 	%r1780, %f795;
	st.local.v2.u32 	[%rd269+44], {%r1777, %r1780};
	ld.local.f32 	%f795, [%rd65];
$L__BB0_1043:
	ld.local.f32 	%f572, [%rd269+56];
	setp.leu.f32 	%p880, %f795, %f572;
	@%p880 bra 	$L__BB0_1045;
	ld.local.u32 	%r1781, [%rd65+-4];
	ld.local.u32 	%r1782, [%rd269+52];
	mov.b32 	%r1783, %f572;
	st.local.v2.u32 	[%rd65+-4], {%r1782, %r1783};
	mov.b32 	%r1784, %f795;
	st.local.v2.u32 	[%rd269+52], {%r1781, %r1784};
	ld.local.f32 	%f795, [%rd65];
$L__BB0_1045:
	ld.local.f32 	%f575, [%rd269+64];
	setp.leu.f32 	%p881, %f795, %f575;
	@%p881 bra 	$L__BB0_1047;
	ld.local.u32 	%r1785, [%rd65+-4];
	ld.local.u32 	%r1786, [%rd269+60];
	mov.b32 	%r1787, %f575;
	st.local.v2.u32 	[%rd65+-4], {%r1786, %r1787};
	mov.b32 	%r1788, %f795;
	st.local.v2.u32 	[%rd269+60], {%r1785, %r1788};
$L__BB0_1047:
	add.s32 	%r2209, %r2209, 16;
	add.s64 	%rd269, %rd269, 128;
	add.s32 	%r2208, %r2208, 16;
	setp.ne.s32 	%p882, %r2208, 0;
	@%p882 bra 	$L__BB0_1015;
	add.s32 	%r2211, %r2209, 1;
$L__BB0_1049:
	and.b32  	%r1789, %r527, 15;
	setp.eq.s32 	%p883, %r1789, 0;
	@%p883 bra 	$L__BB0_1088;
	not.b16 	%rs43, %rs56;
	add.s16 	%rs45, %rs43, %rs44;
	cvt.u32.u16 	%r1790, %rs45;
	and.b32  	%r536, %r1790, 15;
	add.s32 	%r1791, %r536, -1;
	setp.lt.u32 	%p884, %r1791, 7;
	@%p884 bra 	$L__BB0_1068;
	ld.local.f32 	%f810, [%rd65];
	mul.wide.u32 	%rd237, %r2211, 8;
	add.s64 	%rd238, %rd2, %rd237;
	add.s64 	%rd69, %rd238, 4;
	ld.local.f32 	%f577, [%rd238+4];
	setp.leu.f32 	%p885, %f810, %f577;
	@%p885 bra 	$L__BB0_1053;
	ld.local.u32 	%r1792, [%rd65+-4];
	ld.local.u32 	%r1793, [%rd69+-4];
	mov.b32 	%r1794, %f577;
	st.local.v2.u32 	[%rd65+-4], {%r1793, %r1794};
	mov.b32 	%r1795, %f810;
	st.local.v2.u32 	[%rd69+-4], {%r1792, %r1795};
	ld.local.f32 	%f810, [%rd65];
$L__BB0_1053:
	ld.local.f32 	%f580, [%rd69+8];
	setp.leu.f32 	%p886, %f810, %f580;
	@%p886 bra 	$L__BB0_1055;
	ld.local.u32 	%r1796, [%rd65+-4];
	ld.local.u32 	%r1797, [%rd69+4];
	mov.b32 	%r1798, %f580;
	st.local.v2.u32 	[%rd65+-4], {%r1797, %r1798};
	mov.b32 	%r1799, %f810;
	st.local.v2.u32 	[%rd69+4], {%r1796, %r1799};
	ld.local.f32 	%f810, [%rd65];
$L__BB0_1055:
	ld.local.f32 	%f583, [%rd69+16];
	setp.leu.f32 	%p887, %f810, %f583;
	@%p887 bra 	$L__BB0_1057;
	ld.local.u32 	%r1800, [%rd65+-4];
	ld.local.u32 	%r1801, [%rd69+12];
	mov.b32 	%r1802, %f583;
	st.local.v2.u32 	[%rd65+-4], {%r1801, %r1802};
	mov.b32 	%r1803, %f810;
	st.local.v2.u32 	[%rd69+12], {%r1800, %r1803};
	ld.local.f32 	%f810, [%rd65];
$L__BB0_1057:
	ld.local.f32 	%f586, [%rd69+24];
	setp.leu.f32 	%p888, %f810, %f586;
	@%p888 bra 	$L__BB0_1059;
	ld.local.u32 	%r1804, [%rd65+-4];
	ld.local.u32 	%r1805, [%rd69+20];
	mov.b32 	%r1806, %f586;
	st.local.v2.u32 	[%rd65+-4], {%r1805, %r1806};
	mov.b32 	%r1807, %f810;
	st.local.v2.u32 	[%rd69+20], {%r1804, %r1807};
	ld.local.f32 	%f810, [%rd65];
$L__BB0_1059:
	ld.local.f32 	%f589, [%rd69+32];
	setp.leu.f32 	%p889, %f810, %f589;
	@%p889 bra 	$L__BB0_1061;
	ld.local.u32 	%r1808, [%rd65+-4];
	ld.local.u32 	%r1809, [%rd69+28];
	mov.b32 	%r1810, %f589;
	st.local.v2.u32 	[%rd65+-4], {%r1809, %r1810};
	mov.b32 	%r1811, %f810;
	st.local.v2.u32 	[%rd69+28], {%r1808, %r1811};
	ld.local.f32 	%f810, [%rd65];
$L__BB0_1061:
	ld.local.f32 	%f592, [%rd69+40];
	setp.leu.f32 	%p890, %f810, %f592;
	@%p890 bra 	$L__BB0_1063;
	ld.local.u32 	%r1812, [%rd65+-4];
	ld.local.u32 	%r1813, [%rd69+36];
	mov.b32 	%r1814, %f592;
	st.local.v2.u32 	[%rd65+-4], {%r1813, %r1814};
	mov.b32 	%r1815, %f810;
	st.local.v2.u32 	[%rd69+36], {%r1812, %r1815};
	ld.local.f32 	%f810, [%rd65];
$L__BB0_1063:
	ld.local.f32 	%f595, [%rd69+48];
	setp.leu.f32 	%p891, %f810, %f595;
	@%p891 bra 	$L__BB0_1065;
	ld.local.u32 	%r1816, [%rd65+-4];
	ld.local.u32 	%r1817, [%rd69+44];
	mov.b32 	%r1818, %f595;
	st.local.v2.u32 	[%rd65+-4], {%r1817, %r1818};
	mov.b32 	%r1819, %f810;
	st.local.v2.u32 	[%rd69+44], {%r1816, %r1819};
	ld.local.f32 	%f810, [%rd65];
$L__BB0_1065:
	ld.local.f32 	%f598, [%rd69+56];
	setp.leu.f32 	%p892, %f810, %f598;
	@%p892 bra 	$L__BB0_1067;
	ld.local.u32 	%r1820, [%rd65+-4];
	ld.local.u32 	%r1821, [%rd69+52];
	mov.b32 	%r1822, %f598;
	st.local.v2.u32 	[%rd65+-4], {%r1821, %r1822};
	mov.b32 	%r1823, %f810;
	st.local.v2.u32 	[%rd69+52], {%r1820, %r1823};
$L__BB0_1067:
	add.s32 	%r2211, %r2211, 8;
$L__BB0_1068:
	and.b32  	%r1824, %r536, 7;
	setp.eq.s32 	%p893, %r1824, 0;
	@%p893 bra 	$L__BB0_1088;
	not.b16 	%rs46, %rs55;
	add.s16 	%rs48, %rs46, %rs44;
	cvt.u32.u16 	%r1825, %rs48;
	and.b32  	%r1826, %r1825, 7;
	and.b32  	%r539, %r1825, 3;
	add.s32 	%r1827, %r1826, -1;
	setp.lt.u32 	%p894, %r1827, 3;
	@%p894 bra 	$L__BB0_1079;
	ld.local.f32 	%f817, [%rd65];
	mul.wide.u32 	%rd239, %r2211, 8;
	add.s64 	%rd240, %rd2, %rd239;
	add.s64 	%rd70, %rd240, 4;
	ld.local.f32 	%f600, [%rd240+4];
	setp.leu.f32 	%p895, %f817, %f600;
	@%p895 bra 	$L__BB0_1072;
	ld.local.u32 	%r1828, [%rd65+-4];
	ld.local.u32 	%r1829, [%rd70+-4];
	mov.b32 	%r1830, %f600;
	st.local.v2.u32 	[%rd65+-4], {%r1829, %r1830};
	mov.b32 	%r1831, %f817;
	st.local.v2.u32 	[%rd70+-4], {%r1828, %r1831};
	ld.local.f32 	%f817, [%rd65];
$L__BB0_1072:
	ld.local.f32 	%f603, [%rd70+8];
	setp.leu.f32 	%p896, %f817, %f603;
	@%p896 bra 	$L__BB0_1074;
	ld.local.u32 	%r1832, [%rd65+-4];
	ld.local.u32 	%r1833, [%rd70+4];
	mov.b32 	%r1834, %f603;
	st.local.v2.u32 	[%rd65+-4], {%r1833, %r1834};
	mov.b32 	%r1835, %f817;
	st.local.v2.u32 	[%rd70+4], {%r1832, %r1835};
	ld.local.f32 	%f817, [%rd65];
$L__BB0_1074:
	ld.local.f32 	%f606, [%rd70+16];
	setp.leu.f32 	%p897, %f817, %f606;
	@%p897 bra 	$L__BB0_1076;
	ld.local.u32 	%r1836, [%rd65+-4];
	ld.local.u32 	%r1837, [%rd70+12];
	mov.b32 	%r1838, %f606;
	st.local.v2.u32 	[%rd65+-4], {%r1837, %r1838};
	mov.b32 	%r1839, %f817;
	st.local.v2.u32 	[%rd70+12], {%r1836, %r1839};
	ld.local.f32 	%f817, [%rd65];
$L__BB0_1076:
	ld.local.f32 	%f609, [%rd70+24];
	setp.leu.f32 	%p898, %f817, %f609;
	@%p898 bra 	$L__BB0_1078;
	ld.local.u32 	%r1840, [%rd65+-4];
	ld.local.u32 	%r1841, [%rd70+20];
	mov.b32 	%r1842, %f609;
	st.local.v2.u32 	[%rd65+-4], {%r1841, %r1842};
	mov.b32 	%r1843, %f817;
	st.local.v2.u32 	[%rd70+20], {%r1840, %r1843};
$L__BB0_1078:
	add.s32 	%r2211, %r2211, 4;
$L__BB0_1079:
	setp.eq.s32 	%p899, %r539, 0;
	@%p899 bra 	$L__BB0_1088;
	ld.local.f32 	%f610, [%rd65];
	mul.wide.u32 	%rd241, %r2211, 8;
	add.s64 	%rd242, %rd2, %rd241;
	add.s64 	%rd71, %rd242, 4;
	ld.local.f32 	%f611, [%rd242+4];
	setp.leu.f32 	%p900, %f610, %f611;
	@%p900 bra 	$L__BB0_1082;
	ld.local.u32 	%r1844, [%rd65+-4];
	ld.local.u32 	%r1845, [%rd71+-4];
	mov.b32 	%r1846, %f611;
	st.local.v2.u32 	[%rd65+-4], {%r1845, %r1846};
	mov.b32 	%r1847, %f610;
	st.local.v2.u32 	[%rd71+-4], {%r1844, %r1847};
$L__BB0_1082:
	setp.eq.s32 	%p901, %r539, 1;
	@%p901 bra 	$L__BB0_1088;
	ld.local.f32 	%f612, [%rd65];
	ld.local.f32 	%f613, [%rd71+8];
	setp.leu.f32 	%p902, %f612, %f613;
	@%p902 bra 	$L__BB0_1085;
	ld.local.u32 	%r1848, [%rd65+-4];
	ld.local.u32 	%r1849, [%rd71+4];
	mov.b32 	%r1850, %f613;
	st.local.v2.u32 	[%rd65+-4], {%r1849, %r1850};
	mov.b32 	%r1851, %f612;
	st.local.v2.u32 	[%rd71+4], {%r1848, %r1851};
$L__BB0_1085:
	setp.eq.s32 	%p903, %r539, 2;
	@%p903 bra 	$L__BB0_1088;
	ld.local.f32 	%f614, [%rd65];
	ld.local.f32 	%f615, [%rd71+16];
	setp.leu.f32 	%p904, %f614, %f615;
	@%p904 bra 	$L__BB0_1088;
	ld.local.u32 	%r1852, [%rd65+-4];
	ld.local.u32 	%r1853, [%rd71+12];
	mov.b32 	%r1854, %f615;
	st.local.v2.u32 	[%rd65+-4], {%r1853, %r1854};
	mov.b32 	%r1855, %f614;
	st.local.v2.u32 	[%rd71+12], {%r1852, %r1855};
$L__BB0_1088:
	setp.ne.s32 	%p905, %r2207, %r3;
	add.s16 	%rs56, %rs56, 1;
	add.s16 	%rs55, %rs55, 1;
	@%p905 bra 	$L__BB0_1012;
$L__BB0_1089:
	setp.lt.s32 	%p906, %r3, 1;
	bar.warp.sync 	-1;
	@%p906 bra 	$L__BB0_1131;
	setp.lt.u32 	%p907, %r25, 3;
	mov.b32 	%r2214, 0;
	@%p907 bra 	$L__BB0_1113;
	and.b32  	%r1857, %r3, 2147483644;
	neg.s32 	%r2213, %r1857;
	add.s64 	%rd270, %rd2, 16;
$L__BB0_1092:
	setp.ge.u32 	%p908, %r2, %r31;
	ld.local.u32 	%r1858, [%rd270+-16];
	shfl.sync.bfly.b32	%r544|%p909, %r1858, 16, 31, -1;
	ld.local.u32 	%r1859, [%rd270+-12];
	shfl.sync.bfly.b32	%r545|%p910, %r1859, 16, 31, -1;
	mov.b32 	%f616, %r545;
	mov.b32 	%f617, %r1859;
	@%p908 bra 	$L__BB0_1095;
	setp.leu.f32 	%p912, %f617, %f616;
	@%p912 bra 	$L__BB0_1097;
	st.local.v2.u32 	[%rd270+-16], {%r544, %r545};
	bra.uni 	$L__BB0_1097;
$L__BB0_1095:
	setp.geu.f32 	%p911, %f617, %f616;
	@%p911 bra 	$L__BB0_1097;
	st.local.v2.u32 	[%rd270+-16], {%r544, %r545};
$L__BB0_1097:
	setp.lt.u32 	%p913, %r2, %r31;
	ld.local.u32 	%r1860, [%rd270+-8];
	shfl.sync.bfly.b32	%r546|%p914, %r1860, 16, 31, -1;
	ld.local.u32 	%r1861, [%rd270+-4];
	shfl.sync.bfly.b32	%r547|%p915, %r1861, 16, 31, -1;
	mov.b32 	%f618, %r547;
	mov.b32 	%f619, %r1861;
	@%p913 bra 	$L__BB0_1100;
	setp.geu.f32 	%p916, %f619, %f618;
	@%p916 bra 	$L__BB0_1102;
	st.local.v2.u32 	[%rd270+-8], {%r546, %r547};
	bra.uni 	$L__BB0_1102;
$L__BB0_1100:
	setp.leu.f32 	%p917, %f619, %f618;
	@%p917 bra 	$L__BB0_1102;
	st.local.v2.u32 	[%rd270+-8], {%r546, %r547};
$L__BB0_1102:
	setp.lt.u32 	%p918, %r2, %r31;
	ld.local.u32 	%r1862, [%rd270];
	shfl.sync.bfly.b32	%r548|%p919, %r1862, 16, 31, -1;
	ld.local.u32 	%r1863, [%rd270+4];
	shfl.sync.bfly.b32	%r549|%p920, %r1863, 16, 31, -1;
	mov.b32 	%f620, %r549;
	mov.b32 	%f621, %r1863;
	@%p918 bra 	$L__BB0_1105;
	setp.geu.f32 	%p921, %f621, %f620;
	@%p921 bra 	$L__BB0_1107;
	st.local.v2.u32 	[%rd270], {%r548, %r549};
	bra.uni 	$L__BB0_1107;
$L__BB0_1105:
	setp.leu.f32 	%p922, %f621, %f620;
	@%p922 bra 	$L__BB0_1107;
	st.local.v2.u32 	[%rd270], {%r548, %r549};
$L__BB0_1107:
	setp.lt.u32 	%p923, %r2, %r31;
	ld.local.u32 	%r1864, [%rd270+8];
	shfl.sync.bfly.b32	%r550|%p924, %r1864, 16, 31, -1;
	ld.local.u32 	%r1865, [%rd270+12];
	shfl.sync.bfly.b32	%r551|%p925, %r1865, 16, 31, -1;
	mov.b32 	%f622, %r551;
	mov.b32 	%f623, %r1865;
	@%p923 bra 	$L__BB0_1110;
	setp.geu.f32 	%p926, %f623, %f622;
	@%p926 bra 	$L__BB0_1112;
	st.local.v2.u32 	[%rd270+8], {%r550, %r551};
	bra.uni 	$L__BB0_1112;
$L__BB0_1110:
	setp.leu.f32 	%p927, %f623, %f622;
	@%p927 bra 	$L__BB0_1112;
	st.local.v2.u32 	[%rd270+8], {%r550, %r551};
$L__BB0_1112:
	add.s32 	%r2213, %r2213, 4;
	add.s64 	%rd270, %rd270, 32;
	setp.ne.s32 	%p928, %r2213, 0;
	mov.u32 	%r2214, %r32;
	@%p928 bra 	$L__BB0_1092;
$L__BB0_1113:
	setp.eq.s32 	%p929, %r30, 0;
	@%p929 bra 	$L__BB0_1131;
	setp.lt.u32 	%p930, %r2, %r31;
	mul.wide.u32 	%rd243, %r2214, 8;
	add.s64 	%rd75, %rd2, %rd243;
	ld.local.u32 	%r1866, [%rd75];
	shfl.sync.bfly.b32	%r554|%p931, %r1866, 16, 31, -1;
	ld.local.u32 	%r1867, [%rd75+4];
	shfl.sync.bfly.b32	%r555|%p932, %r1867, 16, 31, -1;
	mov.b32 	%f624, %r555;
	mov.b32 	%f625, %r1867;
	@%p930 bra 	$L__BB0_1117;
	setp.geu.f32 	%p933, %f625, %f624;
	@%p933 bra 	$L__BB0_1119;
	st.local.v2.u32 	[%rd75], {%r554, %r555};
	bra.uni 	$L__BB0_1119;
$L__BB0_1117:
	setp.leu.f32 	%p934, %f625, %f624;
	@%p934 bra 	$L__BB0_1119;
	st.local.v2.u32 	[%rd75], {%r554, %r555};
$L__BB0_1119:
	setp.eq.s32 	%p935, %r30, 1;
	@%p935 bra 	$L__BB0_1131;
	setp.lt.u32 	%p936, %r2, %r31;
	ld.local.u32 	%r1868, [%rd75+8];
	shfl.sync.bfly.b32	%r556|%p937, %r1868, 16, 31, -1;
	ld.local.u32 	%r1869, [%rd75+12];
	shfl.sync.bfly.b32	%r557|%p938, %r1869, 16, 31, -1;
	mov.b32 	%f626, %r557;
	mov.b32 	%f627, %r1869;
	@%p936 bra 	$L__BB0_1123;
	setp.geu.f32 	%p939, %f627, %f626;
	@%p939 bra 	$L__BB0_1125;
	st.local.v2.u32 	[%rd75+8], {%r556, %r557};
	bra.uni 	$L__BB0_1125;
$L__BB0_1123:
	setp.leu.f32 	%p940, %f627, %f626;
	@%p940 bra 	$L__BB0_1125;
	st.local.v2.u32 	[%rd75+8], {%r556, %r557};
$L__BB0_1125:
	setp.eq.s32 	%p941, %r30, 2;
	@%p941 bra 	$L__BB0_1131;
	setp.lt.u32 	%p942, %r2, %r31;
	ld.local.u32 	%r1870, [%rd75+16];
	shfl.sync.bfly.b32	%r558|%p943, %r1870, 16, 31, -1;
	ld.local.u32 	%r1871, [%rd75+20];
	shfl.sync.bfly.b32	%r559|%p944, %r1871, 16, 31, -1;
	mov.b32 	%f628, %r559;
	mov.b32 	%f629, %r1871;
	@%p942 bra 	$L__BB0_1129;
	setp.geu.f32 	%p945, %f629, %f628;
	@%p945 bra 	$L__BB0_1131;
	st.local.v2.u32 	[%rd75+16], {%r558, %r559};
	bra.uni 	$L__BB0_1131;
$L__BB0_1129:
	setp.leu.f32 	%p946, %f629, %f628;
	@%p946 bra 	$L__BB0_1131;
	st.local.v2.u32 	[%rd75+16], {%r558, %r559};
$L__BB0_1131:
	setp.lt.s32 	%p947, %r3, 1;
	bar.warp.sync 	-1;
	@%p947 bra 	$L__BB0_1173;
	setp.lt.u32 	%p948, %r25, 3;
	mov.b32 	%r2216, 0;
	@%p948 bra 	$L__BB0_1155;
	and.b32  	%r1873, %r3, 2147483644;
	neg.s32 	%r2215, %r1873;
	add.s64 	%rd271, %rd2, 16;
$L__BB0_1134:
	setp.lt.u32 	%p949, %r2, %r33;
	ld.local.u32 	%r1874, [%rd271+-16];
	shfl.sync.bfly.b32	%r562|%p950, %r1874, 8, 31, -1;
	ld.local.u32 	%r1875, [%rd271+-12];
	shfl.sync.bfly.b32	%r563|%p951, %r1875, 8, 31, -1;
	mov.b32 	%f630, %r563;
	mov.b32 	%f631, %r1875;
	@%p949 bra 	$L__BB0_1137;
	setp.geu.f32 	%p952, %f631, %f630;
	@%p952 bra 	$L__BB0_1139;
	st.local.v2.u32 	[%rd271+-16], {%r562, %r563};
	bra.uni 	$L__BB0_1139;
$L__BB0_1137:
	setp.leu.f32 	%p953, %f631, %f630;
	@%p953 bra 	$L__BB0_1139;
	st.local.v2.u32 	[%rd271+-16], {%r562, %r563};
$L__BB0_1139:
	setp.lt.u32 	%p954, %r2, %r33;
	ld.local.u32 	%r1876, [%rd271+-8];
	shfl.sync.bfly.b32	%r564|%p955, %r1876, 8, 31, -1;
	ld.local.u32 	%r1877, [%rd271+-4];
	shfl.sync.bfly.b32	%r565|%p956, %r1877, 8, 31, -1;
	mov.b32 	%f632, %r565;
	mov.b32 	%f633, %r1877;
	@%p954 bra 	$L__BB0_1142;
	setp.geu.f32 	%p957, %f633, %f632;
	@%p957 bra 	$L__BB0_1144;
	st.local.v2.u32 	[%rd271+-8], {%r564, %r565};
	bra.uni 	$L__BB0_1144;
$L__BB0_1142:
	setp.leu.f32 	%p958, %f633, %f632;
	@%p958 bra 	$L__BB0_1144;
	st.local.v2.u32 	[%rd271+-8], {%r564, %r565};
$L__BB0_1144:
	setp.lt.u32 	%p959, %r2, %r33;
	ld.local.u32 	%r1878, [%rd271];
	shfl.sync.bfly.b32	%r566|%p960, %r1878, 8, 31, -1;
	ld.local.u32 	%r1879, [%rd271+4];
	shfl.sync.bfly.b32	%r567|%p961, %r1879, 8, 31, -1;
	mov.b32 	%f634, %r567;
	mov.b32 	%f635, %r1879;
	@%p959 bra 	$L__BB0_1147;
	setp.geu.f32 	%p962, %f635, %f634;
	@%p962 bra 	$L__BB0_1149;
	st.local.v2.u32 	[%rd271], {%r566, %r567};
	bra.uni 	$L__BB0_1149;
$L__BB0_1147:
	setp.leu.f32 	%p963, %f635, %f634;
	@%p963 bra 	$L__BB0_1149;
	st.local.v2.u32 	[%rd271], {%r566, %r567};
$L__BB0_1149:
	setp.lt.u32 	%p964, %r2, %r33;
	ld.local.u32 	%r1880, [%rd271+8];
	shfl.sync.bfly.b32	%r568|%p965, %r1880, 8, 31, -1;
	ld.local.u32 	%r1881, [%rd271+12];
	shfl.sync.bfly.b32	%r569|%p966, %r1881, 8, 31, -1;
	mov.b32 	%f636, %r569;
	mov.b32 	%f637, %r1881;
	@%p964 bra 	$L__BB0_1152;
	setp.geu.f32 	%p967, %f637, %f636;
	@%p967 bra 	$L__BB0_1154;
	st.local.v2.u32 	[%rd271+8], {%r568, %r569};
	bra.uni 	$L__BB0_1154;
$L__BB0_1152:
	setp.leu.f32 	%p968, %f637, %f636;
	@%p968 bra 	$L__BB0_1154;
	st.local.v2.u32 	[%rd271+8], {%r568, %r569};
$L__BB0_1154:
	add.s32 	%r2215, %r2215, 4;
	add.s64 	%rd271, %rd271, 32;
	setp.ne.s32 	%p969, %r2215, 0;
	mov.u32 	%r2216, %r32;
	@%p969 bra 	$L__BB0_1134;
$L__BB0_1155:
	setp.eq.s32 	%p970, %r30, 0;
	@%p970 bra 	$L__BB0_1173;
	setp.lt.u32 	%p971, %r2, %r33;
	mul.wide.u32 	%rd244, %r2216, 8;
	add.s64 	%rd79, %rd2, %rd244;
	ld.local.u32 	%r1882, [%rd79];
	shfl.sync.bfly.b32	%r572|%p972, %r1882, 8, 31, -1;
	ld.local.u32 	%r1883, [%rd79+4];
	shfl.sync.bfly.b32	%r573|%p973, %r1883, 8, 31, -1;
	mov.b32 	%f638, %r573;
	mov.b32 	%f639, %r1883;
	@%p971 bra 	$L__BB0_1159;
	setp.geu.f32 	%p974, %f639, %f638;
	@%p974 bra 	$L__BB0_1161;
	st.local.v2.u32 	[%rd79], {%r572, %r573};
	bra.uni 	$L__BB0_1161;
$L__BB0_1159:
	setp.leu.f32 	%p975, %f639, %f638;
	@%p975 bra 	$L__BB0_1161;
	st.local.v2.u32 	[%rd79], {%r572, %r573};
$L__BB0_1161:
	setp.eq.s32 	%p976, %r30, 1;
	@%p976 bra 	$L__BB0_1173;
	setp.lt.u32 	%p977, %r2, %r33;
	ld.local.u32 	%r1884, [%rd79+8];
	shfl.sync.bfly.b32	%r574|%p978, %r1884, 8, 31, -1;
	ld.local.u32 	%r1885, [%rd79+12];
	shfl.sync.bfly.b32	%r575|%p979, %r1885, 8, 31, -1;
	mov.b32 	%f640, %r575;
	mov.b32 	%f641, %r1885;
	@%p977 bra 	$L__BB0_1165;
	setp.geu.f32 	%p980, %f641, %f640;
	@%p980 bra 	$L__BB0_1167;
	st.local.v2.u32 	[%rd79+8], {%r574, %r575};
	bra.uni 	$L__BB0_1167;
$L__BB0_1165:
	setp.leu.f32 	%p981, %f641, %f640;
	@%p981 bra 	$L__BB0_1167;
	st.local.v2.u32 	[%rd79+8], {%r574, %r575};
$L__BB0_1167:
	setp.eq.s32 	%p982, %r30, 2;
	@%p982 bra 	$L__BB0_1173;
	setp.lt.u32 	%p983, %r2, %r33;
	ld.local.u32 	%r1886, [%rd79+16];
	shfl.sync.bfly.b32	%r576|%p984, %r1886, 8, 31, -1;
	ld.local.u32 	%r1887, [%rd79+20];
	shfl.sync.bfly.b32	%r577|%p985, %r1887, 8, 31, -1;
	mov.b32 	%f642, %r577;
	mov.b32 	%f643, %r1887;
	@%p983 bra 	$L__BB0_1171;
	setp.geu.f32 	%p986, %f643, %f642;
	@%p986 bra 	$L__BB0_1173;
	st.local.v2.u32 	[%rd79+16], {%r576, %r577};
	bra.uni 	$L__BB0_1173;
$L__BB0_1171:
	setp.leu.f32 	%p987, %f643, %f642;
	@%p987 bra 	$L__BB0_1173;
	st.local.v2.u32 	[%rd79+16], {%r576, %r577};
$L__BB0_1173:
	setp.lt.s32 	%p988, %r3, 1;
	bar.warp.sync 	-1;
	@%p988 bra 	$L__BB0_1215;
	setp.lt.u32 	%p989, %r25, 3;
	mov.b32 	%r2218, 0;
	@%p989 bra 	$L__BB0_1197;
	and.b32  	%r1889, %r3, 2147483644;
	neg.s32 	%r2217, %r1889;
	add.s64 	%rd272, %rd2, 16;
$L__BB0_1176:
	setp.lt.u32 	%p990, %r2, %r34;
	ld.local.u32 	%r1890, [%rd272+-16];
	shfl.sync.bfly.b32	%r580|%p991, %r1890, 4, 31, -1;
	ld.local.u32 	%r1891, [%rd272+-12];
	shfl.sync.bfly.b32	%r581|%p992, %r1891, 4, 31, -1;
	mov.b32 	%f644, %r581;
	mov.b32 	%f645, %r1891;
	@%p990 bra 	$L__BB0_1179;
	setp.geu.f32 	%p993, %f645, %f644;
	@%p993 bra 	$L__BB0_1181;
	st.local.v2.u32 	[%rd272+-16], {%r580, %r581};
	bra.uni 	$L__BB0_1181;
$L__BB0_1179:
	setp.leu.f32 	%p994, %f645, %f644;
	@%p994 bra 	$L__BB0_1181;
	st.local.v2.u32 	[%rd272+-16], {%r580, %r581};
$L__BB0_1181:
	setp.lt.u32 	%p995, %r2, %r34;
	ld.local.u32 	%r1892, [%rd272+-8];
	shfl.sync.bfly.b32	%r582|%p996, %r1892, 4, 31, -1;
	ld.local.u32 	%r1893, [%rd272+-4];
	shfl.sync.bfly.b32	%r583|%p997, %r1893, 4, 31, -1;
	mov.b32 	%f646, %r583;
	mov.b32 	%f647, %r1893;
	@%p995 bra 	$L__BB0_1184;
	setp.geu.f32 	%p998, %f647, %f646;
	@%p998 bra 	$L__BB0_1186;
	st.local.v2.u32 	[%rd272+-8], {%r582, %r583};
	bra.uni 	$L__BB0_1186;
$L__BB0_1184:
	setp.leu.f32 	%p999, %f647, %f646;
	@%p999 bra 	$L__BB0_1186;
	st.local.v2.u32 	[%rd272+-8], {%r582, %r583};
$L__BB0_1186:
	setp.lt.u32 	%p1000, %r2, %r34;
	ld.local.u32 	%r1894, [%rd272];
	shfl.sync.bfly.b32	%r584|%p1001, %r1894, 4, 31, -1;
	ld.local.u32 	%r1895, [%rd272+4];
	shfl.sync.bfly.b32	%r585|%p1002, %r1895, 4, 31, -1;
	mov.b32 	%f648, %r585;
	mov.b32 	%f649, %r1895;
	@%p1000 bra 	$L__BB0_1189;
	setp.geu.f32 	%p1003, %f649, %f648;
	@%p1003 bra 	$L__BB0_1191;
	st.local.v2.u32 	[%rd272], {%r584, %r585};
	bra.uni 	$L__BB0_1191;
$L__BB0_1189:
	setp.leu.f32 	%p1004, %f649, %f648;
	@%p1004 bra 	$L__BB0_1191;
	st.local.v2.u32 	[%rd272], {%r584, %r585};
$L__BB0_1191:
	setp.lt.u32 	%p1005, %r2, %r34;
	ld.local.u32 	%r1896, [%rd272+8];
	shfl.sync.bfly.b32	%r586|%p1006, %r1896, 4, 31, -1;
	ld.local.u32 	%r1897, [%rd272+12];
	shfl.sync.bfly.b32	%r587|%p1007, %r1897, 4, 31, -1;
	mov.b32 	%f650, %r587;
	mov.b32 	%f651, %r1897;
	@%p1005 bra 	$L__BB0_1194;
	setp.geu.f32 	%p1008, %f651, %f650;
	@%p1008 bra 	$L__BB0_1196;
	st.local.v2.u32 	[%rd272+8], {%r586, %r587};
	bra.uni 	$L__BB0_1196;
$L__BB0_1194:
	setp.leu.f32 	%p1009, %f651, %f650;
	@%p1009 bra 	$L__BB0_1196;
	st.local.v2.u32 	[%rd272+8], {%r586, %r587};
$L__BB0_1196:
	add.s32 	%r2217, %r2217, 4;
	add.s64 	%rd272, %rd272, 32;
	setp.ne.s32 	%p1010, %r2217, 0;
	mov.u32 	%r2218, %r32;
	@%p1010 bra 	$L__BB0_1176;
$L__BB0_1197:
	setp.eq.s32 	%p1011, %r30, 0;
	@%p1011 bra 	$L__BB0_1215;
	setp.lt.u32 	%p1012, %r2, %r34;
	mul.wide.u32 	%rd245, %r2218, 8;
	add.s64 	%rd83, %rd2, %rd245;
	ld.local.u32 	%r1898, [%rd83];
	shfl.sync.bfly.b32	%r590|%p1013, %r1898, 4, 31, -1;
	ld.local.u32 	%r1899, [%rd83+4];
	shfl.sync.bfly.b32	%r591|%p1014, %r1899, 4, 31, -1;
	mov.b32 	%f652, %r591;
	mov.b32 	%f653, %r1899;
	@%p1012 bra 	$L__BB0_1201;
	setp.geu.f32 	%p1015, %f653, %f652;
	@%p1015 bra 	$L__BB0_1203;
	st.local.v2.u32 	[%rd83], {%r590, %r591};
	bra.uni 	$L__BB0_1203;
$L__BB0_1201:
	setp.leu.f32 	%p1016, %f653, %f652;
	@%p1016 bra 	$L__BB0_1203;
	st.local.v2.u32 	[%rd83], {%r590, %r591};
$L__BB0_1203:
	setp.eq.s32 	%p1017, %r30, 1;
	@%p1017 bra 	$L__BB0_1215;
	setp.lt.u32 	%p1018, %r2, %r34;
	ld.local.u32 	%r1900, [%rd83+8];
	shfl.sync.bfly.b32	%r592|%p1019, %r1900, 4, 31, -1;
	ld.local.u32 	%r1901, [%rd83+12];
	shfl.sync.bfly.b32	%r593|%p1020, %r1901, 4, 31, -1;
	mov.b32 	%f654, %r593;
	mov.b32 	%f655, %r1901;
	@%p1018 bra 	$L__BB0_1207;
	setp.geu.f32 	%p1021, %f655, %f654;
	@%p1021 bra 	$L__BB0_1209;
	st.local.v2.u32 	[%rd83+8], {%r592, %r593};
	bra.uni 	$L__BB0_1209;
$L__BB0_1207:
	setp.leu.f32 	%p1022, %f655, %f654;
	@%p1022 bra 	$L__BB0_1209;
	st.local.v2.u32 	[%rd83+8], {%r592, %r593};
$L__BB0_1209:
	setp.eq.s32 	%p1023, %r30, 2;
	@%p1023 bra 	$L__BB0_1215;
	setp.lt.u32 	%p1024, %r2, %r34;
	ld.local.u32 	%r1902, [%rd83+16];
	shfl.sync.bfly.b32	%r594|%p1025, %r1902, 4, 31, -1;
	ld.local.u32 	%r1903, [%rd83+20];
	shfl.sync.bfly.b32	%r595|%p1026, %r1903, 4, 31, -1;
	mov.b32 	%f656, %r595;
	mov.b32 	%f657, %r1903;
	@%p1024 bra 	$L__BB0_1213;
	setp.geu.f32 	%p1027, %f657, %f656;
	@%p1027 bra 	$L__BB0_1215;
	st.local.v2.u32 	[%rd83+16], {%r594, %r595};
	bra.uni 	$L__BB0_1215;
$L__BB0_1213:
	setp.leu.f32 	%p1028, %f657, %f656;
	@%p1028 bra 	$L__BB0_1215;
	st.local.v2.u32 	[%rd83+16], {%r594, %r595};
$L__BB0_1215:
	setp.lt.s32 	%p1029, %r3, 1;
	bar.warp.sync 	-1;
	@%p1029 bra 	$L__BB0_1257;
	setp.lt.u32 	%p1030, %r25, 3;
	mov.b32 	%r2220, 0;
	@%p1030 bra 	$L__BB0_1239;
	and.b32  	%r1905, %r3, 2147483644;
	neg.s32 	%r2219, %r1905;
	add.s64 	%rd273, %rd2, 16;
$L__BB0_1218:
	setp.lt.u32 	%p1031, %r2, %r35;
	ld.local.u32 	%r1906, [%rd273+-16];
	shfl.sync.bfly.b32	%r598|%p1032, %r1906, 2, 31, -1;
	ld.local.u32 	%r1907, [%rd273+-12];
	shfl.sync.bfly.b32	%r599|%p1033, %r1907, 2, 31, -1;
	mov.b32 	%f658, %r599;
	mov.b32 	%f659, %r1907;
	@%p1031 bra 	$L__BB0_1221;
	setp.geu.f32 	%p1034, %f659, %f658;
	@%p1034 bra 	$L__BB0_1223;
	st.local.v2.u32 	[%rd273+-16], {%r598, %r599};
	bra.uni 	$L__BB0_1223;
$L__BB0_1221:
	setp.leu.f32 	%p1035, %f659, %f658;
	@%p1035 bra 	$L__BB0_1223;
	st.local.v2.u32 	[%rd273+-16], {%r598, %r599};
$L__BB0_1223:
	setp.lt.u32 	%p1036, %r2, %r35;
	ld.local.u32 	%r1908, [%rd273+-8];
	shfl.sync.bfly.b32	%r600|%p1037, %r1908, 2, 31, -1;
	ld.local.u32 	%r1909, [%rd273+-4];
	shfl.sync.bfly.b32	%r601|%p1038, %r1909, 2, 31, -1;
	mov.b32 	%f660, %r601;
	mov.b32 	%f661, %r1909;
	@%p1036 bra 	$L__BB0_1226;
	setp.geu.f32 	%p1039, %f661, %f660;
	@%p1039 bra 	$L__BB0_1228;
	st.local.v2.u32 	[%rd273+-8], {%r600, %r601};
	bra.uni 	$L__BB0_1228;
$L__BB0_1226:
	setp.leu.f32 	%p1040, %f661, %f660;
	@%p1040 bra 	$L__BB0_1228;
	st.local.v2.u32 	[%rd273+-8], {%r600, %r601};
$L__BB0_1228:
	setp.lt.u32 	%p1041, %r2, %r35;
	ld.local.u32 	%r1910, [%rd273];
	shfl.sync.bfly.b32	%r602|%p1042, %r1910, 2, 31, -1;
	ld.local.u32 	%r1911, [%rd273+4];
	shfl.sync.bfly.b32	%r603|%p1043, %r1911, 2, 31, -1;
	mov.b32 	%f662, %r603;
	mov.b32 	%f663, %r1911;
	@%p1041 bra 	$L__BB0_1231;
	setp.geu.f32 	%p1044, %f663, %f662;
	@%p1044 bra 	$L__BB0_1233;
	st.local.v2.u32 	[%rd273], {%r602, %r603};
	bra.uni 	$L__BB0_1233;
$L__BB0_1231:
	setp.leu.f32 	%p1045, %f663, %f662;
	@%p1045 bra 	$L__BB0_1233;
	st.local.v2.u32 	[%rd273], {%r602, %r603};
$L__BB0_1233:
	setp.lt.u32 	%p1046, %r2, %r35;
	ld.local.u32 	%r1912, [%rd273+8];
	shfl.sync.bfly.b32	%r604|%p1047, %r1912, 2, 31, -1;
	ld.local.u32 	%r1913, [%rd273+12];
	shfl.sync.bfly.b32	%r605|%p1048, %r1913, 2, 31, -1;
	mov.b32 	%f664, %r605;
	mov.b32 	%f665, %r1913;
	@%p1046 bra 	$L__BB0_1236;
	setp.geu.f32 	%p1049, %f665, %f664;
	@%p1049 bra 	$L__BB0_1238;
	st.local.v2.u32 	[%rd273+8], {%r604, %r605};
	bra.uni 	$L__BB0_1238;
$L__BB0_1236:
	setp.leu.f32 	%p1050, %f665, %f664;
	@%p1050 bra 	$L__BB0_1238;
	st.local.v2.u32 	[%rd273+8], {%r604, %r605};
$L__BB0_1238:
	add.s32 	%r2219, %r2219, 4;
	add.s64 	%rd273, %rd273, 32;
	setp.ne.s32 	%p1051, %r2219, 0;
	mov.u32 	%r2220, %r32;
	@%p1051 bra 	$L__BB0_1218;
$L__BB0_1239:
	setp.eq.s32 	%p1052, %r30, 0;
	@%p1052 bra 	$L__BB0_1257;
	setp.lt.u32 	%p1053, %r2, %r35;
	mul.wide.u32 	%rd246, %r2220, 8;
	add.s64 	%rd87, %rd2, %rd246;
	ld.local.u32 	%r1914, [%rd87];
	shfl.sync.bfly.b32	%r608|%p1054, %r1914, 2, 31, -1;
	ld.local.u32 	%r1915, [%rd87+4];
	shfl.sync.bfly.b32	%r609|%p1055, %r1915, 2, 31, -1;
	mov.b32 	%f666, %r609;
	mov.b32 	%f667, %r1915;
	@%p1053 bra 	$L__BB0_1243;
	setp.geu.f32 	%p1056, %f667, %f666;
	@%p1056 bra 	$L__BB0_1245;
	st.local.v2.u32 	[%rd87], {%r608, %r609};
	bra.uni 	$L__BB0_1245;
$L__BB0_1243:
	setp.leu.f32 	%p1057, %f667, %f666;
	@%p1057 bra 	$L__BB0_1245;
	st.local.v2.u32 	[%rd87], {%r608, %r609};
$L__BB0_1245:
	setp.eq.s32 	%p1058, %r30, 1;
	@%p1058 bra 	$L__BB0_1257;
	setp.lt.u32 	%p1059, %r2, %r35;
	ld.local.u32 	%r1916, [%rd87+8];
	shfl.sync.bfly.b32	%r610|%p1060, %r1916, 2, 31, -1;
	ld.local.u32 	%r1917, [%rd87+12];
	shfl.sync.bfly.b32	%r611|%p1061, %r1917, 2, 31, -1;
	mov.b32 	%f668, %r611;
	mov.b32 	%f669, %r1917;
	@%p1059 bra 	$L__BB0_1249;
	setp.geu.f32 	%p1062, %f669, %f668;
	@%p1062 bra 	$L__BB0_1251;
	st.local.v2.u32 	[%rd87+8], {%r610, %r611};
	bra.uni 	$L__BB0_1251;
$L__BB0_1249:
	setp.leu.f32 	%p1063, %f669, %f668;
	@%p1063 bra 	$L__BB0_1251;
	st.local.v2.u32 	[%rd87+8], {%r610, %r611};
$L__BB0_1251:
	setp.eq.s32 	%p1064, %r30, 2;
	@%p1064 bra 	$L__BB0_1257;
	setp.lt.u32 	%p1065, %r2, %r35;
	ld.local.u32 	%r1918, [%rd87+16];
	shfl.sync.bfly.b32	%r612|%p1066, %r1918, 2, 31, -1;
	ld.local.u32 	%r1919, [%rd87+20];
	shfl.sync.bfly.b32	%r613|%p1067, %r1919, 2, 31, -1;
	mov.b32 	%f670, %r613;
	mov.b32 	%f671, %r1919;
	@%p1065 bra 	$L__BB0_1255;
	setp.geu.f32 	%p1068, %f671, %f670;
	@%p1068 bra 	$L__BB0_1257;
	st.local.v2.u32 	[%rd87+16], {%r612, %r613};
	bra.uni 	$L__BB0_1257;
$L__BB0_1255:
	setp.leu.f32 	%p1069, %f671, %f670;
	@%p1069 bra 	$L__BB0_1257;
	st.local.v2.u32 	[%rd87+16], {%r612, %r613};
$L__BB0_1257:
	setp.lt.s32 	%p1070, %r3, 1;
	bar.warp.sync 	-1;
	@%p1070 bra 	$L__BB0_1299;
	setp.lt.u32 	%p1071, %r25, 3;
	mov.b32 	%r2222, 0;
	@%p1071 bra 	$L__BB0_1281;
	and.b32  	%r1921, %r3, 2147483644;
	neg.s32 	%r2221, %r1921;
	add.s64 	%rd274, %rd2, 16;
$L__BB0_1260:
	setp.lt.u32 	%p1072, %r2, %r36;
	ld.local.u32 	%r1922, [%rd274+-16];
	shfl.sync.bfly.b32	%r616|%p1073, %r1922, 1, 31, -1;
	ld.local.u32 	%r1923, [%rd274+-12];
	shfl.sync.bfly.b32	%r617|%p1074, %r1923, 1, 31, -1;
	mov.b32 	%f672, %r617;
	mov.b32 	%f673, %r1923;
	@%p1072 bra 	$L__BB0_1263;
	setp.geu.f32 	%p1075, %f673, %f672;
	@%p1075 bra 	$L__BB0_1265;
	st.local.v2.u32 	[%rd274+-16], {%r616, %r617};
	bra.uni 	$L__BB0_1265;
$L__BB0_1263:
	setp.leu.f32 	%p1076, %f673, %f672;
	@%p1076 bra 	$L__BB0_1265;
	st.local.v2.u32 	[%rd274+-16], {%r616, %r617};
$L__BB0_1265:
	setp.lt.u32 	%p1077, %r2, %r36;
	ld.local.u32 	%r1924, [%rd274+-8];
	shfl.sync.bfly.b32	%r618|%p1078, %r1924, 1, 31, -1;
	ld.local.u32 	%r1925, [%rd274+-4];
	shfl.sync.bfly.b32	%r619|%p1079, %r1925, 1, 31, -1;
	mov.b32 	%f674, %r619;
	mov.b32 	%f675, %r1925;
	@%p1077 bra 	$L__BB0_1268;
	setp.geu.f32 	%p1080, %f675, %f674;
	@%p1080 bra 	$L__BB0_1270;
	st.local.v2.u32 	[%rd274+-8], {%r618, %r619};
	bra.uni 	$L__BB0_1270;
$L__BB0_1268:
	setp.leu.f32 	%p1081, %f675, %f674;
	@%p1081 bra 	$L__BB0_1270;
	st.local.v2.u32 	[%rd274+-8], {%r618, %r619};
$L__BB0_1270:
	setp.lt.u32 	%p1082, %r2, %r36;
	ld.local.u32 	%r1926, [%rd274];
	shfl.sync.bfly.b32	%r620|%p1083, %r1926, 1, 31, -1;
	ld.local.u32 	%r1927, [%rd274+4];
	shfl.sync.bfly.b32	%r621|%p1084, %r1927, 1, 31, -1;
	mov.b32 	%f676, %r621;
	mov.b32 	%f677, %r1927;
	@%p1082 bra 	$L__BB0_1273;
	setp.geu.f32 	%p1085, %f677, %f676;
	@%p1085 bra 	$L__BB0_1275;
	st.local.v2.u32 	[%rd274], {%r620, %r621};
	bra.uni 	$L__BB0_1275;
$L__BB0_1273:
	setp.leu.f32 	%p1086, %f677, %f676;
	@%p1086 bra 	$L__BB0_1275;
	st.local.v2.u32 	[%rd274], {%r620, %r621};
$L__BB0_1275:
	setp.lt.u32 	%p1087, %r2, %r36;
	ld.local.u32 	%r1928, [%rd274+8];
	shfl.sync.bfly.b32	%r622|%p1088, %r1928, 1, 31, -1;
	ld.local.u32 	%r1929, [%rd274+12];
	shfl.sync.bfly.b32	%r623|%p1089, %r1929, 1, 31, -1;
	mov.b32 	%f678, %r623;
	mov.b32 	%f679, %r1929;
	@%p1087 bra 	$L__BB0_1278;
	setp.geu.f32 	%p1090, %f679, %f678;
	@%p1090 bra 	$L__BB0_1280;
	st.local.v2.u32 	[%rd274+8], {%r622, %r623};
	bra.uni 	$L__BB0_1280;
$L__BB0_1278:
	setp.leu.f32 	%p1091, %f679, %f678;
	@%p1091 bra 	$L__BB0_1280;
	st.local.v2.u32 	[%rd274+8], {%r622, %r623};
$L__BB0_1280:
	add.s32 	%r2221, %r2221, 4;
	add.s64 	%rd274, %rd274, 32;
	setp.ne.s32 	%p1092, %r2221, 0;
	mov.u32 	%r2222, %r32;
	@%p1092 bra 	$L__BB0_1260;
$L__BB0_1281:
	setp.eq.s32 	%p1093, %r30, 0;
	@%p1093 bra 	$L__BB0_1299;
	setp.lt.u32 	%p1094, %r2, %r36;
	mul.wide.u32 	%rd247, %r2222, 8;
	add.s64 	%rd91, %rd2, %rd247;
	ld.local.u32 	%r1930, [%rd91];
	shfl.sync.bfly.b32	%r626|%p1095, %r1930, 1, 31, -1;
	ld.local.u32 	%r1931, [%rd91+4];
	shfl.sync.bfly.b32	%r627|%p1096, %r1931, 1, 31, -1;
	mov.b32 	%f680, %r627;
	mov.b32 	%f681, %r1931;
	@%p1094 bra 	$L__BB0_1285;
	setp.geu.f32 	%p1097, %f681, %f680;
	@%p1097 bra 	$L__BB0_1287;
	st.local.v2.u32 	[%rd91], {%r626, %r627};
	bra.uni 	$L__BB0_1287;
$L__BB0_1285:
	setp.leu.f32 	%p1098, %f681, %f680;
	@%p1098 bra 	$L__BB0_1287;
	st.local.v2.u32 	[%rd91], {%r626, %r627};
$L__BB0_1287:
	setp.eq.s32 	%p1099, %r30, 1;
	@%p1099 bra 	$L__BB0_1299;
	setp.lt.u32 	%p1100, %r2, %r36;
	ld.local.u32 	%r1932, [%rd91+8];
	shfl.sync.bfly.b32	%r628|%p1101, %r1932, 1, 31, -1;
	ld.local.u32 	%r1933, [%rd91+12];
	shfl.sync.bfly.b32	%r629|%p1102, %r1933, 1, 31, -1;
	mov.b32 	%f682, %r629;
	mov.b32 	%f683, %r1933;
	@%p1100 bra 	$L__BB0_1291;
	setp.geu.f32 	%p1103, %f683, %f682;
	@%p1103 bra 	$L__BB0_1293;
	st.local.v2.u32 	[%rd91+8], {%r628, %r629};
	bra.uni 	$L__BB0_1293;
$L__BB0_1291:
	setp.leu.f32 	%p1104, %f683, %f682;
	@%p1104 bra 	$L__BB0_1293;
	st.local.v2.u32 	[%rd91+8], {%r628, %r629};
$L__BB0_1293:
	setp.eq.s32 	%p1105, %r30, 2;
	@%p1105 bra 	$L__BB0_1299;
	setp.lt.u32 	%p1106, %r2, %r36;
	ld.local.u32 	%r1934, [%rd91+16];
	shfl.sync.bfly.b32	%r630|%p1107, %r1934, 1, 31, -1;
	ld.local.u32 	%r1935, [%rd91+20];
	shfl.sync.bfly.b32	%r631|%p1108, %r1935, 1, 31, -1;
	mov.b32 	%f684, %r631;
	mov.b32 	%f685, %r1935;
	@%p1106 bra 	$L__BB0_1297;
	setp.geu.f32 	%p1109, %f685, %f684;
	@%p1109 bra 	$L__BB0_1299;
	st.local.v2.u32 	[%rd91+16], {%r630, %r631};
	bra.uni 	$L__BB0_1299;
$L__BB0_1297:
	setp.leu.f32 	%p1110, %f685, %f684;
	@%p1110 bra 	$L__BB0_1299;
	st.local.v2.u32 	[%rd91+16], {%r630, %r631};
$L__BB0_1299:
	setp.lt.s32 	%p1111, %r3, 1;
	bar.warp.sync 	-1;
	bar.warp.sync 	-1;
	@%p1111 bra 	$L__BB0_1312;
	setp.lt.u32 	%p1112, %r25, 15;
	mov.b32 	%r2225, 0;
	@%p1112 bra 	$L__BB0_1303;
	and.b32  	%r1937, %r3, 2147483632;
	neg.s32 	%r2223, %r1937;
	add.s64 	%rd276, %rd4, 64;
	add.s64 	%rd275, %rd2, 64;
$L__BB0_1302:
	.pragma "nounroll";
	ld.local.v4.u32 	{%r1938, %r1939, %r1940, %r1941}, [%rd275+-64];
	st.local.v4.u32 	[%rd276+-64], {%r1938, %r1939, %r1940, %r1941};
	ld.local.v4.u32 	{%r1942, %r1943, %r1944, %r1945}, [%rd275+-48];
	st.local.v4.u32 	[%rd276+-48], {%r1942, %r1943, %r1944, %r1945};
	ld.local.v4.u32 	{%r1946, %r1947, %r1948, %r1949}, [%rd275+-32];
	st.local.v4.u32 	[%rd276+-32], {%r1946, %r1947, %r1948, %r1949};
	ld.local.v4.u32 	{%r1950, %r1951, %r1952, %r1953}, [%rd275+-16];
	st.local.v4.u32 	[%rd276+-16], {%r1950, %r1951, %r1952, %r1953};
	ld.local.v4.u32 	{%r1954, %r1955, %r1956, %r1957}, [%rd275];
	st.local.v4.u32 	[%rd276], {%r1954, %r1955, %r1956, %r1957};
	ld.local.v4.u32 	{%r1958, %r1959, %r1960, %r1961}, [%rd275+16];
	st.local.v4.u32 	[%rd276+16], {%r1958, %r1959, %r1960, %r1961};
	ld.local.v4.u32 	{%r1962, %r1963, %r1964, %r1965}, [%rd275+32];
	st.local.v4.u32 	[%rd276+32], {%r1962, %r1963, %r1964, %r1965};
	ld.local.v4.u32 	{%r1966, %r1967, %r1968, %r1969}, [%rd275+48];
	st.local.v4.u32 	[%rd276+48], {%r1966, %r1967, %r1968, %r1969};
	add.s32 	%r2223, %r2223, 16;
	add.s64 	%rd276, %rd276, 128;
	add.s64 	%rd275, %rd275, 128;
	setp.ne.s32 	%p1113, %r2223, 0;
	mov.u32 	%r2225, %r350;
	@%p1113 bra 	$L__BB0_1302;
$L__BB0_1303:
	setp.eq.s32 	%p1114, %r28, 0;
	@%p1114 bra 	$L__BB0_1312;
	and.b32  	%r1970, %r3, 15;
	add.s32 	%r1971, %r1970, -1;
	setp.lt.u32 	%p1115, %r1971, 7;
	@%p1115 bra 	$L__BB0_1306;
	mul.wide.u32 	%rd248, %r2225, 8;
	add.s64 	%rd249, %rd4, %rd248;
	add.s64 	%rd250, %rd2, %rd248;
	ld.local.v2.u32 	{%r1972, %r1973}, [%rd250];
	st.local.v2.u32 	[%rd249], {%r1972, %r1973};
	ld.local.v2.u32 	{%r1974, %r1975}, [%rd250+8];
	st.local.v2.u32 	[%rd249+8], {%r1974, %r1975};
	ld.local.v2.u32 	{%r1976, %r1977}, [%rd250+16];
	st.local.v2.u32 	[%rd249+16], {%r1976, %r1977};
	ld.local.v2.u32 	{%r1978, %r1979}, [%rd250+24];
	st.local.v2.u32 	[%rd249+24], {%r1978, %r1979};
	ld.local.v2.u32 	{%r1980, %r1981}, [%rd250+32];
	st.local.v2.u32 	[%rd249+32], {%r1980, %r1981};
	ld.local.v2.u32 	{%r1982, %r1983}, [%rd250+40];
	st.local.v2.u32 	[%rd249+40], {%r1982, %r1983};
	ld.local.v2.u32 	{%r1984, %r1985}, [%rd250+48];
	st.local.v2.u32 	[%rd249+48], {%r1984, %r1985};
	ld.local.v2.u32 	{%r1986, %r1987}, [%rd250+56];
	st.local.v2.u32 	[%rd249+56], {%r1986, %r1987};
	add.s32 	%r2225, %r2225, 8;
$L__BB0_1306:
	setp.eq.s32 	%p1116, %r29, 0;
	@%p1116 bra 	$L__BB0_1312;
	and.b32  	%r1988, %r3, 7;
	add.s32 	%r1989, %r1988, -1;
	setp.lt.u32 	%p1117, %r1989, 3;
	@%p1117 bra 	$L__BB0_1309;
	mul.wide.u32 	%rd251, %r2225, 8;
	add.s64 	%rd252, %rd4, %rd251;
	add.s64 	%rd253, %rd2, %rd251;
	ld.local.v2.u32 	{%r1990, %r1991}, [%rd253];
	st.local.v2.u32 	[%rd252], {%r1990, %r1991};
	ld.local.v2.u32 	{%r1992, %r1993}, [%rd253+8];
	st.local.v2.u32 	[%rd252+8], {%r1992, %r1993};
	ld.local.v2.u32 	{%r1994, %r1995}, [%rd253+16];
	st.local.v2.u32 	[%rd252+16], {%r1994, %r1995};
	ld.local.v2.u32 	{%r1996, %r1997}, [%rd253+24];
	st.local.v2.u32 	[%rd252+24], {%r1996, %r1997};
	add.s32 	%r2225, %r2225, 4;
$L__BB0_1309:
	setp.eq.s32 	%p1118, %r30, 0;
	@%p1118 bra 	$L__BB0_1312;
	mul.wide.u32 	%rd254, %r2225, 8;
	add.s64 	%rd278, %rd2, %rd254;
	add.s64 	%rd277, %rd4, %rd254;
	neg.s32 	%r2227, %r30;
$L__BB0_1311:
	.pragma "nounroll";
	ld.local.v2.u32 	{%r1998, %r1999}, [%rd278];
	st.local.v2.u32 	[%rd277], {%r1998, %r1999};
	add.s64 	%rd278, %rd278, 8;
	add.s64 	%rd277, %rd277, 8;
	add.s32 	%r2227, %r2227, 1;
	setp.ne.s32 	%p1119, %r2227, 0;
	@%p1119 bra 	$L__BB0_1311;
$L__BB0_1312:
	bar.warp.sync 	-1;
$L__BB0_1313:
	setp.lt.s32 	%p1120, %r3, 1;
	bar.warp.sync 	-1;
	@%p1120 bra 	$L__BB0_1326;
	mul.lo.s32 	%r643, %r667, %r1;
	mul.lo.s32 	%r644, %r3, %r2;
	add.s32 	%r645, %r644, %r643;
	and.b32  	%r646, %r3, 15;
	setp.lt.u32 	%p1121, %r25, 15;
	mov.b32 	%r2231, 0;
	@%p1121 bra 	$L__BB0_1317;
	and.b32  	%r2231, %r3, 2147483632;
	neg.s32 	%r2229, %r2231;
	add.s64 	%rd104, %rd1, 64;
	add.s64 	%rd279, %rd4, 64;
	mov.u32 	%r2228, %r645;
$L__BB0_1316:
	.pragma "nounroll";
	mul.wide.s32 	%rd255, %r2228, 8;
	add.s64 	%rd256, %rd104, %rd255;
	ld.local.v4.u32 	{%r2001, %r2002, %r2003, %r2004}, [%rd279+-64];
	st.global.u32 	[%rd256+-64], %r2001;
	st.global.u32 	[%rd256+-60], %r2002;
	st.global.u32 	[%rd256+-56], %r2003;
	st.global.u32 	[%rd256+-52], %r2004;
	ld.local.v4.u32 	{%r2005, %r2006, %r2007, %r2008}, [%rd279+-48];
	st.global.u32 	[%rd256+-48], %r2005;
	st.global.u32 	[%rd256+-44], %r2006;
	st.global.u32 	[%rd256+-40], %r2007;
	st.global.u32 	[%rd256+-36], %r2008;
	ld.local.v4.u32 	{%r2009, %r2010, %r2011, %r2012}, [%rd279+-32];
	st.global.u32 	[%rd256+-32], %r2009;
	st.global.u32 	[%rd256+-28], %r2010;
	st.global.u32 	[%rd256+-24], %r2011;
	st.global.u32 	[%rd256+-20], %r2012;
	ld.local.v4.u32 	{%r2013, %r2014, %r2015, %r2016}, [%rd279+-16];
	st.global.u32 	[%rd256+-16], %r2013;
	st.global.u32 	[%rd256+-12], %r2014;
	st.global.u32 	[%rd256+-8], %r2015;
	st.global.u32 	[%rd256+-4], %r2016;
	ld.local.v4.u32 	{%r2017, %r2018, %r2019, %r2020}, [%rd279];
	st.global.u32 	[%rd256], %r2017;
	st.global.u32 	[%rd256+4], %r2018;
	st.global.u32 	[%rd256+8], %r2019;
	st.global.u32 	[%rd256+12], %r2020;
	ld.local.v4.u32 	{%r2021, %r2022, %r2023, %r2024}, [%rd279+16];
	st.global.u32 	[%rd256+16], %r2021;
	st.global.u32 	[%rd256+20], %r2022;
	st.global.u32 	[%rd256+24], %r2023;
	st.global.u32 	[%rd256+28], %r2024;
	ld.local.v4.u32 	{%r2025, %r2026, %r2027, %r2028}, [%rd279+32];
	st.global.u32 	[%rd256+32], %r2025;
	st.global.u32 	[%rd256+36], %r2026;
	st.global.u32 	[%rd256+40], %r2027;
	st.global.u32 	[%rd256+44], %r2028;
	ld.local.v4.u32 	{%r2029, %r2030, %r2031, %r2032}, [%rd279+48];
	st.global.u32 	[%rd256+48], %r2029;
	st.global.u32 	[%rd256+52], %r2030;
	st.global.u32 	[%rd256+56], %r2031;
	st.global.u32 	[%rd256+60], %r2032;
	add.s32 	%r2229, %r2229, 16;
	add.s32 	%r2228, %r2228, 16;
	add.s64 	%rd279, %rd279, 128;
	setp.ne.s32 	%p1122, %r2229, 0;
	@%p1122 bra 	$L__BB0_1316;
$L__BB0_1317:
	setp.eq.s32 	%p1123, %r646, 0;
	@%p1123 bra 	$L__BB0_1326;
	and.b32  	%r654, %r3, 7;
	setp.lt.u32 	%p1124, %r646, 8;
	@%p1124 bra 	$L__BB0_1320;
	add.s32 	%r2033, %r645, %r2231;
	mul.wide.u32 	%rd257, %r2231, 8;
	add.s64 	%rd258, %rd4, %rd257;
	ld.local.v2.u32 	{%r2034, %r2035}, [%rd258];
	mul.wide.s32 	%rd259, %r2033, 8;
	add.s64 	%rd260, %rd1, %rd259;
	st.global.u32 	[%rd260], %r2034;
	st.global.u32 	[%rd260+4], %r2035;
	ld.local.u32 	%r2036, [%rd258+8];
	st.global.u32 	[%rd260+8], %r2036;
	ld.local.f32 	%f693, [%rd258+12];
	st.global.f32 	[%rd260+12], %f693;
	ld.local.u32 	%r2037, [%rd258+16];
	st.global.u32 	[%rd260+16], %r2037;
	ld.local.f32 	%f694, [%rd258+20];
	st.global.f32 	[%rd260+20], %f694;
	ld.local.u32 	%r2038, [%rd258+24];
	st.global.u32 	[%rd260+24], %r2038;
	ld.local.f32 	%f695, [%rd258+28];
	st.global.f32 	[%rd260+28], %f695;
	ld.local.u32 	%r2039, [%rd258+32];
	st.global.u32 	[%rd260+32], %r2039;
	ld.local.f32 	%f696, [%rd258+36];
	st.global.f32 	[%rd260+36], %f696;
	ld.local.u32 	%r2040, [%rd258+40];
	st.global.u32 	[%rd260+40], %r2040;
	ld.local.f32 	%f697, [%rd258+44];
	st.global.f32 	[%rd260+44], %f697;
	ld.local.u32 	%r2041, [%rd258+48];
	st.global.u32 	[%rd260+48], %r2041;
	ld.local.f32 	%f698, [%rd258+52];
	st.global.f32 	[%rd260+52], %f698;
	ld.local.u32 	%r2042, [%rd258+56];
	st.global.u32 	[%rd260+56], %r2042;
	ld.local.f32 	%f699, [%rd258+60];
	st.global.f32 	[%rd260+60], %f699;
	add.s32 	%r2231, %r2231, 8;
$L__BB0_1320:
	setp.eq.s32 	%p1125, %r654, 0;
	@%p1125 bra 	$L__BB0_1326;
	and.b32  	%r657, %r3, 3;
	setp.lt.u32 	%p1126, %r654, 4;
	@%p1126 bra 	$L__BB0_1323;
	add.s32 	%r2043, %r645, %r2231;
	mul.wide.u32 	%rd261, %r2231, 8;
	add.s64 	%rd262, %rd4, %rd261;
	ld.local.v2.u32 	{%r2044, %r2045}, [%rd262];
	mul.wide.s32 	%rd263, %r2043, 8;
	add.s64 	%rd264, %rd1, %rd263;
	st.global.u32 	[%rd264], %r2044;
	st.global.u32 	[%rd264+4], %r2045;
	ld.local.u32 	%r2046, [%rd262+8];
	st.global.u32 	[%rd264+8], %r2046;
	ld.local.f32 	%f700, [%rd262+12];
	st.global.f32 	[%rd264+12], %f700;
	ld.local.u32 	%r2047, [%rd262+16];
	st.global.u32 	[%rd264+16], %r2047;
	ld.local.f32 	%f701, [%rd262+20];
	st.global.f32 	[%rd264+20], %f701;
	ld.local.u32 	%r2048, [%rd262+24];
	st.global.u32 	[%rd264+24], %r2048;
	ld.local.f32 	%f702, [%rd262+28];
	st.global.f32 	[%rd264+28], %f702;
	add.s32 	%r2231, %r2231, 4;
$L__BB0_1323:
	setp.eq.s32 	%p1127, %r657, 0;
	@%p1127 bra 	$L__BB0_1326;
	mul.wide.u32 	%rd265, %r2231, 8;
	add.s64 	%rd280, %rd4, %rd265;
	add.s64 	%rd109, %rd1, 4;
	add.s32 	%r2049, %r2231, %r643;
	add.s32 	%r2234, %r2049, %r644;
	neg.s32 	%r2233, %r657;
$L__BB0_1325:
	.pragma "nounroll";
	mul.wide.s32 	%rd266, %r2234, 8;
	add.s64 	%rd267, %rd109, %rd266;
	ld.local.v2.u32 	{%r2050, %r2051}, [%rd280];
	st.global.u32 	[%rd267+-4], %r2050;
	st.global.u32 	[%rd267], %r2051;
	add.s64 	%rd280, %rd280, 8;
	add.s32 	%r2234, %r2234, 1;
	add.s32 	%r2233, %r2233, 1;
	setp.ne.s32 	%p1128, %r2233, 0;
	@%p1128 bra 	$L__BB0_1325;
$L__BB0_1326:
	ret;

}


// ===== COMPILED SASS (sm_100) =====

	.target	sm_100

	.elftype	@"ET_EXEC"


//--------------------- .note.nv.tkinfo           --------------------------
	.section	.note.nv.tkinfo,"",@"SHT_NOTE"
	.sectionflags	@"SHF_NOTE_NV_TKINFO"
	.tkinfo
        /*0018*/ 	.word	0x00000002
        /*0030*/ 	.string	""
        /*0030*/ 	.string	"ptxas"
        /*0030*/ 	.string	"Cuda compilation tools, release 13.0, V13.0.88"
        /*0030*/ 	.string	"Build cuda_13.0.r13.0/compiler.36424714_0"
        /*0030*/ 	.string	"-arch sm_100 -m 64 "



//--------------------- .note.nv.cuinfo           --------------------------
	.section	.note.nv.cuinfo,"",@"SHT_NOTE"
	.sectionflags	@"SHF_NOTE_NV_CUINFO"
        /*0018*/ 	.short	0x0002
        /*001a*/ 	.short	0x0064
        /*001c*/ 	.short	0x0082
	.zero		2


//--------------------- .nv.info                  --------------------------
	.section	.nv.info,"",@"SHT_CUDA_INFO"
	.align	4


	//----- nvinfo : EIATTR_REGCOUNT
	.align		4
        /*0000*/ 	.byte	0x04, 0x2f
        /*0002*/ 	.short	(.L_1 - .L_0)
	.align		4
.L_0:
        /*0004*/ 	.word	index@(_Z10knn_kernelPK6float2iS1_iPSt4pairIifEi)
        /*0008*/ 	.word	0x00000033


	//----- nvinfo : EIATTR_FRAME_SIZE
	.align		4
.L_1:
        /*000c*/ 	.byte	0x04, 0x11
        /*000e*/ 	.short	(.L_3 - .L_2)
	.align		4
.L_2:
        /*0010*/ 	.word	index@(_Z10knn_kernelPK6float2iS1_iPSt4pairIifEi)
        /*0014*/ 	.word	0x00000200


	//----- nvinfo : EIATTR_MIN_STACK_SIZE
	.align		4
.L_3:
        /*0018*/ 	.byte	0x04, 0x12
        /*001a*/ 	.short	(.L_5 - .L_4)
	.align		4
.L_4:
        /*001c*/ 	.word	index@(_Z10knn_kernelPK6float2iS1_iPSt4pairIifEi)
        /*0020*/ 	.word	0x00000200
.L_5:


//--------------------- .nv.compat                --------------------------
	.section	.nv.compat,"",@"SHT_CUDA_COMPAT_INFO"
	.align	4
        /*0000*/ 	.byte	0x02, 0x09, 0x00, 0x00, 0x02, 0x02, 0x01, 0x00, 0x02, 0x05, 0x05, 0x00, 0x03, 0x07, 0x01, 0x01
        /*0010*/ 	.byte	0x02, 0x03, 0x00, 0x00, 0x02, 0x06, 0x01, 0x00, 0x04, 0x0b, 0x08, 0x00, 0x09, 0x00, 0x00, 0x00
        /*0020*/ 	.byte	0x00, 0x00, 0x00, 0x00


//--------------------- .nv.info._Z10knn_kernelPK6float2iS1_iPSt4pairIifEi --------------------------
	.section	.nv.info._Z10knn_kernelPK6float2iS1_iPSt4pairIifEi,"",@"SHT_CUDA_INFO"
	.sectionflags	@""
	.align	4


	//----- nvinfo : EIATTR_CUDA_API_VERSION
	.align		4
        /*0000*/ 	.byte	0x04, 0x37
        /*0002*/ 	.short	(.L_7 - .L_6)
.L_6:
        /*0004*/ 	.word	0x00000082


	//----- nvinfo : EIATTR_KPARAM_INFO
	.align		4
.L_7:
        /*0008*/ 	.byte	0x04, 0x17
        /*000a*/ 	.short	(.L_9 - .L_8)
.L_8:
        /*000c*/ 	.word	0x00000000
        /*0010*/ 	.short	0x0005
        /*0012*/ 	.short	0x0028
        /*0014*/ 	.byte	0x00, 0xf0, 0x11, 0x00


	//----- nvinfo : EIATTR_KPARAM_INFO
	.align		4
.L_9:
        /*0018*/ 	.byte	0x04, 0x17
        /*001a*/ 	.short	(.L_11 - .L_10)
.L_10:
        /*001c*/ 	.word	0x00000000
        /*0020*/ 	.short	0x0004
        /*0022*/ 	.short	0x0020
        /*0024*/ 	.byte	0x00, 0xf5, 0x21, 0x00


	//----- nvinfo : EIATTR_KPARAM_INFO
	.align		4
.L_11:
        /*0028*/ 	.byte	0x04, 0x17
        /*002a*/ 	.short	(.L_13 - .L_12)
.L_12:
        /*002c*/ 	.word	0x00000000
        /*0030*/ 	.short	0x0003
        /*0032*/ 	.short	0x0018
        /*0034*/ 	.byte	0x00, 0xf0, 0x11, 0x00


	//----- nvinfo : EIATTR_KPARAM_INFO
	.align		4
.L_13:
        /*0038*/ 	.byte	0x04, 0x17
        /*003a*/ 	.short	(.L_15 - .L_14)
.L_14:
        /*003c*/ 	.word	0x00000000
        /*0040*/ 	.short	0x0002
        /*0042*/ 	.short	0x0010
        /*0044*/ 	.byte	0x00, 0xf5, 0x21, 0x00


	//----- nvinfo : EIATTR_KPARAM_INFO
	.align		4
.L_15:
        /*0048*/ 	.byte	0x04, 0x17
        /*004a*/ 	.short	(.L_17 - .L_16)
.L_16:
        /*004c*/ 	.word	0x00000000
        /*0050*/ 	.short	0x0001
        /*0052*/ 	.short	0x0008
        /*0054*/ 	.byte	0x00, 0xf0, 0x11, 0x00


	//----- nvinfo : EIATTR_KPARAM_INFO
	.align		4
.L_17:
        /*0058*/ 	.byte	0x04, 0x17
        /*005a*/ 	.short	(.L_19 - .L_18)
.L_18:
        /*005c*/ 	.word	0x00000000
        /*0060*/ 	.short	0x0000
        /*0062*/ 	.short	0x0000
        /*0064*/ 	.byte	0x00, 0xf5, 0x21, 0x00


	//----- nvinfo : EIATTR_SPARSE_MMA_MASK
	.align		4
.L_19:
        /*0068*/ 	.byte	0x03, 0x50
        /*006a*/ 	.short	0x0000


	//----- nvinfo : EIATTR_MAXREG_COUNT
	.align		4
        /*006c*/ 	.byte	0x03, 0x1b
        /*006e*/ 	.short	0x00ff


	//----- nvinfo : EIATTR_NUM_BARRIERS
	.align		4
        /*0070*/ 	.byte	0x02, 0x4c
        /*0072*/ 	.byte	0x01
	.zero		1


	//----- nvinfo : EIATTR_MERCURY_ISA_VERSION
	.align		4
        /*0074*/ 	.byte	0x03, 0x5f
        /*0076*/ 	.short	0x0101


	//----- nvinfo : EIATTR_COOP_GROUP_MASK_REGIDS
	.align		4
        /*0078*/ 	.byte	0x04, 0x29
        /*007a*/ 	.short	(.L_21 - .L_20)


	//   ....[0]....
.L_20:
        /*007c*/ 	.word	0xffffffff


	//   ....[1]....
        /*0080*/ 	.word	0xffffffff


	//   ....[2]....
        /*0084*/ 	.word	0xffffffff


	//   ....[3]....
        /*0088*/ 	.word	0xffffffff


	//   ....[4]....
        /*008c*/ 	.word	0xffffffff


	//   ....[5]....
        /*0090*/ 	.word	0xffffffff


	//   ....[6]....
        /*0094*/ 	.word	0xffffffff


	//   ....[7]....
        /*0098*/ 	.word	0xffffffff


	//   ....[8]....
        /*009c*/ 	.word	0xffffffff


	//   ....[9]....
        /*00a0*/ 	.word	0xffffffff


	//   ....[10]....
        /*00a4*/ 	.word	0xffffffff


	//   ....[11]....
        /*00a8*/ 	.word	0xffffffff


	//   ....[12]....
        /*00ac*/ 	.word	0xffffffff


	//   ....[13]....
        /*00b0*/ 	.word	0xffffffff


	//   ....[14]....
        /*00b4*/ 	.word	0xffffffff


	//   ....[15]....
        /*00b8*/ 	.word	0xffffffff


	//   ....[16]....
        /*00bc*/ 	.word	0xffffffff


	//   ....[17]....
        /*00c0*/ 	.word	0xffffffff


	//   ....[18]....
        /*00c4*/ 	.word	0xffffffff


	//   ....[19]....
        /*00c8*/ 	.word	0xffffffff


	//   ....[20]....
        /*00cc*/ 	.word	0xffffffff


	//   ....[21]....
        /*00d0*/ 	.word	0xffffffff


	//   ....[22]....
        /*00d4*/ 	.word	0xffffffff


	//   ....[23]....
        /*00d8*/ 	.word	0xffffffff


	//   ....[24]....
        /*00dc*/ 	.word	0xffffffff


	//   ....[25]....
        /*00e0*/ 	.word	0xffffffff


	//   ....[26]....
        /*00e4*/ 	.word	0xffffffff


	//   ....[27]....
        /*00e8*/ 	.word	0xffffffff


	//   ....[28]....
        /*00ec*/ 	.word	0xffffffff


	//   ....[29]....
        /*00f0*/ 	.word	0xffffffff


	//   ....[30]....
        /*00f4*/ 	.word	0xffffffff


	//   ....[31]....
        /*00f8*/ 	.word	0xffffffff


	//   ....[32]....
        /*00fc*/ 	.word	0xffffffff


	//   ....[33]....
        /*0100*/ 	.word	0xffffffff


	//   ....[34]....
        /*0104*/ 	.word	0xffffffff


	//   ....[35]....
        /*0108*/ 	.word	0xffffffff


	//   ....[36]....
        /*010c*/ 	.word	0xffffffff


	//   ....[37]....
        /*0110*/ 	.word	0xffffffff


	//   ....[38]....
        /*0114*/ 	.word	0xffffffff


	//   ....[39]....
        /*0118*/ 	.word	0xffffffff


	//   ....[40]....
        /*011c*/ 	.word	0xffffffff


	//   ....[41]....
        /*0120*/ 	.word	0xffffffff


	//   ....[42]....
        /*0124*/ 	.word	0xffffffff


	//   ....[43]....
        /*0128*/ 	.word	0xffffffff


	//   ....[44]....
        /*012c*/ 	.word	0xffffffff


	//   ....[45]....
        /*0130*/ 	.word	0xffffffff


	//   ....[46]....
        /*0134*/ 	.word	0xffffffff


	//   ....[47]....
        /*0138*/ 	.word	0xffffffff


	//   ....[48]....
        /*013c*/ 	.word	0xffffffff


	//   ....[49]....
        /*0140*/ 	.word	0xffffffff


	//   ....[50]....
        /*0144*/ 	.word	0xffffffff


	//   ....[51]....
        /*0148*/ 	.word	0xffffffff


	//   ....[52]....
        /*014c*/ 	.word	0xffffffff


	//   ....[53]....
        /*0150*/ 	.word	0xffffffff


	//   ....[54]....
        /*0154*/ 	.word	0xffffffff


	//   ....[55]....
        /*0158*/ 	.word	0xffffffff


	//   ....[56]....
        /*015c*/ 	.word	0xffffffff


	//   ....[57]....
        /*0160*/ 	.word	0xffffffff


	//   ....[58]....
        /*0164*/ 	.word	0xffffffff


	//   ....[59]....
        /*0168*/ 	.word	0xffffffff


	//   ....[60]....
        /*016c*/ 	.word	0xffffffff


	//   ....[61]....
        /*0170*/ 	.word	0xffffffff


	//   ....[62]....
        /*0174*/ 	.word	0xffffffff


	//   ....[63]....
        /*0178*/ 	.word	0xffffffff


	//   ....[64]....
        /*017c*/ 	.word	0xffffffff


	//   ....[65]....
        /*0180*/ 	.word	0xffffffff


	//   ....[66]....
        /*0184*/ 	.word	0xffffffff


	//   ....[67]....
        /*0188*/ 	.word	0xffffffff


	//   ....[68]....
        /*018c*/ 	.word	0xffffffff


	//   ....[69]....
        /*0190*/ 	.word	0xffffffff


	//   ....[70]....
        /*0194*/ 	.word	0xffffffff


	//   ....[71]....
        /*0198*/ 	.word	0xffffffff


	//   ....[72]....
        /*019c*/ 	.word	0xffffffff


	//   ....[73]....
        /*01a0*/ 	.word	0xffffffff


	//   ....[74]....
        /*01a4*/ 	.word	0xffffffff


	//   ....[75]....
        /*01a8*/ 	.word	0xffffffff


	//   ....[76]....
        /*01ac*/ 	.word	0xffffffff


	//   ....[77]....
        /*01b0*/ 	.word	0xffffffff


	//   ....[78]....
        /*01b4*/ 	.word	0xffffffff


	//   ....[79]....
        /*01b8*/ 	.word	0xffffffff


	//   ....[80]....
        /*01bc*/ 	.word	0xffffffff


	//   ....[81]....
        /*01c0*/ 	.word	0xffffffff


	//   ....[82]....
        /*01c4*/ 	.word	0xffffffff


	//   ....[83]....
        /*01c8*/ 	.word	0xffffffff


	//   ....[84]....
        /*01cc*/ 	.word	0xffffffff


	//   ....[85]....
        /*01d0*/ 	.word	0xffffffff


	//   ....[86]....
        /*01d4*/ 	.word	0xffffffff


	//   ....[87]....
        /*01d8*/ 	.word	0xffffffff


	//   ....[88]....
        /*01dc*/ 	.word	0xffffffff


	//   ....[89]....
        /*01e0*/ 	.word	0xffffffff


	//   ....[90]....
        /*01e4*/ 	.word	0xffffffff


	//   ....[91]....
        /*01e8*/ 	.word	0xffffffff


	//   ....[92]....
        /*01ec*/ 	.word	0xffffffff


	//   ....[93]....
        /*01f0*/ 	.word	0xffffffff


	//   ....[94]....
        /*01f4*/ 	.word	0xffffffff


	//   ....[95]....
        /*01f8*/ 	.word	0xffffffff


	//   ....[96]....
        /*01fc*/ 	.word	0xffffffff


	//   ....[97]....
        /*0200*/ 	.word	0xffffffff


	//   ....[98]....
        /*0204*/ 	.word	0xffffffff


	//   ....[99]....
        /*0208*/ 	.word	0xffffffff


	//   ....[100]....
        /*020c*/ 	.word	0xffffffff


	//   ....[101]....
        /*0210*/ 	.word	0xffffffff


	//   ....[102]....
        /*0214*/ 	.word	0xffffffff


	//   ....[103]....
        /*0218*/ 	.word	0xffffffff


	//   ....[104]....
        /*021c*/ 	.word	0xffffffff


	//   ....[105]....
        /*0220*/ 	.word	0xffffffff


	//   ....[106]....
        /*0224*/ 	.word	0xffffffff


	//   ....[107]....
        /*0228*/ 	.word	0xffffffff


	//   ....[108]....
        /*022c*/ 	.word	0xffffffff


	//   ....[109]....
        /*0230*/ 	.word	0xffffffff


	//   ....[110]....
        /*0234*/ 	.word	0xffffffff


	//   ....[111]....
        /*0238*/ 	.word	0xffffffff


	//   ....[112]....
        /*023c*/ 	.word	0xffffffff


	//   ....[113]....
        /*0240*/ 	.word	0xffffffff


	//   ....[114]....
        /*0244*/ 	.word	0xffffffff


	//   ....[115]....
        /*0248*/ 	.word	0xffffffff


	//   ....[116]....
        /*024c*/ 	.word	0xffffffff


	//   ....[117]....
        /*0250*/ 	.word	0xffffffff


	//   ....[118]....
        /*0254*/ 	.word	0xffffffff


	//   ....[119]....
        /*0258*/ 	.word	0xffffffff


	//   ....[120]....
        /*025c*/ 	.word	0xffffffff


	//   ....[121]....
        /*0260*/ 	.word	0xffffffff


	//   ....[122]....
        /*0264*/ 	.word	0xffffffff


	//   ....[123]....
        /*0268*/ 	.word	0xffffffff


	//   ....[124]....
        /*026c*/ 	.word	0xffffffff


	//   ....[125]....
        /*0270*/ 	.word	0xffffffff


	//   ....[126]....
        /*0274*/ 	.word	0xffffffff


	//   ....[127]....
        /*0278*/ 	.word	0xffffffff


	//   ....[128]....
        /*027c*/ 	.word	0xffffffff


	//   ....[129]....
        /*0280*/ 	.word	0xffffffff


	//   ....[130]....
        /*0284*/ 	.word	0xffffffff


	//   ....[131]....
        /*0288*/ 	.word	0xffffffff


	//   ....[132]....
        /*028c*/ 	.word	0xffffffff


	//   ....[133]....
        /*0290*/ 	.word	0xffffffff


	//   ....[134]....
        /*0294*/ 	.word	0xffffffff


	//   ....[135]....
        /*0298*/ 	.word	0xffffffff


	//   ....[136]....
        /*029c*/ 	.word	0xffffffff


	//   ....[137]....
        /*02a0*/ 	.word	0xffffffff


	//   ....[138]....
        /*02a4*/ 	.word	0xffffffff


	//   ....[139]....
        /*02a8*/ 	.word	0xffffffff


	//   ....[140]....
        /*02ac*/ 	.word	0xffffffff


	//   ....[141]....
        /*02b0*/ 	.word	0xffffffff


	//   ....[142]....
        /*02b4*/ 	.word	0xffffffff


	//   ....[143]....
        /*02b8*/ 	.word	0xffffffff


	//   ....[144]....
        /*02bc*/ 	.word	0xffffffff


	//   ....[145]....
        /*02c0*/ 	.word	0xffffffff


	//   ....[146]....
        /*02c4*/ 	.word	0xffffffff


	//   ....[147]....
        /*02c8*/ 	.word	0xffffffff


	//   ....[148]....
        /*02cc*/ 	.word	0xffffffff


	//   ....[149]....
        /*02d0*/ 	.word	0xffffffff


	//   ....[150]....
        /*02d4*/ 	.word	0xffffffff


	//   ....[151]....
        /*02d8*/ 	.word	0xffffffff


	//   ....[152]....
        /*02dc*/ 	.word	0xffffffff


	//   ....[153]....
        /*02e0*/ 	.word	0xffffffff


	//   ....[154]....
        /*02e4*/ 	.word	0xffffffff


	//   ....[155]....
        /*02e8*/ 	.word	0xffffffff


	//   ....[156]....
        /*02ec*/ 	.word	0xffffffff


	//   ....[157]....
        /*02f0*/ 	.word	0xffffffff


	//   ....[158]....
        /*02f4*/ 	.word	0xffffffff


	//   ....[159]....
        /*02f8*/ 	.word	0xffffffff


	//   ....[160]....
        /*02fc*/ 	.word	0xffffffff


	//   ....[161]....
        /*0300*/ 	.word	0xffffffff


	//   ....[162]....
        /*0304*/ 	.word	0xffffffff


	//   ....[163]....
        /*0308*/ 	.word	0xffffffff


	//   ....[164]....
        /*030c*/ 	.word	0xffffffff


	//   ....[165]....
        /*0310*/ 	.word	0xffffffff


	//   ....[166]....
        /*0314*/ 	.word	0xffffffff


	//   ....[167]....
        /*0318*/ 	.word	0xffffffff


	//   ....[168]....
        /*031c*/ 	.word	0xffffffff


	//   ....[169]....
        /*0320*/ 	.word	0xffffffff


	//   ....[170]....
        /*0324*/ 	.word	0xffffffff


	//   ....[171]....
        /*0328*/ 	.word	0xffffffff


	//   ....[172]....
        /*032c*/ 	.word	0xffffffff


	//   ....[173]....
        /*0330*/ 	.word	0xffffffff


	//   ....[174]....
        /*0334*/ 	.word	0xffffffff


	//   ....[175]....
        /*0338*/ 	.word	0xffffffff


	//   ....[176]....
        /*033c*/ 	.word	0xffffffff


	//   ....[177]....
        /*0340*/ 	.word	0xffffffff


	//   ....[178]....
        /*0344*/ 	.word	0xffffffff


	//   ....[179]....
        /*0348*/ 	.word	0xffffffff


	//   ....[180]....
        /*034c*/ 	.word	0xffffffff


	//   ....[181]....
        /*0350*/ 	.word	0xffffffff


	//   ....[182]....
        /*0354*/ 	.word	0xffffffff


	//   ....[183]....
        /*0358*/ 	.word	0xffffffff


	//   ....[184]....
        /*035c*/ 	.word	0xffffffff


	//   ....[185]....
        /*0360*/ 	.word	0xffffffff


	//   ....[186]....
        /*0364*/ 	.word	0xffffffff


	//   ....[187]....
        /*0368*/ 	.word	0xffffffff


	//   ....[188]....
        /*036c*/ 	.word	0xffffffff


	//   ....[189]....
        /*0370*/ 	.word	0xffffffff


	//   ....[190]....
        /*0374*/ 	.word	0xffffffff


	//   ....[191]....
        /*0378*/ 	.word	0xffffffff


	//   ....[192]....
        /*037c*/ 	.word	0xffffffff


	//   ....[193]....
        /*0380*/ 	.word	0xffffffff


	//   ....[194]....
        /*0384*/ 	.word	0xffffffff


	//   ....[195]....
        /*0388*/ 	.word	0xffffffff


	//   ....[196]....
        /*038c*/ 	.word	0xffffffff


	//   ....[197]....
        /*0390*/ 	.word	0xffffffff


	//   ....[198]....
        /*0394*/ 	.word	0xffffffff


	//   ....[199]....
        /*0398*/ 	.word	0xffffffff


	//   ....[200]....
        /*039c*/ 	.word	0xffffffff


	//   ....[201]....
        /*03a0*/ 	.word	0xffffffff


	//   ....[202]....
        /*03a4*/ 	.word	0xffffffff


	//   ....[203]....
        /*03a8*/ 	.word	0xffffffff


	//   ....[204]....
        /*03ac*/ 	.word	0xffffffff


	//   ....[205]....
        /*03b0*/ 	.word	0xffffffff


	//   ....[206]....
        /*03b4*/ 	.word	0xffffffff


	//   ....[207]....
        /*03b8*/ 	.word	0xffffffff


	//   ....[208]....
        /*03bc*/ 	.word	0xffffffff


	//   ....[209]....
        /*03c0*/ 	.word	0xffffffff


	//   ....[210]....
        /*03c4*/ 	.word	0xffffffff


	//   ....[211]....
        /*03c8*/ 	.word	0xffffffff


	//   ....[212]....
        /*03cc*/ 	.word	0xffffffff


	//   ....[213]....
        /*03d0*/ 	.word	0xffffffff


	//   ....[214]....
        /*03d4*/ 	.word	0xffffffff


	//   ....[215]....
        /*03d8*/ 	.word	0xffffffff


	//   ....[216]....
        /*03dc*/ 	.word	0xffffffff


	//   ....[217]....
        /*03e0*/ 	.word	0xffffffff


	//   ....[218]....
        /*03e4*/ 	.word	0xffffffff


	//   ....[219]....
        /*03e8*/ 	.word	0xffffffff


	//   ....[220]....
        /*03ec*/ 	.word	0xffffffff


	//   ....[221]....
        /*03f0*/ 	.word	0xffffffff


	//   ....[222]....
        /*03f4*/ 	.word	0xffffffff


	//   ....[223]....
        /*03f8*/ 	.word	0xffffffff


	//   ....[224]....
        /*03fc*/ 	.word	0xffffffff


	//   ....[225]....
        /*0400*/ 	.word	0xffffffff


	//   ....[226]....
        /*0404*/ 	.word	0xffffffff


	//   ....[227]....
        /*0408*/ 	.word	0xffffffff


	//   ....[228]....
        /*040c*/ 	.word	0xffffffff


	//   ....[229]....
        /*0410*/ 	.word	0xffffffff


	//   ....[230]....
        /*0414*/ 	.word	0xffffffff


	//   ....[231]....
        /*0418*/ 	.word	0xffffffff


	//   ....[232]....
        /*041c*/ 	.word	0xffffffff


	//   ....[233]....
        /*0420*/ 	.word	0xffffffff


	//   ....[234]....
        /*0424*/ 	.word	0xffffffff


	//   ....[235]....
        /*0428*/ 	.word	0xffffffff


	//   ....[236]....
        /*042c*/ 	.word	0xffffffff


	//   ....[237]....
        /*0430*/ 	.word	0xffffffff


	//   ....[238]....
        /*0434*/ 	.word	0xffffffff


	//   ....[239]....
        /*0438*/ 	.word	0xffffffff


	//   ....[240]....
        /*043c*/ 	.word	0xffffffff


	//   ....[241]....
        /*0440*/ 	.word	0xffffffff


	//   ....[242]....
        /*0444*/ 	.word	0xffffffff


	//   ....[243]....
        /*0448*/ 	.word	0xffffffff


	//   ....[244]....
        /*044c*/ 	.word	0xffffffff


	//   ....[245]....
        /*0450*/ 	.word	0xffffffff


	//   ....[246]....
        /*0454*/ 	.word	0xffffffff


	//   ....[247]....
        /*0458*/ 	.word	0xffffffff


	//   ....[248]....
        /*045c*/ 	.word	0xffffffff


	//   ....[249]....
        /*0460*/ 	.word	0xffffffff


	//   ....[250]....
        /*0464*/ 	.word	0xffffffff


	//   ....[251]....
        /*0468*/ 	.word	0xffffffff


	//   ....[252]....
        /*046c*/ 	.word	0xffffffff


	//   ....[253]....
        /*0470*/ 	.word	0xffffffff


	//   ....[254]....
        /*0474*/ 	.word	0xffffffff


	//   ....[255]....
        /*0478*/ 	.word	0xffffffff


	//   ....[0]....
        /*047c*/ 	.word	0xffffffff


	//   ....[1]....
        /*0480*/ 	.word	0xffffffff


	//   ....[2]....
        /*0484*/ 	.word	0xffffffff


	//   ....[3]....
        /*0488*/ 	.word	0xffffffff


	//   ....[4]....
        /*048c*/ 	.word	0xffffffff


	//   ....[5]....
        /*0490*/ 	.word	0xffffffff


	//   ....[6]....
        /*0494*/ 	.word	0xffffffff


	//   ....[7]....
        /*0498*/ 	.word	0xffffffff


	//   ....[8]....
        /*049c*/ 	.word	0xffffffff


	//   ....[9]....
        /*04a0*/ 	.word	0xffffffff


	//   ....[10]....
        /*04a4*/ 	.word	0xffffffff


	//   ....[11]....
        /*04a8*/ 	.word	0xffffffff


	//   ....[12]....
        /*04ac*/ 	.word	0xffffffff


	//   ....[13]....
        /*04b0*/ 	.word	0xffffffff


	//   ....[14]....
        /*04b4*/ 	.word	0xffffffff


	//   ....[15]....
        /*04b8*/ 	.word	0xffffffff


	//   ....[16]....
        /*04bc*/ 	.word	0xffffffff


	//   ....[17]....
        /*04c0*/ 	.word	0xffffffff


	//   ....[18]....
        /*04c4*/ 	.word	0xffffffff


	//   ....[19]....
        /*04c8*/ 	.word	0xffffffff


	//   ....[20]....
        /*04cc*/ 	.word	0xffffffff


	//   ....[21]....
        /*04d0*/ 	.word	0xffffffff


	//   ....[22]....
        /*04d4*/ 	.word	0xffffffff


	//   ....[23]....
        /*04d8*/ 	.word	0xffffffff


	//   ....[24]....
        /*04dc*/ 	.word	0xffffffff


	//   ....[25]....
        /*04e0*/ 	.word	0xffffffff


	//   ....[26]....
        /*04e4*/ 	.word	0xffffffff


	//   ....[27]....
        /*04e8*/ 	.word	0xffffffff


	//   ....[28]....
        /*04ec*/ 	.word	0xffffffff


	//   ....[29]....
        /*04f0*/ 	.word	0xffffffff


	//   ....[30]....
        /*04f4*/ 	.word	0xffffffff


	//   ....[31]....
        /*04f8*/ 	.word	0xffffffff


	//   ....[32]....
        /*04fc*/ 	.word	0xffffffff


	//   ....[33]....
        /*0500*/ 	.word	0xffffffff


	//   ....[34]....
        /*0504*/ 	.word	0xffffffff


	//   ....[35]....
        /*0508*/ 	.word	0xffffffff


	//   ....[36]....
        /*050c*/ 	.word	0xffffffff


	//   ....[37]....
        /*0510*/ 	.word	0xffffffff


	//   ....[38]....
        /*0514*/ 	.word	0xffffffff


	//   ....[39]....
        /*0518*/ 	.word	0xffffffff


	//   ....[40]....
        /*051c*/ 	.word	0xffffffff


	//   ....[41]....
        /*0520*/ 	.word	0xffffffff


	//   ....[42]....
        /*0524*/ 	.word	0xffffffff


	//   ....[43]....
        /*0528*/ 	.word	0xffffffff


	//   ....[44]....
        /*052c*/ 	.word	0xffffffff


	//   ....[45]....
        /*0530*/ 	.word	0xffffffff


	//   ....[46]....
        /*0534*/ 	.word	0xffffffff


	//   ....[47]....
        /*0538*/ 	.word	0xffffffff


	//   ....[48]....
        /*053c*/ 	.word	0xffffffff


	//   ....[49]....
        /*0540*/ 	.word	0xffffffff


	//   ....[50]....
        /*0544*/ 	.word	0xffffffff


	//   ....[51]....
        /*0548*/ 	.word	0xffffffff


	//   ....[52]....
        /*054c*/ 	.word	0xffffffff


	//   ....[53]....
        /*0550*/ 	.word	0xffffffff


	//   ....[54]....
        /*0554*/ 	.word	0xffffffff


	//   ....[55]....
        /*0558*/ 	.word	0xffffffff


	//   ....[56]....
        /*055c*/ 	.word	0xffffffff


	//   ....[57]....
        /*0560*/ 	.word	0xffffffff


	//   ....[58]....
        /*0564*/ 	.word	0xffffffff


	//   ....[59]....
        /*0568*/ 	.word	0xffffffff


	//   ....[60]....
        /*056c*/ 	.word	0xffffffff


	//   ....[61]....
        /*0570*/ 	.word	0xffffffff


	//   ....[62]....
        /*0574*/ 	.word	0xffffffff


	//   ....[63]....
        /*0578*/ 	.word	0xffffffff


	//   ....[64]....
        /*057c*/ 	.word	0xffffffff


	//   ....[65]....
        /*0580*/ 	.word	0xffffffff


	//   ....[66]....
        /*0584*/ 	.word	0xffffffff


	//   ....[67]....
        /*0588*/ 	.word	0xffffffff


	//   ....[68]....
        /*058c*/ 	.word	0xffffffff


	//   ....[69]....
        /*0590*/ 	.word	0xffffffff


	//   ....[70]....
        /*0594*/ 	.word	0xffffffff


	//   ....[71]....
        /*0598*/ 	.word	0xffffffff


	//   ....[72]....
        /*059c*/ 	.word	0xffffffff


	//   ....[73]....
        /*05a0*/ 	.word	0xffffffff


	//   ....[74]....
        /*05a4*/ 	.word	0xffffffff


	//   ....[75]....
        /*05a8*/ 	.word	0xffffffff


	//   ....[76]....
        /*05ac*/ 	.word	0xffffffff


	//   ....[77]....
        /*05b0*/ 	.word	0xffffffff


	//   ....[78]....
        /*05b4*/ 	.word	0xffffffff


	//   ....[79]....
        /*05b8*/ 	.word	0xffffffff


	//   ....[80]....
        /*05bc*/ 	.word	0xffffffff


	//   ....[81]....
        /*05c0*/ 	.word	0xffffffff


	//   ....[82]....
        /*05c4*/ 	.word	0xffffffff


	//   ....[83]....
        /*05c8*/ 	.word	0xffffffff


	//   ....[84]....
        /*05cc*/ 	.word	0xffffffff


	//   ....[85]....
        /*05d0*/ 	.word	0xffffffff


	//   ....[86]....
        /*05d4*/ 	.word	0x0500000c


	//   ....[87]....
        /*05d8*/ 	.word	0x0500000c


	//   ....[88]....
        /*05dc*/ 	.word	0x0500000c


	//   ....[89]....
        /*05e0*/ 	.word	0x0500000c


	//   ....[90]....
        /*05e4*/ 	.word	0x0500000c


	//   ....[91]....
        /*05e8*/ 	.word	0x0500000c


	//   ....[92]....
        /*05ec*/ 	.word	0x0500000c


	//   ....[93]....
        /*05f0*/ 	.word	0x0500000c


	//   ....[94]....
        /*05f4*/ 	.word	0x0500000c


	//   ....[95]....
        /*05f8*/ 	.word	0x0500000c


	//   ....[96]....
        /*05fc*/ 	.word	0x0500000c


	//   ....[97]....
        /*0600*/ 	.word	0x0500000c


	//   ....[98]....
        /*0604*/ 	.word	0x0500000c


	//   ....[99]....
        /*0608*/ 	.word	0x0500000c


	//   ....[100]....
        /*060c*/ 	.word	0x0500000c


	//   ....[101]....
        /*0610*/ 	.word	0x0500000c


	//   ....[102]....
        /*0614*/ 	.word	0x0500000c


	//   ....[103]....
        /*0618*/ 	.word	0x0500000c


	//   ....[104]....
        /*061c*/ 	.word	0x0500000c


	//   ....[105]....
        /*0620*/ 	.word	0x0500000c


	//   ....[106]....
        /*0624*/ 	.word	0x0500000c


	//   ....[107]....
        /*0628*/ 	.word	0x0500000c


	//   ....[108]....
        /*062c*/ 	.word	0x0500000c


	//   ....[109]....
        /*0630*/ 	.word	0x0500000c


	//   ....[110]....
        /*0634*/ 	.word	0x0500000c


	//   ....[111]....
        /*0638*/ 	.word	0x0500000c


	//   ....[112]....
        /*063c*/ 	.word	0x0500000c


	//   ....[113]....
        /*0640*/ 	.word	0x0500000c


	//   ....[114]....
        /*0644*/ 	.word	0x0500000c


	//   ....[115]....
        /*0648*/ 	.word	0x0500000c


	//   ....[116]....
        /*064c*/ 	.word	0x0500000c


	//   ....[117]....
        /*0650*/ 	.word	0x0500000c


	//   ....[118]....
        /*0654*/ 	.word	0x0500000c


	//   ....[119]....
        /*0658*/ 	.word	0x0500000c


	//   ....[120]....
        /*065c*/ 	.word	0x0500000c


	//   ....[121]....
        /*0660*/ 	.word	0x0500000c


	//   ....[122]....
        /*0664*/ 	.word	0x0500000c


	//   ....[123]....
        /*0668*/ 	.word	0x0500000c


	//   ....[124]....
        /*066c*/ 	.word	0x0500000c


	//   ....[125]....
        /*0670*/ 	.word	0x0500000c


	//   ....[126]....
        /*0674*/ 	.word	0x0500000c


	//   ....[127]....
        /*0678*/ 	.word	0x0500000c


	//   ....[128]....
        /*067c*/ 	.word	0x0500000c


	//   ....[129]....
        /*0680*/ 	.word	0x0500000c


	//   ....[130]....
        /*0684*/ 	.word	0x0500000c


	//   ....[131]....
        /*0688*/ 	.word	0x0500000c


	//   ....[132]....
        /*068c*/ 	.word	0x0500000c


	//   ....[133]....
        /*0690*/ 	.word	0x0500000c


	//   ....[134]....
        /*0694*/ 	.word	0x0500000c


	//   ....[135]....
        /*0698*/ 	.word	0x0500000c


	//   ....[136]....
        /*069c*/ 	.word	0x0500000c


	//   ....[137]....
        /*06a0*/ 	.word	0x0500000c


	//   ....[138]....
        /*06a4*/ 	.word	0x0500000c


	//   ....[139]....
        /*06a8*/ 	.word	0x0500000c


	//   ....[140]....
        /*06ac*/ 	.word	0x0500000c


	//   ....[141]....
        /*06b0*/ 	.word	0x0500000c


	//   ....[142]....
        /*06b4*/ 	.word	0x0500000c


	//   ....[143]....
        /*06b8*/ 	.word	0x0500000c


	//   ....[144]....
        /*06bc*/ 	.word	0x0500000c


	//   ....[145]....
        /*06c0*/ 	.word	0x0500000c


	//   ....[146]....
        /*06c4*/ 	.word	0x0500000c


	//   ....[147]....
        /*06c8*/ 	.word	0x0500000c


	//   ....[148]....
        /*06cc*/ 	.word	0x0500000c


	//   ....[149]....
        /*06d0*/ 	.word	0x0500000c


	//   ....[150]....
        /*06d4*/ 	.word	0x0500000c


	//   ....[151]....
        /*06d8*/ 	.word	0x0500000c


	//   ....[152]....
        /*06dc*/ 	.word	0x0500000c


	//   ....[153]....
        /*06e0*/ 	.word	0x0500000c


	//   ....[154]....
        /*06e4*/ 	.word	0x0500000c


	//   ....[155]....
        /*06e8*/ 	.word	0x0500000c


	//   ....[156]....
        /*06ec*/ 	.word	0x0500000c


	//   ....[157]....
        /*06f0*/ 	.word	0x0500000c


	//   ....[158]....
        /*06f4*/ 	.word	0x0500000c


	//   ....[159]....
        /*06f8*/ 	.word	0x0500000c


	//   ....[160]....
        /*06fc*/ 	.word	0x0500000c


	//   ....[161]....
        /*0700*/ 	.word	0x0500000c


	//   ....[162]....
        /*0704*/ 	.word	0x0500000c


	//   ....[163]....
        /*0708*/ 	.word	0x0500000c


	//   ....[164]....
        /*070c*/ 	.word	0x0500000c


	//   ....[165]....
        /*0710*/ 	.word	0x0500000c


	//   ....[166]....
        /*0714*/ 	.word	0x0500000c


	//   ....[167]....
        /*0718*/ 	.word	0x0500000c


	//   ....[168]....
        /*071c*/ 	.word	0x0500000c


	//   ....[169]....
        /*0720*/ 	.word	0x0500000c


	//   ....[170]....
        /*0724*/ 	.word	0x0500000c


	//   ....[171]....
        /*0728*/ 	.word	0x0500000c


	//   ....[172]....
        /*072c*/ 	.word	0x0500000c


	//   ....[173]....
        /*0730*/ 	.word	0x0500000c


	//   ....[174]....
        /*0734*/ 	.word	0x0500000c


	//   ....[175]....
        /*0738*/ 	.word	0x0500000c


	//   ....[176]....
        /*073c*/ 	.word	0x0500000c


	//   ....[177]....
        /*0740*/ 	.word	0x0500000c


	//   ....[178]....
        /*0744*/ 	.word	0x0500000c


	//   ....[179]....
        /*0748*/ 	.word	0x0500000c


	//   ....[180]....
        /*074c*/ 	.word	0x0500000c


	//   ....[181]....
        /*0750*/ 	.word	0x0500000c


	//   ....[182]....
        /*0754*/ 	.word	0x0500000c


	//   ....[183]....
        /*0758*/ 	.word	0x0500000c


	//   ....[184]....
        /*075c*/ 	.word	0x0500000c


	//   ....[185]....
        /*0760*/ 	.word	0x0500000c


	//   ....[186]....
        /*0764*/ 	.word	0x0500000c


	//   ....[187]....
        /*0768*/ 	.word	0x0500000c


	//   ....[188]....
        /*076c*/ 	.word	0x0500000c


	//   ....[189]....
        /*0770*/ 	.word	0x0500000c


	//   ....[190]....
        /*0774*/ 	.word	0x0500000c


	//   ....[191]....
        /*0778*/ 	.word	0x0500000c


	//   ....[192]....
        /*077c*/ 	.word	0x0500000c


	//   ....[193]....
        /*0780*/ 	.word	0x0500000c


	//   ....[194]....
        /*0784*/ 	.word	0x0500000c


	//   ....[195]....
        /*0788*/ 	.word	0x0500000c


	//   ....[196]....
        /*078c*/ 	.word	0x0500000c


	//   ....[197]....
        /*0790*/ 	.word	0x0500000c


	//   ....[198]....
        /*0794*/ 	.word	0x0500000c


	//   ....[199]....
        /*0798*/ 	.word	0x0500000c


	//   ....[200]....
        /*079c*/ 	.word	0x0500000c


	//   ....[201]....
        /*07a0*/ 	.word	0x0500000c


	//   ....[202]....
        /*07a4*/ 	.word	0x0500000c


	//   ....[203]....
        /*07a8*/ 	.word	0x0500000c


	//   ....[204]....
        /*07ac*/ 	.word	0x0500000c


	//   ....[205]....
        /*07b0*/ 	.word	0x0500000c


	//   ....[206]....
        /*07b4*/ 	.word	0x0500000c


	//   ....[207]....
        /*07b8*/ 	.word	0x0500000c


	//   ....[208]....
        /*07bc*/ 	.word	0x0500000c


	//   ....[209]....
        /*07c0*/ 	.word	0x0500000c


	//   ....[210]....
        /*07c4*/ 	.word	0x0500000c


	//   ....[211]....
        /*07c8*/ 	.word	0x0500000c


	//   ....[212]....
        /*07cc*/ 	.word	0x0500000c


	//   ....[213]....
        /*07d0*/ 	.word	0x0500000c


	//   ....[214]....
        /*07d4*/ 	.word	0x0500000c


	//   ....[215]....
        /*07d8*/ 	.word	0x0500000c


	//   ....[216]....
        /*07dc*/ 	.word	0x0500000c


	//   ....[217]....
        /*07e0*/ 	.word	0x0500000c


	//   ....[218]....
        /*07e4*/ 	.word	0x0500000c


	//   ....[219]....
        /*07e8*/ 	.word	0x0500000c


	//   ....[220]....
        /*07ec*/ 	.word	0x0500000c


	//   ....[221]....
        /*07f0*/ 	.word	0x0500000c


	//   ....[222]....
        /*07f4*/ 	.word	0x0500000c


	//   ....[223]....
        /*07f8*/ 	.word	0x0500000c


	//   ....[224]....
        /*07fc*/ 	.word	0x0500000c


	//   ....[225]....
        /*0800*/ 	.word	0x0500000c


	//   ....[226]....
        /*0804*/ 	.word	0x0500000c


	//   ....[227]....
        /*0808*/ 	.word	0x0500000c


	//   ....[228]....
        /*080c*/ 	.word	0x0500000c


	//   ....[229]....
        /*0810*/ 	.word	0x0500000c


	//   ....[230]....
        /*0814*/ 	.word	0x0500000c


	//   ....[231]....
        /*0818*/ 	.word	0x0500000c


	//   ....[232]....
        /*081c*/ 	.word	0x0500000c


	//   ....[233]....
        /*0820*/ 	.word	0x0500000c


	//   ....[234]....
        /*0824*/ 	.word	0x0500000c


	//   ....[235]....
        /*0828*/ 	.word	0x0500000c


	//   ....[236]....
        /*082c*/ 	.word	0x0500000c


	//   ....[237]....
        /*0830*/ 	.word	0x0500000c


	//   ....[238]....
        /*0834*/ 	.word	0x0500000c


	//   ....[239]....
        /*0838*/ 	.word	0x0500000c


	//   ....[240]....
        /*083c*/ 	.word	0x0500000c


	//   ....[241]....
        /*0840*/ 	.word	0x0500000c


	//   ....[242]....
        /*0844*/ 	.word	0x0500000c


	//   ....[243]....
        /*0848*/ 	.word	0x0500000c


	//   ....[244]....
        /*084c*/ 	.word	0x0500000c


	//   ....[245]....
        /*0850*/ 	.word	0x0500000c


	//   ....[246]....
        /*0854*/ 	.word	0x0500000c


	//   ....[247]....
        /*0858*/ 	.word	0x0500000c


	//   ....[248]....
        /*085c*/ 	.word	0x0500000c


	//   ....[249]....
        /*0860*/ 	.word	0x0500000c


	//   ....[250]....
        /*0864*/ 	.word	0x0500000c


	//   ....[251]....
        /*0868*/ 	.word	0x0500000c


	//   ....[252]....
        /*086c*/ 	.word	0x0500000c


	//   ....[253]....
        /*0870*/ 	.word	0x0500000c


	//   ....[254]....
        /*0874*/ 	.word	0x0500000c


	//   ....[255]....
        /*0878*/ 	.word	0x0500000c


	//   ....[0]....
        /*087c*/ 	.word	0x0500000c


	//   ....[1]....
        /*0880*/ 	.word	0x0500000c


	//   ....[2]....
        /*0884*/ 	.word	0x0500000c


	//   ....[3]....
        /*0888*/ 	.word	0x0500000c


	//   ....[4]....
        /*088c*/ 	.word	0x0500000c


	//   ....[5]....
        /*0890*/ 	.word	0x0500000c


	//   ....[6]....
        /*0894*/ 	.word	0x0500000c


	//   ....[7]....
        /*0898*/ 	.word	0x0500000c


	//   ....[8]....
        /*089c*/ 	.word	0x0500000c


	//   ....[9]....
        /*08a0*/ 	.word	0x0500000c


	//   ....[10]....
        /*08a4*/ 	.word	0x0500000c


	//   ....[11]....
        /*08a8*/ 	.word	0x0500000c


	//   ....[12]....
        /*08ac*/ 	.word	0x0500000c


	//   ....[13]....
        /*08b0*/ 	.word	0x0500000c


	//   ....[14]....
        /*08b4*/ 	.word	0x0500000c


	//   ....[15]....
        /*08b8*/ 	.word	0x0500000c


	//   ....[16]....
        /*08bc*/ 	.word	0x0500000c


	//   ....[17]....
        /*08c0*/ 	.word	0x0500000c


	//   ....[18]....
        /*08c4*/ 	.word	0x0500000c


	//   ....[19]....
        /*08c8*/ 	.word	0x0500000c


	//   ....[20]....
        /*08cc*/ 	.word	0x0500000c


	//   ....[21]....
        /*08d0*/ 	.word	0x0500000c


	//   ....[22]....
        /*08d4*/ 	.word	0x0500000c


	//   ....[23]....
        /*08d8*/ 	.word	0x0500000c


	//   ....[24]....
        /*08dc*/ 	.word	0x0500000c


	//   ....[25]....
        /*08e0*/ 	.word	0x0500000c


	//   ....[26]....
        /*08e4*/ 	.word	0x0500000c


	//   ....[27]....
        /*08e8*/ 	.word	0x0500000c


	//   ....[28]....
        /*08ec*/ 	.word	0x0500000c


	//   ....[29]....
        /*08f0*/ 	.word	0x0500000c


	//   ....[30]....
        /*08f4*/ 	.word	0x0500000c


	//   ....[31]....
        /*08f8*/ 	.word	0x0500000c


	//   ....[32]....
        /*08fc*/ 	.word	0x0500000c


	//   ....[33]....
        /*0900*/ 	.word	0x0500000c


	//   ....[34]....
        /*0904*/ 	.word	0x0500000c


	//   ....[35]....
        /*0908*/ 	.word	0x0500000c


	//   ....[36]....
        /*090c*/ 	.word	0x0500000c


	//   ....[37]....
        /*0910*/ 	.word	0x0500000c


	//   ....[38]....
        /*0914*/ 	.word	0x0500000c


	//   ....[39]....
        /*0918*/ 	.word	0x0500000c


	//   ....[40]....
        /*091c*/ 	.word	0x0500000c


	//   ....[41]....
        /*0920*/ 	.word	0x0500000c


	//   ....[42]....
        /*0924*/ 	.word	0x0500000c


	//   ....[43]....
        /*0928*/ 	.word	0x0500000c


	//   ....[44]....
        /*092c*/ 	.word	0x0500000c


	//   ....[45]....
        /*0930*/ 	.word	0x0500000c


	//   ....[46]....
        /*0934*/ 	.word	0x0500000c


	//   ....[47]....
        /*0938*/ 	.word	0x0500000c


	//   ....[48]....
        /*093c*/ 	.word	0x0500000c


	//   ....[49]....
        /*0940*/ 	.word	0x0500000c


	//   ....[50]....
        /*0944*/ 	.word	0x0500000c


	//   ....[51]....
        /*0948*/ 	.word	0x0500000c


	//   ....[52]....
        /*094c*/ 	.word	0x0500000c


	//   ....[53]....
        /*0950*/ 	.word	0x0500000c


	//   ....[54]....
        /*0954*/ 	.word	0x0500000c


	//   ....[55]....
        /*0958*/ 	.word	0x0500000c


	//   ....[56]....
        /*095c*/ 	.word	0x0500000c


	//   ....[57]....
        /*0960*/ 	.word	0x0500000c


	//   ....[58]....
        /*0964*/ 	.word	0x0500000c


	//   ....[59]....
        /*0968*/ 	.word	0x0500000c


	//   ....[60]....
        /*096c*/ 	.word	0x0500000c


	//   ....[61]....
        /*0970*/ 	.word	0x0500000c


	//   ....[62]....
        /*0974*/ 	.word	0x0500000c


	//   ....[63]....
        /*0978*/ 	.word	0x0500000c


	//   ....[64]....
        /*097c*/ 	.word	0x0500000c


	//   ....[65]....
        /*0980*/ 	.word	0x0500000c


	//   ....[66]....
        /*0984*/ 	.word	0x0500000c


	//   ....[67]....
        /*0988*/ 	.word	0x0500000c


	//   ....[68]....
        /*098c*/ 	.word	0x0500000c


	//   ....[69]....
        /*0990*/ 	.word	0x0500000c


	//   ....[70]....
        /*0994*/ 	.word	0x0500000c


	//   ....[71]....
        /*0998*/ 	.word	0x0500000c


	//   ....[72]....
        /*099c*/ 	.word	0x0500000c


	//   ....[73]....
        /*09a0*/ 	.word	0x0500000c


	//   ....[74]....
        /*09a4*/ 	.word	0x0500000c


	//   ....[75]....
        /*09a8*/ 	.word	0x0500000c


	//   ....[76]....
        /*09ac*/ 	.word	0x0500000c


	//   ....[77]....
        /*09b0*/ 	.word	0x0500000c


	//   ....[78]....
        /*09b4*/ 	.word	0x0500000c


	//   ....[79]....
        /*09b8*/ 	.word	0x0500000c


	//   ....[80]....
        /*09bc*/ 	.word	0x0500000c


	//   ....[81]....
        /*09c0*/ 	.word	0x0500000c


	//   ....[82]....
        /*09c4*/ 	.word	0x0500000c


	//   ....[83]....
        /*09c8*/ 	.word	0x0500000c


	//   ....[84]....
        /*09cc*/ 	.word	0x0500000c


	//   ....[85]....
        /*09d0*/ 	.word	0x0500000c


	//   ....[86]....
        /*09d4*/ 	.word	0x0500000c


	//   ....[87]....
        /*09d8*/ 	.word	0x0500000c


	//   ....[88]....
        /*09dc*/ 	.word	0x0500000c


	//   ....[89]....
        /*09e0*/ 	.word	0x0500000c


	//   ....[90]....
        /*09e4*/ 	.word	0x0500000c


	//   ....[91]....
        /*09e8*/ 	.word	0x0500000c


	//   ....[92]....
        /*09ec*/ 	.word	0x0500000c


	//   ....[93]....
        /*09f0*/ 	.word	0x0500000c


	//   ....[94]....
        /*09f4*/ 	.word	0x0500000c


	//   ....[95]....
        /*09f8*/ 	.word	0x0500000c


	//   ....[96]....
        /*09fc*/ 	.word	0x0500000c


	//   ....[97]....
        /*0a00*/ 	.word	0x0500000c


	//   ....[98]....
        /*0a04*/ 	.word	0x0500000c


	//   ....[99]....
        /*0a08*/ 	.word	0x0500000c


	//   ....[100]....
        /*0a0c*/ 	.word	0x0500000c


	//   ....[101]....
        /*0a10*/ 	.word	0x0500000c


	//   ....[102]....
        /*0a14*/ 	.word	0x0500000c


	//   ....[103]....
        /*0a18*/ 	.word	0x0500000c


	//   ....[104]....
        /*0a1c*/ 	.word	0x0500000c


	//   ....[105]....
        /*0a20*/ 	.word	0x0500000c


	//   ....[106]....
        /*0a24*/ 	.word	0x0500000c


	//   ....[107]....
        /*0a28*/ 	.word	0x0500000c


	//   ....[108]....
        /*0a2c*/ 	.word	0x0500000c


	//   ....[109]....
        /*0a30*/ 	.word	0x0500000c


	//   ....[110]....
        /*0a34*/ 	.word	0x0500000c


	//   ....[111]....
        /*0a38*/ 	.word	0x0500000c


	//   ....[112]....
        /*0a3c*/ 	.word	0x0500000c


	//   ....[113]....
        /*0a40*/ 	.word	0x0500000c


	//   ....[114]....
        /*0a44*/ 	.word	0x0500000c


	//   ....[115]....
        /*0a48*/ 	.word	0x0500000c


	//   ....[116]....
        /*0a4c*/ 	.word	0x0500000c


	//   ....[117]....
        /*0a50*/ 	.word	0x0500000c


	//   ....[118]....
        /*0a54*/ 	.word	0x0500000c


	//   ....[119]....
        /*0a58*/ 	.word	0x0500000c


	//   ....[120]....
        /*0a5c*/ 	.word	0x0500000c


	//   ....[121]....
        /*0a60*/ 	.word	0x0500000c


	//   ....[122]....
        /*0a64*/ 	.word	0x0500000c


	//   ....[123]....
        /*0a68*/ 	.word	0x0500000c


	//   ....[124]....
        /*0a6c*/ 	.word	0x0500000c


	//   ....[125]....
        /*0a70*/ 	.word	0x0500000c


	//   ....[126]....
        /*0a74*/ 	.word	0x0500000c


	//   ....[127]....
        /*0a78*/ 	.word	0x0500000c


	//   ....[128]....
        /*0a7c*/ 	.word	0x0500000c


	//   ....[129]....
        /*0a80*/ 	.word	0x0500000c


	//   ....[130]....
        /*0a84*/ 	.word	0x0500000c


	//   ....[131]....
        /*0a88*/ 	.word	0x0500000c


	//   ....[132]....
        /*0a8c*/ 	.word	0x0500000c


	//   ....[133]....
        /*0a90*/ 	.word	0x0500000c


	//   ....[134]....
        /*0a94*/ 	.word	0x0500000c


	//   ....[135]....
        /*0a98*/ 	.word	0x0500000c


	//   ....[136]....
        /*0a9c*/ 	.word	0x0500000c


	//   ....[137]....
        /*0aa0*/ 	.word	0x0500000c


	//   ....[138]....
        /*0aa4*/ 	.word	0x0500000c


	//   ....[139]....
        /*0aa8*/ 	.word	0x0500000c


	//   ....[140]....
        /*0aac*/ 	.word	0x0500000c


	//   ....[141]....
        /*0ab0*/ 	.word	0x0500000c


	//   ....[142]....
        /*0ab4*/ 	.word	0x0500000c


	//   ....[143]....
        /*0ab8*/ 	.word	0x0500000c


	//   ....[144]....
        /*0abc*/ 	.word	0x0500000c


	//   ....[145]....
        /*0ac0*/ 	.word	0x0500000c


	//   ....[146]....
        /*0ac4*/ 	.word	0x0500000c


	//   ....[147]....
        /*0ac8*/ 	.word	0x0500000c


	//   ....[148]....
        /*0acc*/ 	.word	0x0500000c


	//   ....[149]....
        /*0ad0*/ 	.word	0x0500000c


	//   ....[150]....
        /*0ad4*/ 	.word	0x0500000c


	//   ....[151]....
        /*0ad8*/ 	.word	0x0500000c


	//   ....[152]....
        /*0adc*/ 	.word	0x0500000c


	//   ....[153]....
        /*0ae0*/ 	.word	0x0500000c


	//   ....[154]....
        /*0ae4*/ 	.word	0x0500000c


	//   ....[155]....
        /*0ae8*/ 	.word	0x0500000c


	//   ....[156]....
        /*0aec*/ 	.word	0x0500000c


	//   ....[157]....
        /*0af0*/ 	.word	0x0500000c


	//   ....[158]....
        /*0af4*/ 	.word	0x0500000c


	//   ....[159]....
        /*0af8*/ 	.word	0x0500000c


	//   ....[160]....
        /*0afc*/ 	.word	0x0500000c


	//   ....[161]....
        /*0b00*/ 	.word	0x0500000c


	//   ....[162]....
        /*0b04*/ 	.word	0x0500000c


	//   ....[163]....
        /*0b08*/ 	.word	0x0500000c


	//   ....[164]....
        /*0b0c*/ 	.word	0x0500000c


	//   ....[165]....
        /*0b10*/ 	.word	0x0500000c


	//   ....[166]....
        /*0b14*/ 	.word	0x0500000c


	//   ....[167]....
        /*0b18*/ 	.word	0x0500000c


	//   ....[168]....
        /*0b1c*/ 	.word	0x0500000c


	//----- nvinfo : EIATTR_COOP_GROUP_INSTR_OFFSETS
	.align		4
.L_21:
        /*0b20*/ 	.byte	0x04, 0x28
        /*0b22*/ 	.short	(.L_23 - .L_22)


	//   ....[0]....
.L_22:
        /*0b24*/ 	.word	0x00000180


	//   ....[1]....
        /*0b28*/ 	.word	0x00000190


	//   ....[2]....
        /*0b2c*/ 	.word	0x00000a70


	//   ....[3]....
        /*0b30*/ 	.word	0x000012d0


	//   ....[4]....
        /*0b34*/ 	.word	0x00002230


	//   ....[5]....
        /*0b38*/ 	.word	0x000022e0


	//   ....[6]....
        /*0b3c*/ 	.word	0x000022f0


	//   ....[7]....
        /*0b40*/ 	.word	0x000023f0


	//   ....[8]....
        /*0b44*/ 	.word	0x00002400


	//   ....[9]....
        /*0b48*/ 	.word	0x000024d0


	//   ....[10]....
        /*0b4c*/ 	.word	0x000024e0


	//   ....[11]....
        /*0b50*/ 	.word	0x000025b0


	//   ....[12]....
        /*0b54*/ 	.word	0x000025c0


	//   ....[13]....
        /*0b58*/ 	.word	0x00002700


	//   ....[14]....
        /*0b5c*/ 	.word	0x00002710


	//   ....[15]....
        /*0b60*/ 	.word	0x00002800


	//   ....[16]....
        /*0b64*/ 	.word	0x00002810


	//   ....[17]....
        /*0b68*/ 	.word	0x00002900


	//   ....[18]....
        /*0b6c*/ 	.word	0x00002910


	//   ....[19]....
        /*0b70*/ 	.word	0x000029d0


	//   ....[20]....
        /*0b74*/ 	.word	0x00002a80


	//   ....[21]....
        /*0b78*/ 	.word	0x00002a90


	//   ....[22]....
        /*0b7c*/ 	.word	0x00002b80


	//   ....[23]....
        /*0b80*/ 	.word	0x00002b90


	//   ....[24]....
        /*0b84*/ 	.word	0x00002c60


	//   ....[25]....
        /*0b88*/ 	.word	0x00002c70


	//   ....[26]....
        /*0b8c*/ 	.word	0x00002d40


	//   ....[27]....
        /*0b90*/ 	.word	0x00002d50


	//   ....[28]....
        /*0b94*/ 	.word	0x00002e90


	//   ....[29]....
        /*0b98*/ 	.word	0x00002ea0


	//   ....[30]....
        /*0b9c*/ 	.word	0x00002f90


	//   ....[31]....
        /*0ba0*/ 	.word	0x00002fa0


	//   ....[32]....
        /*0ba4*/ 	.word	0x00003090


	//   ....[33]....
        /*0ba8*/ 	.word	0x000030a0


	//   ....[34]....
        /*0bac*/ 	.word	0x00003160


	//   ....[35]....
        /*0bb0*/ 	.word	0x00003210


	//   ....[36]....
        /*0bb4*/ 	.word	0x00003220


	//   ....[37]....
        /*0bb8*/ 	.word	0x00003310


	//   ....[38]....
        /*0bbc*/ 	.word	0x00003320


	//   ....[39]....
        /*0bc0*/ 	.word	0x000033f0


	//   ....[40]....
        /*0bc4*/ 	.word	0x00003400


	//   ....[41]....
        /*0bc8*/ 	.word	0x000034d0


	//   ....[42]....
        /*0bcc*/ 	.word	0x000034e0


	//   ....[43]....
        /*0bd0*/ 	.word	0x00003620


	//   ....[44]....
        /*0bd4*/ 	.word	0x00003630


	//   ....[45]....
        /*0bd8*/ 	.word	0x00003720


	//   ....[46]....
        /*0bdc*/ 	.word	0x00003730


	//   ....[47]....
        /*0be0*/ 	.word	0x00003820


	//   ....[48]....
        /*0be4*/ 	.word	0x00003830


	//   ....[49]....
        /*0be8*/ 	.word	0x000038f0


	//   ....[50]....
        /*0bec*/ 	.word	0x000039a0


	//   ....[51]....
        /*0bf0*/ 	.word	0x000039b0


	//   ....[52]....
        /*0bf4*/ 	.word	0x00003aa0


	//   ....[53]....
        /*0bf8*/ 	.word	0x00003ab0


	//   ....[54]....
        /*0bfc*/ 	.word	0x00003b80


	//   ....[55]....
        /*0c00*/ 	.word	0x00003b90


	//   ....[56]....
        /*0c04*/ 	.word	0x00003c60


	//   ....[57]....
        /*0c08*/ 	.word	0x00003c70


	//   ....[58]....
        /*0c0c*/ 	.word	0x00003db0


	//   ....[59]....
        /*0c10*/ 	.word	0x00003dc0


	//   ....[60]....
        /*0c14*/ 	.word	0x00003eb0


	//   ....[61]....
        /*0c18*/ 	.word	0x00003ec0


	//   ....[62]....
        /*0c1c*/ 	.word	0x00003fb0


	//   ....[63]....
        /*0c20*/ 	.word	0x00003fc0


	//   ....[64]....
        /*0c24*/ 	.word	0x00004080


	//   ....[65]....
        /*0c28*/ 	.word	0x00004130


	//   ....[66]....
        /*0c2c*/ 	.word	0x00004140


	//   ....[67]....
        /*0c30*/ 	.word	0x00004230


	//   ....[68]....
        /*0c34*/ 	.word	0x00004240


	//   ....[69]....
        /*0c38*/ 	.word	0x00004310


	//   ....[70]....
        /*0c3c*/ 	.word	0x00004320


	//   ....[71]....
        /*0c40*/ 	.word	0x000043f0


	//   ....[72]....
        /*0c44*/ 	.word	0x00004400


	//   ....[73]....
        /*0c48*/ 	.word	0x00004540


	//   ....[74]....
        /*0c4c*/ 	.word	0x00004550


	//   ....[75]....
        /*0c50*/ 	.word	0x00004640


	//   ....[76]....
        /*0c54*/ 	.word	0x00004650


	//   ....[77]....
        /*0c58*/ 	.word	0x00004740


	//   ....[78]....
        /*0c5c*/ 	.word	0x00004750


	//   ....[79]....
        /*0c60*/ 	.word	0x00004810


	//   ....[80]....
        /*0c64*/ 	.word	0x00004820


	//   ....[81]....
        /*0c68*/ 	.word	0x00004b30


	//   ....[82]....
        /*0c6c*/ 	.word	0x00004b40


	//   ....[83]....
        /*0c70*/ 	.word	0x00004dd0


	//   ....[84]....
        /*0c74*/ 	.word	0x00004de0


	//   ....[85]....
        /*0c78*/ 	.word	0x00005000


	//   ....[86]....
        /*0c7c*/ 	.word	0x00005010


	//   ....[87]....
        /*0c80*/ 	.word	0x00005230


	//   ....[88]....
        /*0c84*/ 	.word	0x00005240


	//   ....[89]....
        /*0c88*/ 	.word	0x000055f0


	//   ....[90]....
        /*0c8c*/ 	.word	0x00005600


	//   ....[91]....
        /*0c90*/ 	.word	0x00005860


	//   ....[92]....
        /*0c94*/ 	.word	0x00005870


	//   ....[93]....
        /*0c98*/ 	.word	0x00005ab0


	//   ....[94]....
        /*0c9c*/ 	.word	0x00005ac0


	//   ....[95]....
        /*0ca0*/ 	.word	0x00005bd0


	//   ....[96]....
        /*0ca4*/ 	.word	0x00006bd0


	//   ....[97]....
        /*0ca8*/ 	.word	0x00006c90


	//   ....[98]....
        /*0cac*/ 	.word	0x00006ca0


	//   ....[99]....
        /*0cb0*/ 	.word	0x00006da0


	//   ....[100]....
        /*0cb4*/ 	.word	0x00006db0


	//   ....[101]....
        /*0cb8*/ 	.word	0x00006e80


	//   ....[102]....
        /*0cbc*/ 	.word	0x00006e90


	//   ....[103]....
        /*0cc0*/ 	.word	0x00006f60


	//   ....[104]....
        /*0cc4*/ 	.word	0x00006f70


	//   ....[105]....
        /*0cc8*/ 	.word	0x000070c0


	//   ....[106]....
        /*0ccc*/ 	.word	0x000070d0


	//   ....[107]....
        /*0cd0*/ 	.word	0x000071c0


	//   ....[108]....
        /*0cd4*/ 	.word	0x000071d0


	//   ....[109]....
        /*0cd8*/ 	.word	0x000072c0


	//   ....[110]....
        /*0cdc*/ 	.word	0x000072d0


	//   ....[111]....
        /*0ce0*/ 	.word	0x00007390


	//   ....[112]....
        /*0ce4*/ 	.word	0x00007450


	//   ....[113]....
        /*0ce8*/ 	.word	0x00007460


	//   ....[114]....
        /*0cec*/ 	.word	0x00007550


	//   ....[115]....
        /*0cf0*/ 	.word	0x00007560


	//   ....[116]....
        /*0cf4*/ 	.word	0x00007630


	//   ....[117]....
        /*0cf8*/ 	.word	0x00007640


	//   ....[118]....
        /*0cfc*/ 	.word	0x00007710


	//   ....[119]....
        /*0d00*/ 	.word	0x00007720


	//   ....[120]....
        /*0d04*/ 	.word	0x00007870


	//   ....[121]....
        /*0d08*/ 	.word	0x00007880


	//   ....[122]....
        /*0d0c*/ 	.word	0x00007970


	//   ....[123]....
        /*0d10*/ 	.word	0x00007980


	//   ....[124]....
        /*0d14*/ 	.word	0x00007a70


	//   ....[125]....
        /*0d18*/ 	.word	0x00007a80


	//   ....[126]....
        /*0d1c*/ 	.word	0x00007b40


	//   ....[127]....
        /*0d20*/ 	.word	0x00007c00


	//   ....[128]....
        /*0d24*/ 	.word	0x00007c10


	//   ....[129]....
        /*0d28*/ 	.word	0x00007d00


	//   ....[130]....
        /*0d2c*/ 	.word	0x00007d10


	//   ....[131]....
        /*0d30*/ 	.word	0x00007de0


	//   ....[132]....
        /*0d34*/ 	.word	0x00007df0


	//   ....[133]....
        /*0d38*/ 	.word	0x00007ec0


	//   ....[134]....
        /*0d3c*/ 	.word	0x00007ed0


	//   ....[135]....
        /*0d40*/ 	.word	0x00008020


	//   ....[136]....
        /*0d44*/ 	.word	0x00008030


	//   ....[137]....
        /*0d48*/ 	.word	0x00008120


	//   ....[138]....
        /*0d4c*/ 	.word	0x00008130


	//   ....[139]....
        /*0d50*/ 	.word	0x00008220


	//   ....[140]....
        /*0d54*/ 	.word	0x00008230


	//   ....[141]....
        /*0d58*/ 	.word	0x000082f0


	//   ....[142]....
        /*0d5c*/ 	.word	0x000083b0


	//   ....[143]....
        /*0d60*/ 	.word	0x000083c0


	//   ....[144]....
        /*0d64*/ 	.word	0x000084b0


	//   ....[145]....
        /*0d68*/ 	.word	0x000084c0


	//   ....[146]....
        /*0d6c*/ 	.word	0x00008590


	//   ....[147]....
        /*0d70*/ 	.word	0x000085a0


	//   ....[148]....
        /*0d74*/ 	.word	0x00008670


	//   ....[149]....
        /*0d78*/ 	.word	0x00008680


	//   ....[150]....
        /*0d7c*/ 	.word	0x000087d0


	//   ....[151]....
        /*0d80*/ 	.word	0x000087e0


	//   ....[152]....
        /*0d84*/ 	.word	0x000088d0


	//   ....[153]....
        /*0d88*/ 	.word	0x000088e0


	//   ....[154]....
        /*0d8c*/ 	.word	0x000089d0


	//   ....[155]....
        /*0d90*/ 	.word	0x000089e0


	//   ....[156]....
        /*0d94*/ 	.word	0x00008aa0


	//   ....[157]....
        /*0d98*/ 	.word	0x00008b60


	//   ....[158]....
        /*0d9c*/ 	.word	0x00008b70


	//   ....[159]....
        /*0da0*/ 	.word	0x00008c60


	//   ....[160]....
        /*0da4*/ 	.word	0x00008c70


	//   ....[161]....
        /*0da8*/ 	.word	0x00008d40


	//   ....[162]....
        /*0dac*/ 	.word	0x00008d50


	//   ....[163]....
        /*0db0*/ 	.word	0x00008e20


	//   ....[164]....
        /*0db4*/ 	.word	0x00008e30


	//   ....[165]....
        /*0db8*/ 	.word	0x00008f80


	//   ....[166]....
        /*0dbc*/ 	.word	0x00008f90


	//   ....[167]....
        /*0dc0*/ 	.word	0x00009080


	//   ....[168]....
        /*0dc4*/ 	.word	0x00009090


	//   ....[169]....
        /*0dc8*/ 	.word	0x00009180


	//   ....[170]....
        /*0dcc*/ 	.word	0x00009190


	//   ....[171]....
        /*0dd0*/ 	.word	0x00009250


	//   ....[172]....
        /*0dd4*/ 	.word	0x00009260


	//   ....[173]....
        /*0dd8*/ 	.word	0x00009790


	//   ....[174]....
        /*0ddc*/ 	.word	0x0000a070


	//   ....[175]....
        /*0de0*/ 	.word	0x0000b070


	//   ....[176]....
        /*0de4*/ 	.word	0x0000b130


	//   ....[177]....
        /*0de8*/ 	.word	0x0000b140


	//   ....[178]....
        /*0dec*/ 	.word	0x0000b240


	//   ....[179]....
        /*0df0*/ 	.word	0x0000b250


	//   ....[180]....
        /*0df4*/ 	.word	0x0000b320


	//   ....[181]....
        /*0df8*/ 	.word	0x0000b330


	//   ....[182]....
        /*0dfc*/ 	.word	0x0000b400


	//   ....[183]....
        /*0e00*/ 	.word	0x0000b410


	//   ....[184]....
        /*0e04*/ 	.word	0x0000b560


	//   ....[185]....
        /*0e08*/ 	.word	0x0000b570


	//   ....[186]....
        /*0e0c*/ 	.word	0x0000b660


	//   ....[187]....
        /*0e10*/ 	.word	0x0000b670


	//   ....[188]....
        /*0e14*/ 	.word	0x0000b760


	//   ....[189]....
        /*0e18*/ 	.word	0x0000b770


	//   ....[190]....
        /*0e1c*/ 	.word	0x0000b830


	//   ....[191]....
        /*0e20*/ 	.word	0x0000b8f0


	//   ....[192]....
        /*0e24*/ 	.word	0x0000b900


	//   ....[193]....
        /*0e28*/ 	.word	0x0000ba00


	//   ....[194]....
        /*0e2c*/ 	.word	0x0000ba10


	//   ....[195]....
        /*0e30*/ 	.word	0x0000bae0


	//   ....[196]....
        /*0e34*/ 	.word	0x0000baf0


	//   ....[197]....
        /*0e38*/ 	.word	0x0000bbc0


	//   ....[198]....
        /*0e3c*/ 	.word	0x0000bbd0


	//   ....[199]....
        /*0e40*/ 	.word	0x0000bd20


	//   ....[200]....
        /*0e44*/ 	.word	0x0000bd30


	//   ....[201]....
        /*0e48*/ 	.word	0x0000be20


	//   ....[202]....
        /*0e4c*/ 	.word	0x0000be30


	//   ....[203]....
        /*0e50*/ 	.word	0x0000bf20


	//   ....[204]....
        /*0e54*/ 	.word	0x0000bf30


	//   ....[205]....
        /*0e58*/ 	.word	0x0000bff0


	//   ....[206]....
        /*0e5c*/ 	.word	0x0000c0b0


	//   ....[207]....
        /*0e60*/ 	.word	0x0000c0c0


	//   ....[208]....
        /*0e64*/ 	.word	0x0000c1c0


	//   ....[209]....
        /*0e68*/ 	.word	0x0000c1d0


	//   ....[210]....
        /*0e6c*/ 	.word	0x0000c2a0


	//   ....[211]....
        /*0e70*/ 	.word	0x0000c2b0


	//   ....[212]....
        /*0e74*/ 	.word	0x0000c380


	//   ....[213]....
        /*0e78*/ 	.word	0x0000c390


	//   ....[214]....
        /*0e7c*/ 	.word	0x0000c4e0


	//   ....[215]....
        /*0e80*/ 	.word	0x0000c4f0


	//   ....[216]....
        /*0e84*/ 	.word	0x0000c5e0


	//   ....[217]....
        /*0e88*/ 	.word	0x0000c5f0


	//   ....[218]....
        /*0e8c*/ 	.word	0x0000c6e0


	//   ....[219]....
        /*0e90*/ 	.word	0x0000c6f0


	//   ....[220]....
        /*0e94*/ 	.word	0x0000c7b0


	//   ....[221]....
        /*0e98*/ 	.word	0x0000c870


	//   ....[222]....
        /*0e9c*/ 	.word	0x0000c880


	//   ....[223]....
        /*0ea0*/ 	.word	0x0000c980


	//   ....[224]....
        /*0ea4*/ 	.word	0x0000c990


	//   ....[225]....
        /*0ea8*/ 	.word	0x0000ca60


	//   ....[226]....
        /*0eac*/ 	.word	0x0000ca70


	//   ....[227]....
        /*0eb0*/ 	.word	0x0000cb40


	//   ....[228]....
        /*0eb4*/ 	.word	0x0000cb50


	//   ....[229]....
        /*0eb8*/ 	.word	0x0000cca0


	//   ....[230]....
        /*0ebc*/ 	.word	0x0000ccb0


	//   ....[231]....
        /*0ec0*/ 	.word	0x0000cda0


	//   ....[232]....
        /*0ec4*/ 	.word	0x0000cdb0


	//   ....[233]....
        /*0ec8*/ 	.word	0x0000cea0


	//   ....[234]....
        /*0ecc*/ 	.word	0x0000ceb0


	//   ....[235]....
        /*0ed0*/ 	.word	0x0000cf70


	//   ....[236]....
        /*0ed4*/ 	.word	0x0000d030


	//   ....[237]....
        /*0ed8*/ 	.word	0x0000d040


	//   ....[238]....
        /*0edc*/ 	.word	0x0000d140


	//   ....[239]....
        /*0ee0*/ 	.word	0x0000d150


	//   ....[240]....
        /*0ee4*/ 	.word	0x0000d220


	//   ....[241]....
        /*0ee8*/ 	.word	0x0000d230


	//   ....[242]....
        /*0eec*/ 	.word	0x0000d300


	//   ....[243]....
        /*0ef0*/ 	.word	0x0000d310


	//   ....[244]....
        /*0ef4*/ 	.word	0x0000d460


	//   ....[245]....
        /*0ef8*/ 	.word	0x0000d470


	//   ....[246]....
        /*0efc*/ 	.word	0x0000d560


	//   ....[247]....
        /*0f00*/ 	.word	0x0000d570


	//   ....[248]....
        /*0f04*/ 	.word	0x0000d660


	//   ....[249]....
        /*0f08*/ 	.word	0x0000d670


	//   ....[250]....
        /*0f0c*/ 	.word	0x0000d730


	//   ....[251]....
        /*0f10*/ 	.word	0x0000d740


	//   ....[252]....
        /*0f14*/ 	.word	0x0000da50


	//   ....[253]....
        /*0f18*/ 	.word	0x0000da60


	//   ....[254]....
        /*0f1c*/ 	.word	0x0000dcf0


	//   ....[255]....
        /*0f20*/ 	.word	0x0000dd00


	//   ....[0]....
        /*0f24*/ 	.word	0x0000df20


	//   ....[1]....
        /*0f28*/ 	.word	0x0000df30


	//   ....[2]....
        /*0f2c*/ 	.word	0x0000e150


	//   ....[3]....
        /*0f30*/ 	.word	0x0000e160


	//   ....[4]....
        /*0f34*/ 	.word	0x0000e540


	//   ....[5]....
        /*0f38*/ 	.word	0x0000e550


	//   ....[6]....
        /*0f3c*/ 	.word	0x0000e690


	//   ....[7]....
        /*0f40*/ 	.word	0x0000f7d0


	//   ....[8]....
        /*0f44*/ 	.word	0x0000f8a0


	//   ....[9]....
        /*0f48*/ 	.word	0x0000f8b0


	//   ....[10]....
        /*0f4c*/ 	.word	0x0000f9b0


	//   ....[11]....
        /*0f50*/ 	.word	0x0000f9c0


	//   ....[12]....
        /*0f54*/ 	.word	0x0000fa90


	//   ....[13]....
        /*0f58*/ 	.word	0x0000faa0


	//   ....[14]....
        /*0f5c*/ 	.word	0x0000fb70


	//   ....[15]....
        /*0f60*/ 	.word	0x0000fb80


	//   ....[16]....
        /*0f64*/ 	.word	0x0000fce0


	//   ....[17]....
        /*0f68*/ 	.word	0x0000fcf0


	//   ....[18]....
        /*0f6c*/ 	.word	0x0000fde0


	//   ....[19]....
        /*0f70*/ 	.word	0x0000fdf0


	//   ....[20]....
        /*0f74*/ 	.word	0x0000fee0


	//   ....[21]....
        /*0f78*/ 	.word	0x0000fef0


	//   ....[22]....
        /*0f7c*/ 	.word	0x0000ffb0


	//   ....[23]....
        /*0f80*/ 	.word	0x00010080


	//   ....[24]....
        /*0f84*/ 	.word	0x00010090


	//   ....[25]....
        /*0f88*/ 	.word	0x00010190


	//   ....[26]....
        /*0f8c*/ 	.word	0x000101a0


	//   ....[27]....
        /*0f90*/ 	.word	0x00010270


	//   ....[28]....
        /*0f94*/ 	.word	0x00010280


	//   ....[29]....
        /*0f98*/ 	.word	0x00010350


	//   ....[30]....
        /*0f9c*/ 	.word	0x00010360


	//   ....[31]....
        /*0fa0*/ 	.word	0x000104c0


	//   ....[32]....
        /*0fa4*/ 	.word	0x000104d0


	//   ....[33]....
        /*0fa8*/ 	.word	0x000105c0


	//   ....[34]....
        /*0fac*/ 	.word	0x000105d0


	//   ....[35]....
        /*0fb0*/ 	.word	0x000106c0


	//   ....[36]....
        /*0fb4*/ 	.word	0x000106d0


	//   ....[37]....
        /*0fb8*/ 	.word	0x00010790


	//   ....[38]....
        /*0fbc*/ 	.word	0x00010860


	//   ....[39]....
        /*0fc0*/ 	.word	0x00010870


	//   ....[40]....
        /*0fc4*/ 	.word	0x00010970


	//   ....[41]....
        /*0fc8*/ 	.word	0x00010980


	//   ....[42]....
        /*0fcc*/ 	.word	0x00010a50


	//   ....[43]....
        /*0fd0*/ 	.word	0x00010a60


	//   ....[44]....
        /*0fd4*/ 	.word	0x00010b30


	//   ....[45]....
        /*0fd8*/ 	.word	0x00010b40


	//   ....[46]....
        /*0fdc*/ 	.word	0x00010ca0


	//   ....[47]....
        /*0fe0*/ 	.word	0x00010cb0


	//   ....[48]....
        /*0fe4*/ 	.word	0x00010da0


	//   ....[49]....
        /*0fe8*/ 	.word	0x00010db0


	//   ....[50]....
        /*0fec*/ 	.word	0x00010ea0


	//   ....[51]....
        /*0ff0*/ 	.word	0x00010eb0


	//   ....[52]....
        /*0ff4*/ 	.word	0x00010f70


	//   ....[53]....
        /*0ff8*/ 	.word	0x00011040


	//   ....[54]....
        /*0ffc*/ 	.word	0x00011050


	//   ....[55]....
        /*1000*/ 	.word	0x00011150


	//   ....[56]....
        /*1004*/ 	.word	0x00011160


	//   ....[57]....
        /*1008*/ 	.word	0x00011230


	//   ....[58]....
        /*100c*/ 	.word	0x00011240


	//   ....[59]....
        /*1010*/ 	.word	0x00011310


	//   ....[60]....
        /*1014*/ 	.word	0x00011320


	//   ....[61]....
        /*1018*/ 	.word	0x00011480


	//   ....[62]....
        /*101c*/ 	.word	0x00011490


	//   ....[63]....
        /*1020*/ 	.word	0x00011580


	//   ....[64]....
        /*1024*/ 	.word	0x00011590


	//   ....[65]....
        /*1028*/ 	.word	0x00011680


	//   ....[66]....
        /*102c*/ 	.word	0x00011690


	//   ....[67]....
        /*1030*/ 	.word	0x00011750


	//   ....[68]....
        /*1034*/ 	.word	0x00011820


	//   ....[69]....
        /*1038*/ 	.word	0x00011830


	//   ....[70]....
        /*103c*/ 	.word	0x00011930


	//   ....[71]....
        /*1040*/ 	.word	0x00011940


	//   ....[72]....
        /*1044*/ 	.word	0x00011a10


	//   ....[73]....
        /*1048*/ 	.word	0x00011a20


	//   ....[74]....
        /*104c*/ 	.word	0x00011af0


	//   ....[75]....
        /*1050*/ 	.word	0x00011b00


	//   ....[76]....
        /*1054*/ 	.word	0x00011c60


	//   ....[77]....
        /*1058*/ 	.word	0x00011c70


	//   ....[78]....
        /*105c*/ 	.word	0x00011d60


	//   ....[79]....
        /*1060*/ 	.word	0x00011d70


	//   ....[80]....
        /*1064*/ 	.word	0x00011e60


	//   ....[81]....
        /*1068*/ 	.word	0x00011e70


	//   ....[82]....
        /*106c*/ 	.word	0x00011f30


	//   ....[83]....
        /*1070*/ 	.word	0x00011f40


	//   ....[84]....
        /*1074*/ 	.word	0x000124e0


	//   ....[85]....
        /*1078*/ 	.word	0x00012530


	//   ....[86]....
        /*107c*/ 	.word	0x00012de0


	//   ....[87]....
        /*1080*/ 	.word	0x00012e40


	//   ....[88]....
        /*1084*/ 	.word	0x00012ee0


	//   ....[89]....
        /*1088*/ 	.word	0x00012f70


	//   ....[90]....
        /*108c*/ 	.word	0x00013000


	//   ....[91]....
        /*1090*/ 	.word	0x00013090


	//   ....[92]....
        /*1094*/ 	.word	0x00013120


	//   ....[93]....
        /*1098*/ 	.word	0x000131b0


	//   ....[94]....
        /*109c*/ 	.word	0x00013240


	//   ....[95]....
        /*10a0*/ 	.word	0x000132d0


	//   ....[96]....
        /*10a4*/ 	.word	0x00013360


	//   ....[97]....
        /*10a8*/ 	.word	0x000133f0


	//   ....[98]....
        /*10ac*/ 	.word	0x00013480


	//   ....[99]....
        /*10b0*/ 	.word	0x00013510


	//   ....[100]....
        /*10b4*/ 	.word	0x000135a0


	//   ....[101]....
        /*10b8*/ 	.word	0x00013630


	//   ....[102]....
        /*10bc*/ 	.word	0x00013690


	//   ....[103]....
        /*10c0*/ 	.word	0x00013730


	//   ....[104]....
        /*10c4*/ 	.word	0x000137c0


	//   ....[105]....
        /*10c8*/ 	.word	0x00013850


	//   ....[106]....
        /*10cc*/ 	.word	0x000138e0


	//   ....[107]....
        /*10d0*/ 	.word	0x00013970


	//   ....[108]....
        /*10d4*/ 	.word	0x00013a00


	//   ....[109]....
        /*10d8*/ 	.word	0x00013a90


	//   ....[110]....
        /*10dc*/ 	.word	0x00013b20


	//   ....[111]....
        /*10e0*/ 	.word	0x00013bb0


	//   ....[112]....
        /*10e4*/ 	.word	0x00013c40


	//   ....[113]....
        /*10e8*/ 	.word	0x00013cd0


	//   ....[114]....
        /*10ec*/ 	.word	0x00013d60


	//   ....[115]....
        /*10f0*/ 	.word	0x00013df0


	//   ....[116]....
        /*10f4*/ 	.word	0x00013e80


	//   ....[117]....
        /*10f8*/ 	.word	0x00013ee0


	//   ....[118]....
        /*10fc*/ 	.word	0x00013f80


	//   ....[119]....
        /*1100*/ 	.word	0x00014010


	//   ....[120]....
        /*1104*/ 	.word	0x000140a0


	//   ....[121]....
        /*1108*/ 	.word	0x00014130


	//   ....[122]....
        /*110c*/ 	.word	0x000141c0


	//   ....[123]....
        /*1110*/ 	.word	0x00014250


	//   ....[124]....
        /*1114*/ 	.word	0x000142e0


	//   ....[125]....
        /*1118*/ 	.word	0x00014370


	//   ....[126]....
        /*111c*/ 	.word	0x00014400


	//   ....[127]....
        /*1120*/ 	.word	0x00014490


	//   ....[128]....
        /*1124*/ 	.word	0x00014520


	//   ....[129]....
        /*1128*/ 	.word	0x000145b0


	//   ....[130]....
        /*112c*/ 	.word	0x00014640


	//   ....[131]....
        /*1130*/ 	.word	0x000146d0


	//   ....[132]....
        /*1134*/ 	.word	0x00014730


	//   ....[133]....
        /*1138*/ 	.word	0x000147d0


	//   ....[134]....
        /*113c*/ 	.word	0x00014860


	//   ....[135]....
        /*1140*/ 	.word	0x000148f0


	//   ....[136]....
        /*1144*/ 	.word	0x00014980


	//   ....[137]....
        /*1148*/ 	.word	0x00014a10


	//   ....[138]....
        /*114c*/ 	.word	0x00014aa0


	//   ....[139]....
        /*1150*/ 	.word	0x00014b30


	//   ....[140]....
        /*1154*/ 	.word	0x00014bc0


	//   ....[141]....
        /*1158*/ 	.word	0x00014c50


	//   ....[142]....
        /*115c*/ 	.word	0x00014ce0


	//   ....[143]....
        /*1160*/ 	.word	0x00014d70


	//   ....[144]....
        /*1164*/ 	.word	0x00014e00


	//   ....[145]....
        /*1168*/ 	.word	0x00014e90


	//   ....[146]....
        /*116c*/ 	.word	0x00014f20


	//   ....[147]....
        /*1170*/ 	.word	0x00014f80


	//   ....[148]....
        /*1174*/ 	.word	0x00015020


	//   ....[149]....
        /*1178*/ 	.word	0x000150b0


	//   ....[150]....
        /*117c*/ 	.word	0x00015140


	//   ....[151]....
        /*1180*/ 	.word	0x000151d0


	//   ....[152]....
        /*1184*/ 	.word	0x00015260


	//   ....[153]....
        /*1188*/ 	.word	0x000152f0


	//   ....[154]....
        /*118c*/ 	.word	0x00015380


	//   ....[155]....
        /*1190*/ 	.word	0x00015410


	//   ....[156]....
        /*1194*/ 	.word	0x000154a0


	//   ....[157]....
        /*1198*/ 	.word	0x00015530


	//   ....[158]....
        /*119c*/ 	.word	0x000155c0


	//   ....[159]....
        /*11a0*/ 	.word	0x00015650


	//   ....[160]....
        /*11a4*/ 	.word	0x000156e0


	//   ....[161]....
        /*11a8*/ 	.word	0x00015770


	//   ....[162]....
        /*11ac*/ 	.word	0x000157d0


	//   ....[163]....
        /*11b0*/ 	.word	0x00015820


	//   ....[164]....
        /*11b4*/ 	.word	0x000158a0


	//   ....[165]....
        /*11b8*/ 	.word	0x00015920


	//   ....[166]....
        /*11bc*/ 	.word	0x000159b0


	//   ....[167]....
        /*11c0*/ 	.word	0x00015a30


	//   ....[168]....
        /*11c4*/ 	.word	0x00015ac0


	//   ....[169]....
        /*11c8*/ 	.word	0x00015b40


	//   ....[170]....
        /*11cc*/ 	.word	0x00015be0


	//   ....[171]....
        /*11d0*/ 	.word	0x00015c70


	//   ....[172]....
        /*11d4*/ 	.word	0x00015d00


	//   ....[173]....
        /*11d8*/ 	.word	0x00015d80


	//   ....[174]....
        /*11dc*/ 	.word	0x00015e10


	//   ....[175]....
        /*11e0*/ 	.word	0x00015e90


	//   ....[176]....
        /*11e4*/ 	.word	0x00015f30


	//   ....[177]....
        /*11e8*/ 	.word	0x00015fc0


	//   ....[178]....
        /*11ec*/ 	.word	0x00016030


	//   ....[179]....
        /*11f0*/ 	.word	0x000160a0


	//   ....[180]....
        /*11f4*/ 	.word	0x00016140


	//   ....[181]....
        /*11f8*/ 	.word	0x000161d0


	//   ....[182]....
        /*11fc*/ 	.word	0x00016260


	//   ....[183]....
        /*1200*/ 	.word	0x000162f0


	//   ....[184]....
        /*1204*/ 	.word	0x00016380


	//   ....[185]....
        /*1208*/ 	.word	0x00016410


	//   ....[186]....
        /*120c*/ 	.word	0x000164a0


	//   ....[187]....
        /*1210*/ 	.word	0x00016530


	//   ....[188]....
        /*1214*/ 	.word	0x000165c0


	//   ....[189]....
        /*1218*/ 	.word	0x00016650


	//   ....[190]....
        /*121c*/ 	.word	0x000166e0


	//   ....[191]....
        /*1220*/ 	.word	0x00016770


	//   ....[192]....
        /*1224*/ 	.word	0x00016800


	//   ....[193]....
        /*1228*/ 	.word	0x00016890


	//   ....[194]....
        /*122c*/ 	.word	0x000168f0


	//   ....[195]....
        /*1230*/ 	.word	0x00016990


	//   ....[196]....
        /*1234*/ 	.word	0x00016a20


	//   ....[197]....
        /*1238*/ 	.word	0x00016ab0


	//   ....[198]....
        /*123c*/ 	.word	0x00016b40


	//   ....[199]....
        /*1240*/ 	.word	0x00016bd0


	//   ....[200]....
        /*1244*/ 	.word	0x00016c60


	//   ....[201]....
        /*1248*/ 	.word	0x00016cf0


	//   ....[202]....
        /*124c*/ 	.word	0x00016d80


	//   ....[203]....
        /*1250*/ 	.word	0x00016e10


	//   ....[204]....
        /*1254*/ 	.word	0x00016ea0


	//   ....[205]....
        /*1258*/ 	.word	0x00016f30


	//   ....[206]....
        /*125c*/ 	.word	0x00016fc0


	//   ....[207]....
        /*1260*/ 	.word	0x00017050


	//   ....[208]....
        /*1264*/ 	.word	0x000170e0


	//   ....[209]....
        /*1268*/ 	.word	0x00017140


	//   ....[210]....
        /*126c*/ 	.word	0x000171e0


	//   ....[211]....
        /*1270*/ 	.word	0x00017270


	//   ....[212]....
        /*1274*/ 	.word	0x00017300


	//   ....[213]....
        /*1278*/ 	.word	0x00017390


	//   ....[214]....
        /*127c*/ 	.word	0x00017420


	//   ....[215]....
        /*1280*/ 	.word	0x000174b0


	//   ....[216]....
        /*1284*/ 	.word	0x00017540


	//   ....[217]....
        /*1288*/ 	.word	0x000175d0


	//   ....[218]....
        /*128c*/ 	.word	0x00017660


	//   ....[219]....
        /*1290*/ 	.word	0x000176f0


	//   ....[220]....
        /*1294*/ 	.word	0x00017780


	//   ....[221]....
        /*1298*/ 	.word	0x00017810


	//   ....[222]....
        /*129c*/ 	.word	0x000178a0


	//   ....[223]....
        /*12a0*/ 	.word	0x00017930


	//   ....[224]....
        /*12a4*/ 	.word	0x00017990


	//   ....[225]....
        /*12a8*/ 	.word	0x00017a30


	//   ....[226]....
        /*12ac*/ 	.word	0x00017ac0


	//   ....[227]....
        /*12b0*/ 	.word	0x00017b50


	//   ....[228]....
        /*12b4*/ 	.word	0x00017be0


	//   ....[229]....
        /*12b8*/ 	.word	0x00017c70


	//   ....[230]....
        /*12bc*/ 	.word	0x00017d00


	//   ....[231]....
        /*12c0*/ 	.word	0x00017d90


	//   ....[232]....
        /*12c4*/ 	.word	0x00017e20


	//   ....[233]....
        /*12c8*/ 	.word	0x00017eb0


	//   ....[234]....
        /*12cc*/ 	.word	0x00017f40


	//   ....[235]....
        /*12d0*/ 	.word	0x00017fd0


	//   ....[236]....
        /*12d4*/ 	.word	0x00018060


	//   ....[237]....
        /*12d8*/ 	.word	0x000180f0


	//   ....[238]....
        /*12dc*/ 	.word	0x00018180


	//   ....[239]....
        /*12e0*/ 	.word	0x000181e0


	//   ....[240]....
        /*12e4*/ 	.word	0x00018280


	//   ....[241]....
        /*12e8*/ 	.word	0x00018310


	//   ....[242]....
        /*12ec*/ 	.word	0x000183a0


	//   ....[243]....
        /*12f0*/ 	.word	0x00018430


	//   ....[244]....
        /*12f4*/ 	.word	0x000184c0


	//   ....[245]....
        /*12f8*/ 	.word	0x00018550


	//   ....[246]....
        /*12fc*/ 	.word	0x000185e0


	//   ....[247]....
        /*1300*/ 	.word	0x00018670


	//   ....[248]....
        /*1304*/ 	.word	0x00018700


	//   ....[249]....
        /*1308*/ 	.word	0x00018790


	//   ....[250]....
        /*130c*/ 	.word	0x00018820


	//   ....[251]....
        /*1310*/ 	.word	0x000188b0


	//   ....[252]....
        /*1314*/ 	.word	0x00018940


	//   ....[253]....
        /*1318*/ 	.word	0x000189d0


	//   ....[254]....
        /*131c*/ 	.word	0x00018a30


	//   ....[255]....
        /*1320*/ 	.word	0x00018a80


	//   ....[0]....
        /*1324*/ 	.word	0x00018ae0


	//   ....[1]....
        /*1328*/ 	.word	0x00018b40


	//   ....[2]....
        /*132c*/ 	.word	0x00018ba0


	//   ....[3]....
        /*1330*/ 	.word	0x00018c40


	//   ....[4]....
        /*1334*/ 	.word	0x00018cd0


	//   ....[5]....
        /*1338*/ 	.word	0x00018d60


	//   ....[6]....
        /*133c*/ 	.word	0x00018df0


	//   ....[7]....
        /*1340*/ 	.word	0x00018e80


	//   ....[8]....
        /*1344*/ 	.word	0x00018f10


	//   ....[9]....
        /*1348*/ 	.word	0x00018fa0


	//   ....[10]....
        /*134c*/ 	.word	0x00019030


	//   ....[11]....
        /*1350*/ 	.word	0x000190c0


	//   ....[12]....
        /*1354*/ 	.word	0x00019150


	//   ....[13]....
        /*1358*/ 	.word	0x000191e0


	//   ....[14]....
        /*135c*/ 	.word	0x00019270


	//   ....[15]....
        /*1360*/ 	.word	0x00019300


	//   ....[16]....
        /*1364*/ 	.word	0x00019390


	//   ....[17]....
        /*1368*/ 	.word	0x000193f0


	//   ....[18]....
        /*136c*/ 	.word	0x00019490


	//   ....[19]....
        /*1370*/ 	.word	0x00019520


	//   ....[20]....
        /*1374*/ 	.word	0x000195b0


	//   ....[21]....
        /*1378*/ 	.word	0x00019640


	//   ....[22]....
        /*137c*/ 	.word	0x000196d0


	//   ....[23]....
        /*1380*/ 	.word	0x00019760


	//   ....[24]....
        /*1384*/ 	.word	0x000197f0


	//   ....[25]....
        /*1388*/ 	.word	0x00019880


	//   ....[26]....
        /*138c*/ 	.word	0x00019910


	//   ....[27]....
        /*1390*/ 	.word	0x000199a0


	//   ....[28]....
        /*1394*/ 	.word	0x00019a30


	//   ....[29]....
        /*1398*/ 	.word	0x00019ac0


	//   ....[30]....
        /*139c*/ 	.word	0x00019b50


	//   ....[31]....
        /*13a0*/ 	.word	0x00019be0


	//   ....[32]....
        /*13a4*/ 	.word	0x00019c40


	//   ....[33]....
        /*13a8*/ 	.word	0x00019ce0


	//   ....[34]....
        /*13ac*/ 	.word	0x00019d70


	//   ....[35]....
        /*13b0*/ 	.word	0x00019e00


	//   ....[36]....
        /*13b4*/ 	.word	0x00019e90


	//   ....[37]....
        /*13b8*/ 	.word	0x00019f20


	//   ....[38]....
        /*13bc*/ 	.word	0x00019fb0


	//   ....[39]....
        /*13c0*/ 	.word	0x0001a040


	//   ....[40]....
        /*13c4*/ 	.word	0x0001a0d0


	//   ....[41]....
        /*13c8*/ 	.word	0x0001a160


	//   ....[42]....
        /*13cc*/ 	.word	0x0001a1f0


	//   ....[43]....
        /*13d0*/ 	.word	0x0001a280


	//   ....[44]....
        /*13d4*/ 	.word	0x0001a310


	//   ....[45]....
        /*13d8*/ 	.word	0x0001a3a0


	//   ....[46]....
        /*13dc*/ 	.word	0x0001a430


	//   ....[47]....
        /*13e0*/ 	.word	0x0001a490


	//   ....[48]....
        /*13e4*/ 	.word	0x0001a530


	//   ....[49]....
        /*13e8*/ 	.word	0x0001a5c0


	//   ....[50]....
        /*13ec*/ 	.word	0x0001a650


	//   ....[51]....
        /*13f0*/ 	.word	0x0001a6e0


	//   ....[52]....
        /*13f4*/ 	.word	0x0001a770


	//   ....[53]....
        /*13f8*/ 	.word	0x0001a800


	//   ....[54]....
        /*13fc*/ 	.word	0x0001a890


	//   ....[55]....
        /*1400*/ 	.word	0x0001a920


	//   ....[56]....
        /*1404*/ 	.word	0x0001a9b0


	//   ....[57]....
        /*1408*/ 	.word	0x0001aa40


	//   ....[58]....
        /*140c*/ 	.word	0x0001aad0


	//   ....[59]....
        /*1410*/ 	.word	0x0001ab60


	//   ....[60]....
        /*1414*/ 	.word	0x0001abf0


	//   ....[61]....
        /*1418*/ 	.word	0x0001ac80


	//   ....[62]....
        /*141c*/ 	.word	0x0001ace0


	//   ....[63]....
        /*1420*/ 	.word	0x0001ad80


	//   ....[64]....
        /*1424*/ 	.word	0x0001ae10


	//   ....[65]....
        /*1428*/ 	.word	0x0001aea0


	//   ....[66]....
        /*142c*/ 	.word	0x0001af30


	//   ....[67]....
        /*1430*/ 	.word	0x0001afc0


	//   ....[68]....
        /*1434*/ 	.word	0x0001b050


	//   ....[69]....
        /*1438*/ 	.word	0x0001b0e0


	//   ....[70]....
        /*143c*/ 	.word	0x0001b170


	//   ....[71]....
        /*1440*/ 	.word	0x0001b200


	//   ....[72]....
        /*1444*/ 	.word	0x0001b290


	//   ....[73]....
        /*1448*/ 	.word	0x0001b320


	//   ....[74]....
        /*144c*/ 	.word	0x0001b3b0


	//   ....[75]....
        /*1450*/ 	.word	0x0001b440


	//   ....[76]....
        /*1454*/ 	.word	0x0001b4d0


	//   ....[77]....
        /*1458*/ 	.word	0x0001b530


	//   ....[78]....
        /*145c*/ 	.word	0x0001b580


	//   ....[79]....
        /*1460*/ 	.word	0x0001b600


	//   ....[80]....
        /*1464*/ 	.word	0x0001b680


	//   ....[81]....
        /*1468*/ 	.word	0x0001b720


	//   ....[82]....
        /*146c*/ 	.word	0x0001b7b0


	//   ....[83]....
        /*1470*/ 	.word	0x0001b850


	//   ....[84]....
        /*1474*/ 	.word	0x0001b8e0


	//   ....[85]....
        /*1478*/ 	.word	0x0001b980


	//   ....[86]....
        /*147c*/ 	.word	0x0001ba10


	//   ....[87]....
        /*1480*/ 	.word	0x0001baa0


	//   ....[88]....
        /*1484*/ 	.word	0x0001bb20


	//   ....[89]....
        /*1488*/ 	.word	0x0001bb90


	//   ....[90]....
        /*148c*/ 	.word	0x0001bc00


	//   ....[91]....
        /*1490*/ 	.word	0x0001bca0


	//   ....[92]....
        /*1494*/ 	.word	0x0001bd30


	//   ....[93]....
        /*1498*/ 	.word	0x0001bdc0


	//   ....[94]....
        /*149c*/ 	.word	0x0001be50


	//   ....[95]....
        /*14a0*/ 	.word	0x0001bee0


	//   ....[96]....
        /*14a4*/ 	.word	0x0001bf70


	//   ....[97]....
        /*14a8*/ 	.word	0x0001c000


	//   ....[98]....
        /*14ac*/ 	.word	0x0001c090


	//   ....[99]....
        /*14b0*/ 	.word	0x0001c120


	//   ....[100]....
        /*14b4*/ 	.word	0x0001c1b0


	//   ....[101]....
        /*14b8*/ 	.word	0x0001c240


	//   ....[102]....
        /*14bc*/ 	.word	0x0001c2d0


	//   ....[103]....
        /*14c0*/ 	.word	0x0001c360


	//   ....[104]....
        /*14c4*/ 	.word	0x0001c3f0


	//   ....[105]....
        /*14c8*/ 	.word	0x0001c450


	//   ....[106]....
        /*14cc*/ 	.word	0x0001c4f0


	//   ....[107]....
        /*14d0*/ 	.word	0x0001c580


	//   ....[108]....
        /*14d4*/ 	.word	0x0001c610


	//   ....[109]....
        /*14d8*/ 	.word	0x0001c6a0


	//   ....[110]....
        /*14dc*/ 	.word	0x0001c730


	//   ....[111]....
        /*14e0*/ 	.word	0x0001c7c0


	//   ....[112]....
        /*14e4*/ 	.word	0x0001c850


	//   ....[113]....
        /*14e8*/ 	.word	0x0001c8e0


	//   ....[114]....
        /*14ec*/ 	.word	0x0001c970


	//   ....[115]....
        /*14f0*/ 	.word	0x0001ca00


	//   ....[116]....
        /*14f4*/ 	.word	0x0001ca90


	//   ....[117]....
        /*14f8*/ 	.word	0x0001cb20


	//   ....[118]....
        /*14fc*/ 	.word	0x0001cbb0


	//   ....[119]....
        /*1500*/ 	.word	0x0001cc40


	//   ....[120]....
        /*1504*/ 	.word	0x0001cca0


	//   ....[121]....
        /*1508*/ 	.word	0x0001cd40


	//   ....[122]....
        /*150c*/ 	.word	0x0001cdd0


	//   ....[123]....
        /*1510*/ 	.word	0x0001ce60


	//   ....[124]....
        /*1514*/ 	.word	0x0001cef0


	//   ....[125]....
        /*1518*/ 	.word	0x0001cf80


	//   ....[126]....
        /*151c*/ 	.word	0x0001d010


	//   ....[127]....
        /*1520*/ 	.word	0x0001d0a0


	//   ....[128]....
        /*1524*/ 	.word	0x0001d130


	//   ....[129]....
        /*1528*/ 	.word	0x0001d1c0


	//   ....[130]....
        /*152c*/ 	.word	0x0001d250


	//   ....[131]....
        /*1530*/ 	.word	0x0001d2e0


	//   ....[132]....
        /*1534*/ 	.word	0x0001d370


	//   ....[133]....
        /*1538*/ 	.word	0x0001d400


	//   ....[134]....
        /*153c*/ 	.word	0x0001d490


	//   ....[135]....
        /*1540*/ 	.word	0x0001d4f0


	//   ....[136]....
        /*1544*/ 	.word	0x0001d590


	//   ....[137]....
        /*1548*/ 	.word	0x0001d620


	//   ....[138]....
        /*154c*/ 	.word	0x0001d6b0


	//   ....[139]....
        /*1550*/ 	.word	0x0001d740


	//   ....[140]....
        /*1554*/ 	.word	0x0001d7d0


	//   ....[141]....
        /*1558*/ 	.word	0x0001d860


	//   ....[142]....
        /*155c*/ 	.word	0x0001d8f0


	//   ....[143]....
        /*1560*/ 	.word	0x0001d980


	//   ....[144]....
        /*1564*/ 	.word	0x0001da10


	//   ....[145]....
        /*1568*/ 	.word	0x0001daa0


	//   ....[146]....
        /*156c*/ 	.word	0x0001db30


	//   ....[147]....
        /*1570*/ 	.word	0x0001dbc0


	//   ....[148]....
        /*1574*/ 	.word	0x0001dc50


	//   ....[149]....
        /*1578*/ 	.word	0x0001dce0


	//   ....[150]....
        /*157c*/ 	.word	0x0001dd40


	//   ....[151]....
        /*1580*/ 	.word	0x0001dde0


	//   ....[152]....
        /*1584*/ 	.word	0x0001de70


	//   ....[153]....
        /*1588*/ 	.word	0x0001df00


	//   ....[154]....
        /*158c*/ 	.word	0x0001df90


	//   ....[155]....
        /*1590*/ 	.word	0x0001e020


	//   ....[156]....
        /*1594*/ 	.word	0x0001e0b0


	//   ....[157]....
        /*1598*/ 	.word	0x0001e140


	//   ....[158]....
        /*159c*/ 	.word	0x0001e1d0


	//   ....[159]....
        /*15a0*/ 	.word	0x0001e260


	//   ....[160]....
        /*15a4*/ 	.word	0x0001e2f0


	//   ....[161]....
        /*15a8*/ 	.word	0x0001e380


	//   ....[162]....
        /*15ac*/ 	.word	0x0001e410


	//   ....[163]....
        /*15b0*/ 	.word	0x0001e4a0


	//   ....[164]....
        /*15b4*/ 	.word	0x0001e530


	//   ....[165]....
        /*15b8*/ 	.word	0x0001e590


	//   ....[166]....
        /*15bc*/ 	.word	0x0001e5e0


	//   ....[167]....
        /*15c0*/ 	.word	0x0001e640


	//   ....[168]....
        /*15c4*/ 	.word	0x0001e6b0


	//----- nvinfo : EIATTR_VRC_CTA_INIT_COUNT
	.align		4
.L_23:
        /*15c8*/ 	.byte	0x02, 0x4a
	.zero		1
	.zero		1


	//----- nvinfo : EIATTR_EXIT_INSTR_OFFSETS
	.align		4
        /*15cc*/ 	.byte	0x04, 0x1c
        /*15ce*/ 	.short	(.L_25 - .L_24)


	//   ....[0]....
.L_24:
        /*15d0*/ 	.word	0x000000d0


	//   ....[1]....
        /*15d4*/ 	.word	0x00012540


	//   ....[2]....
        /*15d8*/ 	.word	0x00012980


	//   ....[3]....
        /*15dc*/ 	.word	0x00012b60


	//   ....[4]....
        /*15e0*/ 	.word	0x00012ca0


	//   ....[5]....
        /*15e4*/ 	.word	0x00012db0


	//----- nvinfo : EIATTR_CRS_STACK_SIZE
	.align		4
.L_25:
        /*15e8*/ 	.byte	0x04, 0x1e
        /*15ea*/ 	.short	(.L_27 - .L_26)
.L_26:
        /*15ec*/ 	.word	0x00000000


	//----- nvinfo : EIATTR_CBANK_PARAM_SIZE
	.align		4
.L_27:
        /*15f0*/ 	.byte	0x03, 0x19
        /*15f2*/ 	.short	0x002c


	//----- nvinfo : EIATTR_PARAM_CBANK
	.align		4
        /*15f4*/ 	.byte	0x04, 0x0a
        /*15f6*/ 	.short	(.L_29 - .L_28)
	.align		4
.L_28:
        /*15f8*/ 	.word	index@(.nv.constant0._Z10knn_kernelPK6float2iS1_iPSt4pairIifEi)
        /*15fc*/ 	.short	0x0380
        /*15fe*/ 	.short	0x002c


	//----- nvinfo : EIATTR_SW_WAR
	.align		4
.L_29:
        /*1600*/ 	.byte	0x04, 0x36
        /*1602*/ 	.short	(.L_31 - .L_30)
.L_30:
        /*1604*/ 	.word	0x00000008
.L_31:


//--------------------- .nv.callgraph             --------------------------
	.section	.nv.callgraph,"",@"SHT_CUDA_CALLGRAPH"
	.align	4
	.sectionentsize	8
	.align		4
        /*0000*/ 	.word	0x00000000
	.align		4
        /*0004*/ 	.word	0xffffffff
	.align		4
        /*0008*/ 	.word	0x00000000
	.align		4
        /*000c*/ 	.word	0xfffffffe
	.align		4
        /*0010*/ 	.word	0x00000000
	.align		4
        /*0014*/ 	.word	0xfffffffd
	.align		4
        /*0018*/ 	.word	0x00000000
	.align		4
        /*001c*/ 	.word	0xfffffffc


//--------------------- .text._Z10knn_kernelPK6float2iS1_iPSt4pairIifEi --------------------------
	.section	.text._Z10knn_kernelPK6float2iS1_iPSt4pairIifEi,"ax",@progbits
	.align	128
        .global         _Z10knn_kernelPK6float2iS1_iPSt4pairIifEi
        .type           _Z10knn_kernelPK6float2iS1_iPSt4pairIifEi,@function
        .size           _Z10knn_kernelPK6float2iS1_iPSt4pairIifEi,(.L_x_1508 - _Z10knn_kernelPK6float2iS1_iPSt4pairIifEi)
        .other          _Z10knn_kernelPK6float2iS1_iPSt4pairIifEi,@"STO_CUDA_ENTRY STV_DEFAULT"
_Z10knn_kernelPK6float2iS1_iPSt4pairIifEi:
.text._Z10knn_kernelPK6float2iS1_iPSt4pairIifEi:
[----:B------:R-:W0:Y:S01]  /*0000*/  LDC R1, c[0x0][0x37c] ;  /* 0x0000df00ff017b82 */ /* 0x000e220000000800 */
[----:B------:R-:W1:Y:S07]  /*0010*/  S2R R2, SR_TID.X ;  /* 0x0000000000027919 */ /* 0x000e6e0000002100 */
[----:B------:R-:W1:Y:S01]  /*0020*/  S2UR UR4, SR_CTAID.X ;  /* 0x00000000000479c3 */ /* 0x000e620000002500 */
[----:B------:R-:W2:Y:S01]  /*0030*/  LDCU UR5, c[0x0][0x388] ;  /* 0x00007100ff0577ac */ /* 0x000ea20008000800 */
[----:B0-----:R-:W-:-:S05]  /*0040*/  VIADD R1, R1, 0xfffffe00 ;  /* 0xfffffe0001017836 */ /* 0x001fca0000000000 */
[----:B------:R-:W-:Y:S01]  /*0050*/  R2UR UR7, R1 ;  /* 0x00000000010772ca */ /* 0x000fe200000e0000 */
[----:B------:R-:W1:Y:S02]  /*0060*/  LDC R3, c[0x0][0x360] ;  /* 0x0000d800ff037b82 */ /* 0x000e640000000800 */
[----:B-1----:R-:W-:-:S05]  /*0070*/  IMAD R0, R3, UR4, R2 ;  /* 0x0000000403007c24 */ /* 0x002fca000f8e0202 */
[----:B------:R-:W-:-:S04]  /*0080*/  SHF.R.S32.HI R3, RZ, 0x1f, R0 ;  /* 0x0000001fff037819 */ /* 0x000fc80000011400 */
[----:B------:R-:W-:-:S04]  /*0090*/  LEA.HI R3, R3, R0, RZ, 0x5 ;  /* 0x0000000003037211 */ /* 0x000fc800078f28ff */
[----:B------:R-:W-:-:S04]  /*00a0*/  SHF.R.S32.HI R43, RZ, 0x5, R3 ;  /* 0x00000005ff2b7819 */ /* 0x000fc80000011403 */
[----:B--2---:R-:W-:Y:S02]  /*00b0*/  ISETP.GE.AND P0, PT, R43, UR5, PT ;  /* 0x000000052b007c0c */ /* 0x004fe4000bf06270 */
[----:B------:R-:W-:-:S11]  /*00c0*/  R2UR UR5, R1 ;  /* 0x00000000010572ca */ /* 0x000fd600000e0000 */
[----:B------:R-:W-:Y:S05]  /*00d0*/  @P0 EXIT ;  /* 0x000000000000094d */ /* 0x000fea0003800000 */
[----:B------:R-:W-:Y:S01]  /*00e0*/  LOP3.LUT R42, R2, 0x1f, RZ, 0xc0, !PT ;  /* 0x0000001f022a7812 */ /* 0x000fe200078ec0ff */
[----:B------:R-:W0:Y:S01]  /*00f0*/  LDCU.64 UR8, c[0x0][0x358] ;  /* 0x00006b00ff0877ac */ /* 0x000e220008000a00 */
[----:B------:R-:W1:Y:S02]  /*0100*/  LDC R37, c[0x0][0x3a8] ;  /* 0x0000ea00ff257b82 */ /* 0x000e640000000800 */
[----:B------:R-:W-:-:S13]  /*0110*/  ISETP.NE.AND P0, PT, R42, RZ, PT ;  /* 0x000000ff2a00720c */ /* 0x000fda0003f05270 */
[----:B------:R-:W2:Y:S02]  /*0120*/  @!P0 LDC.64 R4, c[0x0][0x380] ;  /* 0x0000e000ff048b82 */ /* 0x000ea40000000a00 */
[----:B--2---:R-:W-:-:S05]  /*0130*/  @!P0 IMAD.WIDE R4, R43, 0x8, R4 ;  /* 0x000000082b048825 */ /* 0x004fca00078e0204 */
[----:B0-----:R-:W2:Y:S01]  /*0140*/  @!P0 LDG.E.64 R44, desc[UR8][R4.64] ;  /* 0x00000008042c8981 */ /* 0x001ea2000c1e1b00 */
[----:B-1----:R-:W-:Y:S01]  /*0150*/  SHF.R.S32.HI R41, RZ, 0x5, R37 ;  /* 0x00000005ff297819 */ /* 0x002fe20000011425 */
[----:B------:R-:W-:-:S03]  /*0160*/  UIADD3 UR5, UPT, UPT, UR5, 0x100, URZ ;  /* 0x0000010005057890 */ /* 0x000fc6000fffe0ff */
[----:B------:R-:W-:Y:S01]  /*0170*/  ISETP.GE.AND P0, PT, R41, 0x1, PT ;  /* 0x000000012900780c */ /* 0x000fe20003f06270 */
[----:B--2---:R0:W1:Y:S04]  /*0180*/  SHFL.IDX PT, R46, R44, RZ, 0x1f ;  /* 0x00001fff2c2e7589 */ /* 0x00406800000e0000 */
[----:B------:R-:W2:Y:S08]  /*0190*/  SHFL.IDX PT, R45, R45, RZ, 0x1f ;  /* 0x00001fff2d2d7589 */ /* 0x000eb000000e0000 */
[----:B------:R-:W-:Y:S05]  /*01a0*/  @!P0 BRA `(.L_x_0) ;  /* 0x0000000400008947 */ /* 0x000fea0003800000 */
[C---:B------:R-:W-:Y:S01]  /*01b0*/  VIADD R0, R41.reuse, 0xffffffff ;  /* 0xffffffff29007836 */ /* 0x040fe20000000000 */
[----:B------:R-:W-:-:S04]  /*01c0*/  LOP3.LUT R9, R41, 0xf, RZ, 0xc0, !PT ;  /* 0x0000000f29097812 */ /* 0x000fc800078ec0ff */
[----:B------:R-:W-:Y:S01]  /*01d0*/  ISETP.GE.U32.AND P0, PT, R0, 0xf, PT ;  /* 0x0000000f0000780c */ /* 0x000fe20003f06070 */
[----:B------:R-:W-:Y:S01]  /*01e0*/  IMAD.MOV.U32 R0, RZ, RZ, RZ ;  /* 0x000000ffff007224 */ /* 0x000fe200078e00ff */
[----:B------:R-:W-:-:S11]  /*01f0*/  ISETP.NE.AND P1, PT, R9, RZ, PT ;  /* 0x000000ff0900720c */ /* 0x000fd60003f25270 */
[----:B------:R-:W-:Y:S05]  /*0200*/  @!P0 BRA `(.L_x_1) ;  /* 0x0000000000488947 */ /* 0x000fea0003800000 */
[----:B------:R-:W-:Y:S01]  /*0210*/  HFMA2 R3, -RZ, RZ, 0, 0 ;  /* 0x00000000ff037431 */ /* 0x000fe200000001ff */
[----:B------:R-:W-:Y:S01]  /*0220*/  LOP3.LUT R0, R41, 0x7ffffff0, RZ, 0xc0, !PT ;  /* 0x7ffffff029007812 */ /* 0x000fe200078ec0ff */
[----:B------:R-:W-:Y:S01]  /*0230*/  IMAD.MOV.U32 R4, RZ, RZ, -0x1 ;  /* 0xffffffffff047424 */ /* 0x000fe200078e00ff */
[----:B------:R-:W-:Y:S01]  /*0240*/  MOV R7, 0x7cf0bdc2 ;  /* 0x7cf0bdc200077802 */ /* 0x000fe20000000f00 */
[----:B------:R-:W-:Y:S02]  /*0250*/  IMAD.MOV.U32 R5, RZ, RZ, 0x7cf0bdc2 ;  /* 0x7cf0bdc2ff057424 */ /* 0x000fe400078e00ff */
[----:B------:R-:W-:-:S07]  /*0260*/  IMAD.MOV.U32 R6, RZ, RZ, -0x1 ;  /* 0xffffffffff067424 */ /* 0x000fce00078e00ff */
.L_x_2:
[C---:B---3--:R-:W-:Y:S01]  /*0270*/  LEA R8, R3.reuse, UR5, 0x3 ;  /* 0x0000000503087c11 */ /* 0x048fe2000f8e18ff */
[----:B------:R-:W-:-:S04]  /*0280*/  VIADD R3, R3, 0x10 ;  /* 0x0000001003037836 */ /* 0x000fc80000000000 */
[----:B------:R3:W-:Y:S01]  /*0290*/  STL.128 [R8], R4 ;  /* 0x0000000408007387 */ /* 0x0007e20000100c00 */
[----:B------:R-:W-:-:S03]  /*02a0*/  ISETP.NE.AND P0, PT, R3, R0, PT ;  /* 0x000000000300720c */ /* 0x000fc60003f05270 */
[----:B------:R3:W-:Y:S04]  /*02b0*/  STL.128 [R8+0x10], R4 ;  /* 0x0000100408007387 */ /* 0x0007e80000100c00 */
[----:B------:R3:W-:Y:S04]  /*02c0*/  STL.128 [R8+0x20], R4 ;  /* 0x0000200408007387 */ /* 0x0007e80000100c00 */
[----:B------:R3:W-:Y:S04]  /*02d0*/  STL.128 [R8+0x30], R4 ;  /* 0x0000300408007387 */ /* 0x0007e80000100c00 */
[----:B------:R3:W-:Y:S04]  /*02e0*/  STL.128 [R8+0x40], R4 ;  /* 0x0000400408007387 */ /* 0x0007e80000100c00 */
[----:B------:R3:W-:Y:S04]  /*02f0*/  STL.128 [R8+0x50], R4 ;  /* 0x0000500408007387 */ /* 0x0007e80000100c00 */
[----:B------:R3:W-:Y:S04]  /*0300*/  STL.128 [R8+0x60], R4 ;  /* 0x0000600408007387 */ /* 0x0007e80000100c00 */
[----:B------:R3:W-:Y:S01]  /*0310*/  STL.128 [R8+0x70], R4 ;  /* 0x0000700408007387 */ /* 0x0007e20000100c00 */
[----:B------:R-:W-:Y:S05]  /*0320*/  @P0 BRA `(.L_x_2) ;  /* 0xfffffffc00d00947 */ /* 0x000fea000383ffff */
.L_x_1:
[----:B------:R-:W-:Y:S05]  /*0330*/  @!P1 BRA `(.L_x_0) ;  /* 0x00000000009c9947 */ /* 0x000fea0003800000 */
[----:B------:R-:W-:Y:S02]  /*0340*/  ISETP.GE.U32.AND P0, PT, R9, 0x8, PT ;  /* 0x000000080900780c */ /* 0x000fe40003f06070 */
[----:B---3--:R-:W-:-:S04]  /*0350*/  LOP3.LUT R6, R41, 0x7, RZ, 0xc0, !PT ;  /* 0x0000000729067812 */ /* 0x008fc800078ec0ff */
[----:B------:R-:W-:-:S07]  /*0360*/  ISETP.NE.AND P1, PT, R6, RZ, PT ;  /* 0x000000ff0600720c */ /* 0x000fce0003f25270 */
[----:B------:R-:W-:Y:S06]  /*0370*/  @!P0 BRA `(.L_x_3) ;  /* 0x0000000000308947 */ /* 0x000fec0003800000 */
[C---:B------:R-:W-:Y:S01]  /*0380*/  LEA R3, R0.reuse, UR5, 0x3 ;  /* 0x0000000500037c11 */ /* 0x040fe2000f8e18ff */
[----:B------:R-:W-:Y:S01]  /*0390*/  IMAD.MOV.U32 R4, RZ, RZ, -0x1 ;  /* 0xffffffffff047424 */ /* 0x000fe200078e00ff */
[----:B------:R-:W-:Y:S01]  /*03a0*/  IADD3 R0, PT, PT, R0, 0x8, RZ ;  /* 0x0000000800007810 */ /* 0x000fe20007ffe0ff */
[----:B------:R-:W-:-:S05]  /*03b0*/  IMAD.MOV.U32 R5, RZ, RZ, 0x7cf0bdc2 ;  /* 0x7cf0bdc2ff057424 */ /* 0x000fca00078e00ff */
[----:B------:R3:W-:Y:S04]  /*03c0*/  STL.64 [R3], R4 ;  /* 0x0000000403007387 */ /* 0x0007e80000100a00 */
[----:B------:R3:W-:Y:S04]  /*03d0*/  STL.64 [R3+0x8], R4 ;  /* 0x0000080403007387 */ /* 0x0007e80000100a00 */
[----:B------:R3:W-:Y:S04]  /*03e0*/  STL.64 [R3+0x10], R4 ;  /* 0x0000100403007387 */ /* 0x0007e80000100a00 */
[----:B------:R3:W-:Y:S04]  /*03f0*/  STL.64 [R3+0x18], R4 ;  /* 0x0000180403007387 */ /* 0x0007e80000100a00 */
[----:B------:R3:W-:Y:S04]  /*0400*/  STL.64 [R3+0x20], R4 ;  /* 0x0000200403007387 */ /* 0x0007e80000100a00 */
[----:B------:R3:W-:Y:S04]  /*0410*/  STL.64 [R3+0x28], R4 ;  /* 0x0000280403007387 */ /* 0x0007e80000100a00 */
[----:B------:R3:W-:Y:S04]  /*0420*/  STL.64 [R3+0x30], R4 ;  /* 0x0000300403007387 */ /* 0x0007e80000100a00 */
[----:B------:R3:W-:Y:S02]  /*0430*/  STL.64 [R3+0x38], R4 ;  /* 0x0000380403007387 */ /* 0x0007e40000100a00 */
.L_x_3:
[----:B------:R-:W-:Y:S05]  /*0440*/  @!P1 BRA `(.L_x_0) ;  /* 0x0000000000589947 */ /* 0x000fea0003800000 */
[----:B------:R-:W-:Y:S02]  /*0450*/  ISETP.GE.U32.AND P0, PT, R6, 0x4, PT ;  /* 0x000000040600780c */ /* 0x000fe40003f06070 */
[----:B------:R-:W-:-:S04]  /*0460*/  LOP3.LUT R7, R41, 0x3, RZ, 0xc0, !PT ;  /* 0x0000000329077812 */ /* 0x000fc800078ec0ff */
[----:B------:R-:W-:-:S07]  /*0470*/  ISETP.NE.AND P1, PT, R7, RZ, PT ;  /* 0x000000ff0700720c */ /* 0x000fce0003f25270 */
[----:B------:R-:W-:Y:S06]  /*0480*/  @!P0 BRA `(.L_x_4) ;  /* 0x0000000000208947 */ /* 0x000fec0003800000 */
[C---:B---3--:R-:W-:Y:S01]  /*0490*/  LEA R3, R0.reuse, UR5, 0x3 ;  /* 0x0000000500037c11 */ /* 0x048fe2000f8e18ff */
[----:B------:R-:W-:Y:S02]  /*04a0*/  IMAD.MOV.U32 R4, RZ, RZ, -0x1 ;  /* 0xffffffffff047424 */ /* 0x000fe400078e00ff */
[----:B------:R-:W-:Y:S02]  /*04b0*/  IMAD.MOV.U32 R5, RZ, RZ, 0x7cf0bdc2 ;  /* 0x7cf0bdc2ff057424 */ /* 0x000fe400078e00ff */
[----:B------:R-:W-:-:S03]  /*04c0*/  VIADD R0, R0, 0x4 ;  /* 0x0000000400007836 */ /* 0x000fc60000000000 */
[----:B------:R4:W-:Y:S04]  /*04d0*/  STL.64 [R3], R4 ;  /* 0x0000000403007387 */ /* 0x0009e80000100a00 */
[----:B------:R4:W-:Y:S04]  /*04e0*/  STL.64 [R3+0x8], R4 ;  /* 0x0000080403007387 */ /* 0x0009e80000100a00 */
[----:B------:R4:W-:Y:S04]  /*04f0*/  STL.64 [R3+0x10], R4 ;  /* 0x0000100403007387 */ /* 0x0009e80000100a00 */
[----:B------:R4:W-:Y:S02]  /*0500*/  STL.64 [R3+0x18], R4 ;  /* 0x0000180403007387 */ /* 0x0009e40000100a00 */
.L_x_4:
[----:B------:R-:W-:Y:S05]  /*0510*/  @!P1 BRA `(.L_x_0) ;  /* 0x0000000000249947 */ /* 0x000fea0003800000 */
[----:B---34-:R-:W-:Y:S01]  /*0520*/  MOV R4, 0xffffffff ;  /* 0xffffffff00047802 */ /* 0x018fe20000000f00 */
[----:B------:R-:W-:Y:S01]  /*0530*/  IMAD.MOV.U32 R5, RZ, RZ, 0x7cf0bdc2 ;  /* 0x7cf0bdc2ff057424 */ /* 0x000fe200078e00ff */
[----:B------:R-:W-:-:S06]  /*0540*/  UMOV UR4, URZ ;  /* 0x000000ff00047c82 */ /* 0x000fcc0008000000 */
.L_x_5:
[C---:B------:R-:W-:Y:S01]  /*0550*/  LEA R3, R0.reuse, UR5, 0x3 ;  /* 0x0000000500037c11 */ /* 0x040fe2000f8e18ff */
[----:B------:R-:W-:Y:S01]  /*0560*/  UIADD3 UR4, UPT, UPT, UR4, 0x1, URZ ;  /* 0x0000000104047890 */ /* 0x000fe2000fffe0ff */
[----:B------:R-:W-:-:S03]  /*0570*/  VIADD R0, R0, 0x1 ;  /* 0x0000000100007836 */ /* 0x000fc60000000000 */
[----:B------:R3:W-:Y:S02]  /*0580*/  STL.64 [R3], R4 ;  /* 0x0000000403007387 */ /* 0x0007e40000100a00 */
[----:B------:R-:W-:-:S13]  /*0590*/  ISETP.NE.AND P0, PT, R7, UR4, PT ;  /* 0x0000000407007c0c */ /* 0x000fda000bf05270 */
[----:B---3--:R-:W-:Y:S05]  /*05a0*/  @P0 BRA `(.L_x_5) ;  /* 0xfffffffc00e80947 */ /* 0x008fea000383ffff */
.L_x_0:
[----:B------:R-:W5:Y:S01]  /*05b0*/  LDCU UR4, c[0x0][0x398] ;  /* 0x00007300ff0477ac */ /* 0x000f620008000800 */
[----:B------:R-:W-:Y:S01]  /*05c0*/  VIADD R0, R41, 0xffffffff ;  /* 0xffffffff29007836 */ /* 0x000fe20000000000 */
[----:B-----5:R-:W-:-:S09]  /*05d0*/  UISETP.GE.AND UP0, UPT, UR4, 0x1, UPT ;  /* 0x000000010400788c */ /* 0x020fd2000bf06270 */
[----:B------:R-:W-:Y:S05]  /*05e0*/  BRA.U !UP0, `(.L_x_6) ;  /* 0x0000011d08c47547 */ /* 0x000fea000b800000 */
[----:B------:R-:W-:-:S06]  /*05f0*/  LEA R12, R41, UR5, 0x3 ;  /* 0x00000005290c7c11 */ /* 0x000fcc000f8e18ff */
[----:B------:R-:W5:Y:S01]  /*0600*/  LDL R12, [R12+-0x4] ;  /* 0xfffffc000c0c7983 */ /* 0x000f620000100800 */
[----:B------:R-:W1:Y:S01]  /*0610*/  S2UR UR6, SR_CgaCtaId ;  /* 0x00000000000679c3 */ /* 0x000e620000008800 */
[----:B------:R-:W-:Y:S01]  /*0620*/  SHF.R.U32.HI R2, RZ, 0x5, R2 ;  /* 0x00000005ff027819 */ /* 0x000fe20000011602 */
[----:B------:R-:W-:Y:S01]  /*0630*/  UMOV UR4, 0x400 ;  /* 0x0000040000047882 */ /* 0x000fe20000000000 */
[----:B0-----:R-:W-:Y:S01]  /*0640*/  HFMA2 R44, -RZ, RZ, 0, 0 ;  /* 0x00000000ff2c7431 */ /* 0x001fe200000001ff */
[C---:B------:R-:W-:Y:S01]  /*0650*/  LOP3.LUT R38, R37.reuse, 0x1e0, RZ, 0xc0, !PT ;  /* 0x000001e025267812 */ /* 0x040fe200078ec0ff */
[C---:B------:R-:W-:Y:S01]  /*0660*/  IMAD R39, R42.reuse, R41, RZ ;  /* 0x000000292a277224 */ /* 0x040fe200078e02ff */
[----:B------:R-:W-:Y:S01]  /*0670*/  LOP3.LUT R36, R42, 0x10, RZ, 0x3c, !PT ;  /* 0x000000102a247812 */ /* 0x000fe200078e3cff */
[----:B------:R-:W-:Y:S01]  /*0680*/  IMAD R40, R2, R37, RZ ;  /* 0x0000002502287224 */ /* 0x000fe200078e02ff */
[----:B------:R-:W-:Y:S01]  /*0690*/  LOP3.LUT R37, R37, 0xe0, RZ, 0xc0, !PT ;  /* 0x000000e025257812 */ /* 0x000fe200078ec0ff */
[----:B------:R-:W-:Y:S01]  /*06a0*/  IMAD.MOV.U32 R13, RZ, RZ, RZ ;  /* 0x000000ffff0d7224 */ /* 0x000fe200078e00ff */
[----:B------:R-:W-:-:S02]  /*06b0*/  LOP3.LUT R2, R41, 0x3, RZ, 0xc0, !PT ;  /* 0x0000000329027812 */ /* 0x000fc400078ec0ff */
[----:B---3--:R-:W-:Y:S02]  /*06c0*/  LOP3.LUT R7, R41, 0x7ffffffc, RZ, 0xc0, !PT ;  /* 0x7ffffffc29077812 */ /* 0x008fe400078ec0ff */
[C---:B------:R-:W-:Y:S02]  /*06d0*/  LOP3.LUT R6, R42.reuse, 0x8, RZ, 0x3c, !PT ;  /* 0x000000082a067812 */ /* 0x040fe400078e3cff */
[C---:B----4-:R-:W-:Y:S02]  /*06e0*/  LOP3.LUT R5, R42.reuse, 0x4, RZ, 0x3c, !PT ;  /* 0x000000042a057812 */ /* 0x050fe400078e3cff */
[C---:B------:R-:W-:Y:S02]  /*06f0*/  LOP3.LUT R3, R42.reuse, 0x2, RZ, 0x3c, !PT ;  /* 0x000000022a037812 */ /* 0x040fe400078e3cff */
[----:B------:R-:W-:Y:S01]  /*0700*/  LOP3.LUT R4, R42, 0x1, RZ, 0x3c, !PT ;  /* 0x000000012a047812 */ /* 0x000fe200078e3cff */
[----:B-1----:R-:W-:-:S06]  /*0710*/  ULEA UR4, UR6, UR4, 0x18 ;  /* 0x0000000406047291 */ /* 0x002fcc000f8ec0ff */
[----:B------:R-:W-:-:S07]  /*0720*/  LEA R40, R40, UR4, 0x3 ;  /* 0x0000000428287c11 */ /* 0x000fce000f8e18ff */
.L_x_402:
[----:B------:R-:W0:Y:S01]  /*0730*/  S2R R15, SR_TID.X ;  /* 0x00000000000f7919 */ /* 0x000e220000002100 */
[----:B------:R-:W1:Y:S01]  /*0740*/  LDCU UR4, c[0x0][0x398] ;  /* 0x00007300ff0477ac */ /* 0x000e620008000800 */
[----:B------:R-:W-:Y:S01]  /*0750*/  BSSY.RECONVERGENT B0, `(.L_x_7) ;  /* 0x0000018000007945 */ /* 0x000fe20003800200 */
[----:B-1----:R-:W-:Y:S02]  /*0760*/  IMAD.U32 R11, RZ, RZ, UR4 ;  /* 0x00000004ff0b7e24 */ /* 0x002fe4000f8e00ff */
[----:B0-----:R-:W-:-:S05]  /*0770*/  IMAD.IADD R8, R15, 0x1, R44 ;  /* 0x000000010f087824 */ /* 0x001fca00078e022c */
[----:B------:R-:W-:-:S13]  /*0780*/  ISETP.GE.AND P0, PT, R8, R11, PT ;  /* 0x0000000b0800720c */ /* 0x000fda0003f06270 */
[----:B------:R-:W-:Y:S05]  /*0790*/  @P0 BRA `(.L_x_8) ;  /* 0x00000000004c0947 */ /* 0x000fea0003800000 */
[----:B------:R-:W0:Y:S01]  /*07a0*/  S2R R14, SR_CgaCtaId ;  /* 0x00000000000e7919 */ /* 0x000e220000008800 */
[----:B------:R-:W-:Y:S02]  /*07b0*/  MOV R9, 0x400 ;  /* 0x0000040000097802 */ /* 0x000fe40000000f00 */
[----:B------:R-:W-:Y:S02]  /*07c0*/  MOV R10, R8 ;  /* 0x00000008000a7202 */ /* 0x000fe40000000f00 */
[----:B0-----:R-:W-:-:S07]  /*07d0*/  LEA R16, R14, R9, 0x18 ;  /* 0x000000090e107211 */ /* 0x001fce00078ec0ff */
.L_x_9:
[----:B0-----:R-:W0:Y:S01]  /*07e0*/  LDC.64 R8, c[0x0][0x390] ;  /* 0x0000e400ff087b82 */ /* 0x001e220000000a00 */
[----:B------:R-:W1:Y:S07]  /*07f0*/  LDCU UR6, c[0x0][0x360] ;  /* 0x00006c00ff0677ac */ /* 0x000e6e0008000800 */
[----:B------:R-:W3:Y:S01]  /*0800*/  LDC R17, c[0x0][0x3a8] ;  /* 0x0000ea00ff117b82 */ /* 0x000ee20000000800 */
[----:B0-----:R-:W-:-:S06]  /*0810*/  IMAD.WIDE.U32 R8, R10, 0x8, R8 ;  /* 0x000000080a087825 */ /* 0x001fcc00078e0008 */
[----:B------:R-:W4:Y:S01]  /*0820*/  LDG.E.64 R8, desc[UR8][R8.64] ;  /* 0x0000000808087981 */ /* 0x000f22000c1e1b00 */
[----:B-1----:R-:W-:-:S04]  /*0830*/  USHF.R.U32.HI UR4, URZ, 0x2, UR6 ;  /* 0x00000002ff047899 */ /* 0x002fc80008011606 */
[----:B------:R-:W-:-:S06]  /*0840*/  ULOP3.LUT UR4, UR4, 0x1f8, URZ, 0xc0, !UPT ;  /* 0x000001f804047892 */ /* 0x000fcc000f8ec0ff */
[----:B---3--:R-:W-:-:S04]  /*0850*/  IMAD R10, R17, UR4, R16 ;  /* 0x00000004110a7c24 */ /* 0x008fc8000f8e0210 */
[C---:B------:R-:W-:Y:S02]  /*0860*/  IMAD R14, R15.reuse, 0x8, R10 ;  /* 0x000000080f0e7824 */ /* 0x040fe400078e020a */
[----:B------:R-:W-:-:S04]  /*0870*/  VIADD R15, R15, UR6 ;  /* 0x000000060f0f7c36 */ /* 0x000fc80008000000 */
[C---:B------:R-:W-:Y:S01]  /*0880*/  IMAD.IADD R10, R15.reuse, 0x1, R44 ;  /* 0x000000010f0a7824 */ /* 0x040fe200078e022c */
[----:B------:R-:W-:-:S04]  /*0890*/  ISETP.LT.U32.AND P1, PT, R15, 0x400, PT ;  /* 0x000004000f00780c */ /* 0x000fc80003f21070 */
[----:B------:R-:W-:Y:S01]  /*08a0*/  ISETP.GE.AND P0, PT, R10, R11, PT ;  /* 0x0000000b0a00720c */ /* 0x000fe20003f06270 */
[----:B----4-:R0:W-:-:S12]  /*08b0*/  STS.64 [R14], R8 ;  /* 0x000000080e007388 */ /* 0x0101d80000000a00 */
[----:B------:R-:W-:Y:S05]  /*08c0*/  @!P0 BRA P1, `(.L_x_9) ;  /* 0xfffffffc00c48947 */ /* 0x000fea000083ffff */
.L_x_8:
[----:B------:R-:W-:Y:S05]  /*08d0*/  BSYNC.RECONVERGENT B0 ;  /* 0x0000000000007941 */ /* 0x000fea0003800200 */
.L_x_7:
[----:B0-----:R-:W-:Y:S01]  /*08e0*/  IADD3 R8, PT, PT, R42, R44, RZ ;  /* 0x0000002c2a087210 */ /* 0x001fe20007ffe0ff */
[----:B------:R-:W-:Y:S03]  /*08f0*/  BAR.SYNC.DEFER_BLOCKING 0x0 ;  /* 0x0000000000007b1d */ /* 0x000fe60000010000 */
[----:B------:R-:W-:-:S13]  /*0900*/  ISETP.GE.AND P0, PT, R8, R11, PT ;  /* 0x0000000b0800720c */ /* 0x000fda0003f06270 */
[----:B------:R-:W-:Y:S05]  /*0910*/  @P0 BRA `(.L_x_10) ;  /* 0x0000008c00d00947 */ /* 0x000fea0003800000 */
[----:B------:R-:W-:-:S07]  /*0920*/  IMAD.MOV.U32 R47, RZ, RZ, R42 ;  /* 0x000000ffff2f7224 */ /* 0x000fce00078e002a */
.L_x_401:
[----:B------:R-:W0:Y:S01]  /*0930*/  S2R R10, SR_CgaCtaId ;  /* 0x00000000000a7919 */ /* 0x000e220000008800 */
[----:B------:R-:W1:Y:S01]  /*0940*/  LDCU UR4, c[0x0][0x360] ;  /* 0x00006c00ff0477ac */ /* 0x000e620008000800 */
[----:B------:R-:W3:Y:S01]  /*0950*/  LDC R14, c[0x0][0x3a8] ;  /* 0x0000ea00ff0e7b82 */ /* 0x000ee20000000800 */
[----:B------:R-:W-:Y:S01]  /*0960*/  MOV R9, 0x400 ;  /* 0x0000040000097802 */ /* 0x000fe20000000f00 */
[----:B------:R-:W-:Y:S01]  /*0970*/  BSSY B0, `(.L_x_11) ;  /* 0x00008e6000007945 */ /* 0x000fe20003800000 */
[----:B-1----:R-:W-:-:S04]  /*0980*/  USHF.R.U32.HI UR4, URZ, 0x2, UR4 ;  /* 0x00000002ff047899 */ /* 0x002fc80008011604 */
[----:B------:R-:W-:Y:S01]  /*0990*/  ULOP3.LUT UR4, UR4, 0x1f8, URZ, 0xc0, !UPT ;  /* 0x000001f804047892 */ /* 0x000fe2000f8ec0ff */
[----:B0-----:R-:W-:-:S05]  /*09a0*/  LEA R9, R10, R9, 0x18 ;  /* 0x000000090a097211 */ /* 0x001fca00078ec0ff */
[----:B---3--:R-:W-:-:S04]  /*09b0*/  IMAD R10, R14, UR4, R9 ;  /* 0x000000040e0a7c24 */ /* 0x008fc8000f8e0209 */
[----:B------:R-:W-:-:S06]  /*09c0*/  IMAD R10, R47, 0x8, R10 ;  /* 0x000000082f0a7824 */ /* 0x000fcc00078e020a */
[----:B------:R-:W2:Y:S02]  /*09d0*/  LDS.64 R10, [R10] ;  /* 0x000000000a0a7984 */ /* 0x000ea40000000a00 */
[----:B--2---:R-:W-:Y:S01]  /*09e0*/  FADD R11, -R45, R11 ;  /* 0x0000000b2d0b7221 */ /* 0x004fe20000000100 */
[----:B------:R-:W-:-:S03]  /*09f0*/  FADD R9, -R46, R10 ;  /* 0x0000000a2e097221 */ /* 0x000fc60000000100 */
[----:B------:R-:W-:-:S04]  /*0a00*/  FMUL R16, R11, R11 ;  /* 0x0000000b0b107220 */ /* 0x000fc80000400000 */
[----:B------:R-:W-:-:S05]  /*0a10*/  FFMA R9, R9, R9, R16 ;  /* 0x0000000909097223 */ /* 0x000fca0000000010 */
[----:B-----5:R-:W-:-:S13]  /*0a20*/  FSETP.GEU.AND P0, PT, R9, R12, PT ;  /* 0x0000000c0900720b */ /* 0x020fda0003f0e000 */
[----:B------:R-:W-:Y:S05]  /*0a30*/  @P0 BRA `(.L_x_12) ;  /* 0x0000008c00640947 */ /* 0x000fea0003800000 */
[----:B------:R-:W-:Y:S01]  /*0a40*/  IMAD.MOV.U32 R11, RZ, RZ, -0x1 ;  /* 0xffffffffff0b7424 */ /* 0x000fe200078e00ff */
[----:B------:R-:W-:Y:S05]  /*0a50*/  WARPSYNC.ALL ;  /* 0x0000000000007948 */ /* 0x000fea0003800000 */
[----:B------:R-:W-:Y:S01]  /*0a60*/  SHF.L.U32 R10, R11, R42, RZ ;  /* 0x0000002a0b0a7219 */ /* 0x000fe200000006ff */
[----:B------:R-:W-:Y:S01]  /*0a70*/  VOTEU.ANY UR4, UPT, PT ;  /* 0x0000000000047886 */ /* 0x000fe200038e0100 */
[----:B------:R-:W-:Y:S01]  /*0a80*/  ISETP.NE.AND P1, PT, R42, RZ, PT ;  /* 0x000000ff2a00720c */ /* 0x000fe20003f25270 */
[----:B------:R-:W0:Y:S01]  /*0a90*/  POPC R15, UR4 ;  /* 0x00000004000f7d09 */ /* 0x000e220008000000 */
[----:B------:R-:W-:-:S07]  /*0aa0*/  LOP3.LUT R10, R10, UR4, RZ, 0xc, !PT ;  /* 0x000000040a0a7c12 */ /* 0x000fce000f8e0cff */
[----:B------:R-:W1:Y:S01]  /*0ab0*/  POPC R10, R10 ;  /* 0x0000000a000a7309 */ /* 0x000e620000000000 */
[----:B0-----:R-:W-:Y:S02]  /*0ac0*/  SEL R16, R15, RZ, !P1 ;  /* 0x000000ff0f107207 */ /* 0x001fe40004800000 */
[----:B-1----:R-:W-:-:S03]  /*0ad0*/  IADD3 R11, PT, PT, R13, R10, RZ ;  /* 0x0000000a0d0b7210 */ /* 0x002fc60007ffe0ff */
[----:B------:R-:W-:Y:S01]  /*0ae0*/  IMAD.IADD R13, R13, 0x1, R16 ;  /* 0x000000010d0d7824 */ /* 0x000fe200078e0210 */
[----:B------:R-:W-:-:S13]  /*0af0*/  ISETP.GE.AND P0, PT, R11, R14, PT ;  /* 0x0000000e0b00720c */ /* 0x000fda0003f06270 */
[----:B------:R-:W-:-:S05]  /*0b00*/  @!P0 IMAD R11, R11, 0x8, R40 ;  /* 0x000000080b0b8824 */ /* 0x000fca00078e0228 */
[----:B------:R0:W-:Y:S01]  /*0b10*/  @!P0 STS.64 [R11], R8 ;  /* 0x000000080b008388 */ /* 0x0001e20000000a00 */
[----:B------:R-:W-:-:S13]  /*0b20*/  ISETP.GE.AND P0, PT, R13, R14, PT ;  /* 0x0000000e0d00720c */ /* 0x000fda0003f06270 */
[----:B0-----:R-:W-:Y:S05]  /*0b30*/  @!P0 BRA `(.L_x_12) ;  /* 0x0000008c00248947 */ /* 0x001fea0003800000 */
[----:B------:R-:W-:-:S13]  /*0b40*/  ISETP.GE.AND P0, PT, R41, 0x1, PT ;  /* 0x000000012900780c */ /* 0x000fda0003f06270 */
[----:B------:R-:W-:Y:S05]  /*0b50*/  @!P0 BRA `(.L_x_13) ;  /* 0x0000000400d48947 */ /* 0x000fea0003800000 */
[----:B------:R-:W-:Y:S01]  /*0b60*/  ISETP.GE.U32.AND P1, PT, R0, 0xf, PT ;  /* 0x0000000f0000780c */ /* 0x000fe20003f26070 */
[----:B------:R-:W-:-:S12]  /*0b70*/  IMAD.MOV.U32 R20, RZ, RZ, RZ ;  /* 0x000000ffff147224 */ /* 0x000fd800078e00ff */
[----:B------:R-:W-:Y:S05]  /*0b80*/  @!P1 BRA `(.L_x_14) ;  /* 0x0000000000a09947 */ /* 0x000fea0003800000 */
[----:B------:R-:W-:-:S05]  /*0b90*/  UMOV UR4, URZ ;  /* 0x000000ff00047c82 */ /* 0x000fca0008000000 */
.L_x_15:
[----:B------:R-:W-:-:S09]  /*0ba0*/  ULEA UR6, UR4, UR5, 0x3 ;  /* 0x0000000504067291 */ /* 0x000fd2000f8e18ff */
[----:B-1----:R-:W2:Y:S01]  /*0bb0*/  LDL.128 R12, [UR6] ;  /* 0x00000006ff0c7983 */ /* 0x002ea20008100c00 */
[----:B------:R-:W-:-:S03]  /*0bc0*/  IADD3 R25, PT, PT, R39, UR4, RZ ;  /* 0x0000000427197c10 */ /* 0x000fc6000fffe0ff */
[----:B------:R-:W3:Y:S02]  /*0bd0*/  LDL.128 R16, [UR6+0x10] ;  /* 0x00001006ff107983 */ /* 0x000ee40008100c00 */
[----:B------:R-:W-:Y:S02]  /*0be0*/  IMAD R48, R25, 0x8, R40 ;  /* 0x0000000819307824 */ /* 0x000fe400078e0228 */
[----:B------:R-:W4:Y:S04]  /*0bf0*/  LDL.128 R20, [UR6+0x20] ;  /* 0x00002006ff147983 */ /* 0x000f280008100c00 */
[----:B------:R-:W5:Y:S04]  /*0c00*/  LDL.128 R8, [UR6+0x30] ;  /* 0x00003006ff087983 */ /* 0x000f680008100c00 */
[----:B------:R-:W5:Y:S04]  /*0c10*/  LDL.128 R28, [UR6+0x40] ;  /* 0x00004006ff1c7983 */ /* 0x000f680008100c00 */
[----:B------:R-:W5:Y:S04]  /*0c20*/  LDL.128 R24, [UR6+0x50] ;  /* 0x00005006ff187983 */ /* 0x000f680008100c00 */
[----:B------:R-:W5:Y:S04]  /*0c30*/  LDL.128 R32, [UR6+0x70] ;  /* 0x00007006ff207983 */ /* 0x000f680008100c00 */
[----:B--2---:R-:W-:Y:S04]  /*0c40*/  STS.64 [R48], R12 ;  /* 0x0000000c30007388 */ /* 0x004fe80000000a00 */
[----:B------:R-:W-:Y:S04]  /*0c50*/  STL.128 [UR6], R12 ;  /* 0x0000000cff007987 */ /* 0x000fe80008100c06 */
[----:B------:R0:W-:Y:S01]  /*0c60*/  STS.64 [R48+0x8], R14 ;  /* 0x0000080e30007388 */ /* 0x0001e20000000a00 */
[----:B------:R-:W-:-:S03]  /*0c70*/  UIADD3 UR4, UPT, UPT, UR4, 0x10, URZ ;  /* 0x0000001004047890 */ /* 0x000fc6000fffe0ff */
[----:B---3--:R-:W-:Y:S04]  /*0c80*/  STS.64 [R48+0x10], R16 ;  /* 0x0000101030007388 */ /* 0x008fe80000000a00 */
[----:B------:R-:W-:Y:S04]  /*0c90*/  STS.64 [R48+0x18], R18 ;  /* 0x0000181230007388 */ /* 0x000fe80000000a00 */
[----:B0-----:R-:W2:Y:S04]  /*0ca0*/  LDL.128 R12, [UR6+0x60] ;  /* 0x00006006ff0c7983 */ /* 0x001ea80008100c00 */
[----:B----4-:R-:W-:Y:S04]  /*0cb0*/  STS.64 [R48+0x20], R20 ;  /* 0x0000201430007388 */ /* 0x010fe80000000a00 */
[----:B------:R0:W-:Y:S04]  /*0cc0*/  STL.128 [UR6+0x20], R20 ;  /* 0x00002014ff007987 */ /* 0x0001e80008100c06 */
[----:B------:R1:W-:Y:S04]  /*0cd0*/  STS.64 [R48+0x28], R22 ;  /* 0x0000281630007388 */ /* 0x0003e80000000a00 */
[----:B-----5:R1:W-:Y:S04]  /*0ce0*/  STS.64 [R48+0x30], R8 ;  /* 0x0000300830007388 */ /* 0x0203e80000000a00 */
[----:B------:R1:W-:Y:S01]  /*0cf0*/  STS.64 [R48+0x38], R10 ;  /* 0x0000380a30007388 */ /* 0x0003e20000000a00 */
[----:B0-----:R-:W-:-:S03]  /*0d00*/  LOP3.LUT R20, R41, 0x7ffffff0, RZ, 0xc0, !PT ;  /* 0x7ffffff029147812 */ /* 0x001fc600078ec0ff */
[----:B------:R1:W-:Y:S04]  /*0d10*/  STS.64 [R48+0x40], R28 ;  /* 0x0000401c30007388 */ /* 0x0003e80000000a00 */
[----:B------:R1:W-:Y:S04]  /*0d20*/  STS.64 [R48+0x48], R30 ;  /* 0x0000481e30007388 */ /* 0x0003e80000000a00 */
[----:B------:R1:W-:Y:S04]  /*0d30*/  STS.64 [R48+0x50], R24 ;  /* 0x0000501830007388 */ /* 0x0003e80000000a00 */
[----:B------:R1:W-:Y:S04]  /*0d40*/  STS.64 [R48+0x58], R26 ;  /* 0x0000581a30007388 */ /* 0x0003e80000000a00 */
[----:B------:R1:W-:Y:S04]  /*0d50*/  STS.64 [R48+0x70], R32 ;  /* 0x0000702030007388 */ /* 0x0003e80000000a00 */
[----:B------:R1:W-:Y:S01]  /*0d60*/  STS.64 [R48+0x78], R34 ;  /* 0x0000782230007388 */ /* 0x0003e20000000a00 */
[----:B------:R-:W-:-:S03]  /*0d70*/  ISETP.NE.AND P1, PT, R20, UR4, PT ;  /* 0x0000000414007c0c */ /* 0x000fc6000bf25270 */
[----:B------:R1:W-:Y:S04]  /*0d80*/  STL.128 [UR6+0x10], R16 ;  /* 0x00001010ff007987 */ /* 0x0003e80008100c06 */
[----:B------:R1:W-:Y:S04]  /*0d90*/  STL.128 [UR6+0x30], R8 ;  /* 0x00003008ff007987 */ /* 0x0003e80008100c06 */
[----:B------:R1:W-:Y:S04]  /*0da0*/  STL.128 [UR6+0x40], R28 ;  /* 0x0000401cff007987 */ /* 0x0003e80008100c06 */
[----:B------:R1:W-:Y:S04]  /*0db0*/  STL.128 [UR6+0x50], R24 ;  /* 0x00005018ff007987 */ /* 0x0003e80008100c06 */
[----:B------:R1:W-:Y:S04]  /*0dc0*/  STL.128 [UR6+0x70], R32 ;  /* 0x00007020ff007987 */ /* 0x0003e80008100c06 */
[----:B--2---:R1:W-:Y:S04]  /*0dd0*/  STS.64 [R48+0x60], R12 ;  /* 0x0000600c30007388 */ /* 0x0043e80000000a00 */
[----:B------:R1:W-:Y:S04]  /*0de0*/  STS.64 [R48+0x68], R14 ;  /* 0x0000680e30007388 */ /* 0x0003e80000000a00 */
[----:B------:R1:W-:Y:S01]  /*0df0*/  STL.128 [UR6+0x60], R12 ;  /* 0x0000600cff007987 */ /* 0x0003e20008100c06 */
[----:B------:R-:W-:Y:S05]  /*0e00*/  @P1 BRA `(.L_x_15) ;  /* 0xfffffffc00641947 */ /* 0x000fea000383ffff */
.L_x_14:
[----:B------:R-:W-:-:S13]  /*0e10*/  ISETP.NE.AND P1, PT, R38, RZ, PT ;  /* 0x000000ff2600720c */ /* 0x000fda0003f25270 */
[----:B------:R-:W-:Y:S05]  /*0e20*/  @!P1 BRA `(.L_x_13) ;  /* 0x0000000400209947 */ /* 0x000fea0003800000 */
[----:B-1----:R-:W-:Y:S02]  /*0e30*/  LOP3.LUT R8, R41, 0xf, RZ, 0xc0, !PT ;  /* 0x0000000f29087812 */ /* 0x002fe400078ec0ff */
[----:B------:R-:W-:-:S03]  /*0e40*/  ISETP.NE.AND P2, PT, R37, RZ, PT ;  /* 0x000000ff2500720c */ /* 0x000fc60003f45270 */
[----:B------:R-:W-:-:S05]  /*0e50*/  VIADD R8, R8, 0xffffffff ;  /* 0xffffffff08087836 */ /* 0x000fca0000000000 */
[----:B------:R-:W-:-:S13]  /*0e60*/  ISETP.GE.U32.AND P1, PT, R8, 0x7, PT ;  /* 0x000000070800780c */ /* 0x000fda0003f26070 */
[----:B------:R-:W-:Y:S05]  /*0e70*/  @!P1 BRA `(.L_x_16) ;  /* 0x0000000000709947 */ /* 0x000fea0003800000 */
[----:B------:R-:W-:-:S05]  /*0e80*/  LEA R21, R20, UR5, 0x3 ;  /* 0x0000000514157c11 */ /* 0x000fca000f8e18ff */
[----:B------:R-:W2:Y:S04]  /*0e90*/  LDL.64 R10, [R21] ;  /* 0x00000000150a7983 */ /* 0x000ea80000100a00 */
[----:B------:R-:W3:Y:S01]  /*0ea0*/  LDL.64 R14, [R21+0x8] ;  /* 0x00000800150e7983 */ /* 0x000ee20000100a00 */
[----:B------:R-:W-:-:S03]  /*0eb0*/  IMAD.IADD R9, R39, 0x1, R20 ;  /* 0x0000000127097824 */ /* 0x000fc600078e0214 */
[----:B------:R-:W4:Y:S02]  /*0ec0*/  LDL.64 R12, [R21+0x20] ;  /* 0x00002000150c7983 */ /* 0x000f240000100a00 */
[----:B------:R-:W-:Y:S02]  /*0ed0*/  LEA R22, R9, R40, 0x3 ;  /* 0x0000002809167211 */ /* 0x000fe400078e18ff */
[----:B------:R-:W5:Y:S04]  /*0ee0*/  LDL.64 R8, [R21+0x10] ;  /* 0x0000100015087983 */ /* 0x000f680000100a00 */
[----:B------:R-:W4:Y:S04]  /*0ef0*/  LDL.64 R16, [R21+0x30] ;  /* 0x0000300015107983 */ /* 0x000f280000100a00 */
[----:B------:R-:W4:Y:S04]  /*0f00*/  LDL.64 R18, [R21+0x38] ;  /* 0x0000380015127983 */ /* 0x000f280000100a00 */
[----:B--2---:R-:W-:Y:S04]  /*0f10*/  STS.64 [R22], R10 ;  /* 0x0000000a16007388 */ /* 0x004fe80000000a00 */
[----:B------:R0:W-:Y:S04]  /*0f20*/  STL.64 [R21], R10 ;  /* 0x0000000a15007387 */ /* 0x0001e80000100a00 */
[----:B---3--:R-:W-:Y:S04]  /*0f30*/  STS.64 [R22+0x8], R14 ;  /* 0x0000080e16007388 */ /* 0x008fe80000000a00 */
[----:B------:R1:W-:Y:S04]  /*0f40*/  STL.64 [R21+0x8], R14 ;  /* 0x0000080e15007387 */ /* 0x0003e80000100a00 */
[----:B0-----:R-:W2:Y:S04]  /*0f50*/  LDL.64 R10, [R21+0x18] ;  /* 0x00001800150a7983 */ /* 0x001ea80000100a00 */
[----:B-1----:R-:W3:Y:S04]  /*0f60*/  LDL.64 R14, [R21+0x28] ;  /* 0x00002800150e7983 */ /* 0x002ee80000100a00 */
[----:B-----5:R0:W-:Y:S04]  /*0f70*/  STS.64 [R22+0x10], R8 ;  /* 0x0000100816007388 */ /* 0x0201e80000000a00 */
[----:B------:R0:W-:Y:S04]  /*0f80*/  STL.64 [R21+0x10], R8 ;  /* 0x0000100815007387 */ /* 0x0001e80000100a00 */
[----:B----4-:R0:W-:Y:S04]  /*0f90*/  STS.64 [R22+0x20], R12 ;  /* 0x0000200c16007388 */ /* 0x0101e80000000a00 */
[----:B------:R0:W-:Y:S04]  /*0fa0*/  STL.64 [R21+0x20], R12 ;  /* 0x0000200c15007387 */ /* 0x0001e80000100a00 */
[----:B------:R0:W-:Y:S04]  /*0fb0*/  STS.64 [R22+0x30], R16 ;  /* 0x0000301016007388 */ /* 0x0001e80000000a00 */
[----:B------:R0:W-:Y:S04]  /*0fc0*/  STL.64 [R21+0x30], R16 ;  /* 0x0000301015007387 */ /* 0x0001e80000100a00 */
[----:B------:R0:W-:Y:S04]  /*0fd0*/  STS.64 [R22+0x38], R18 ;  /* 0x0000381216007388 */ /* 0x0001e80000000a00 */
[----:B------:R0:W-:Y:S01]  /*0fe0*/  STL.64 [R21+0x38], R18 ;  /* 0x0000381215007387 */ /* 0x0001e20000100a00 */
[----:B------:R-:W-:-:S03]  /*0ff0*/  VIADD R20, R20, 0x8 ;  /* 0x0000000814147836 */ /* 0x000fc60000000000 */
[----:B--2---:R0:W-:Y:S04]  /*1000*/  STS.64 [R22+0x18], R10 ;  /* 0x0000180a16007388 */ /* 0x0041e80000000a00 */
[----:B------:R0:W-:Y:S04]  /*1010*/  STL.64 [R21+0x18], R10 ;  /* 0x0000180a15007387 */ /* 0x0001e80000100a00 */
[----:B---3--:R0:W-:Y:S04]  /*1020*/  STS.64 [R22+0x28], R14 ;  /* 0x0000280e16007388 */ /* 0x0081e80000000a00 */
[----:B------:R0:W-:Y:S02]  /*1030*/  STL.64 [R21+0x28], R14 ;  /* 0x0000280e15007387 */ /* 0x0001e40000100a00 */
.L_x_16:
[----:B------:R-:W-:Y:S05]  /*1040*/  @!P2 BRA `(.L_x_13) ;  /* 0x000000000098a947 */ /* 0x000fea0003800000 */
[----:B0-----:R-:W-:Y:S02]  /*1050*/  LOP3.LUT R8, R41, 0x7, RZ, 0xc0, !PT ;  /* 0x0000000729087812 */ /* 0x001fe400078ec0ff */
[----:B------:R-:W-:-:S03]  /*1060*/  ISETP.NE.AND P2, PT, R2, RZ, PT ;  /* 0x000000ff0200720c */ /* 0x000fc60003f45270 */
[----:B------:R-:W-:-:S05]  /*1070*/  VIADD R8, R8, 0xffffffff ;  /* 0xffffffff08087836 */ /* 0x000fca0000000000 */
[----:B------:R-:W-:-:S13]  /*1080*/  ISETP.GE.U32.AND P1, PT, R8, 0x3, PT ;  /* 0x000000030800780c */ /* 0x000fda0003f26070 */
[----:B------:R-:W-:Y:S05]  /*1090*/  @!P1 BRA `(.L_x_17) ;  /* 0x0000000000409947 */ /* 0x000fea0003800000 */
[----:B------:R-:W-:-:S05]  /*10a0*/  LEA R16, R20, UR5, 0x3 ;  /* 0x0000000514107c11 */ /* 0x000fca000f8e18ff */
[----:B------:R-:W2:Y:S04]  /*10b0*/  LDL.64 R8, [R16] ;  /* 0x0000000010087983 */ /* 0x000ea80000100a00 */
[----:B------:R-:W3:Y:S04]  /*10c0*/  LDL.64 R10, [R16+0x8] ;  /* 0x00000800100a7983 */ /* 0x000ee80000100a00 */
[----:B------:R-:W4:Y:S04]  /*10d0*/  LDL.64 R12, [R16+0x10] ;  /* 0x00001000100c7983 */ /* 0x000f280000100a00 */
[----:B------:R-:W5:Y:S01]  /*10e0*/  LDL.64 R14, [R16+0x18] ;  /* 0x00001800100e7983 */ /* 0x000f620000100a00 */
[----:B------:R-:W-:-:S02]  /*10f0*/  IMAD.IADD R17, R39, 0x1, R20 ;  /* 0x0000000127117824 */ /* 0x000fc400078e0214 */
[----:B------:R-:W-:-:S03]  /*1100*/  VIADD R20, R20, 0x4 ;  /* 0x0000000414147836 */ /* 0x000fc60000000000 */
[----:B------:R-:W-:-:S05]  /*1110*/  LEA R17, R17, R40, 0x3 ;  /* 0x0000002811117211 */ /* 0x000fca00078e18ff */
[----:B--2---:R0:W-:Y:S04]  /*1120*/  STS.64 [R17], R8 ;  /* 0x0000000811007388 */ /* 0x0041e80000000a00 */
[----:B------:R0:W-:Y:S04]  /*1130*/  STL.64 [R16], R8 ;  /* 0x0000000810007387 */ /* 0x0001e80000100a00 */
[----:B---3--:R0:W-:Y:S04]  /*1140*/  STS.64 [R17+0x8], R10 ;  /* 0x0000080a11007388 */ /* 0x0081e80000000a00 */
[----:B------:R0:W-:Y:S04]  /*1150*/  STL.64 [R16+0x8], R10 ;  /* 0x0000080a10007387 */ /* 0x0001e80000100a00 */
[----:B----4-:R0:W-:Y:S04]  /*1160*/  STS.64 [R17+0x10], R12 ;  /* 0x0000100c11007388 */ /* 0x0101e80000000a00 */
[----:B------:R0:W-:Y:S04]  /*1170*/  STL.64 [R16+0x10], R12 ;  /* 0x0000100c10007387 */ /* 0x0001e80000100a00 */
[----:B-----5:R0:W-:Y:S04]  /*1180*/  STS.64 [R17+0x18], R14 ;  /* 0x0000180e11007388 */ /* 0x0201e80000000a00 */
[----:B------:R0:W-:Y:S02]  /*1190*/  STL.64 [R16+0x18], R14 ;  /* 0x0000180e10007387 */ /* 0x0001e40000100a00 */
.L_x_17:
[----:B------:R-:W-:Y:S05]  /*11a0*/  @!P2 BRA `(.L_x_13) ;  /* 0x000000000040a947 */ /* 0x000fea0003800000 */
[----:B0-----:R-:W-:-:S05]  /*11b0*/  LEA R10, R20, UR5, 0x3 ;  /* 0x00000005140a7c11 */ /* 0x001fca000f8e18ff */
[----:B------:R-:W2:Y:S01]  /*11c0*/  LDL.64 R8, [R10] ;  /* 0x000000000a087983 */ /* 0x000ea20000100a00 */
[----:B------:R-:W-:Y:S01]  /*11d0*/  IMAD.IADD R11, R39, 0x1, R20 ;  /* 0x00000001270b7824 */ /* 0x000fe200078e0214 */
[----:B------:R-:W-:-:S03]  /*11e0*/  ISETP.NE.AND P1, PT, R2, 0x1, PT ;  /* 0x000000010200780c */ /* 0x000fc60003f25270 */
[----:B------:R-:W-:-:S05]  /*11f0*/  IMAD R11, R11, 0x8, R40 ;  /* 0x000000080b0b7824 */ /* 0x000fca00078e0228 */
[----:B--2---:R2:W-:Y:S04]  /*1200*/  STS.64 [R11], R8 ;  /* 0x000000080b007388 */ /* 0x0045e80000000a00 */
[----:B------:R2:W-:Y:S01]  /*1210*/  STL.64 [R10], R8 ;  /* 0x000000080a007387 */ /* 0x0005e20000100a00 */
[----:B------:R-:W-:Y:S05]  /*1220*/  @!P1 BRA `(.L_x_13) ;  /* 0x0000000000209947 */ /* 0x000fea0003800000 */
[----:B--2---:R-:W2:Y:S01]  /*1230*/  LDL.64 R8, [R10+0x8] ;  /* 0x000008000a087983 */ /* 0x004ea20000100a00 */
[----:B------:R-:W-:-:S03]  /*1240*/  ISETP.NE.AND P1, PT, R2, 0x2, PT ;  /* 0x000000020200780c */ /* 0x000fc60003f25270 */
[----:B--2---:R3:W-:Y:S04]  /*1250*/  STS.64 [R11+0x8], R8 ;  /* 0x000008080b007388 */ /* 0x0047e80000000a00 */
[----:B------:R3:W-:Y:S06]  /*1260*/  STL.64 [R10+0x8], R8 ;  /* 0x000008080a007387 */ /* 0x0007ec0000100a00 */
[----:B------:R-:W-:Y:S05]  /*1270*/  @!P1 BRA `(.L_x_13) ;  /* 0x00000000000c9947 */ /* 0x000fea0003800000 */
[----:B---3--:R-:W2:Y:S04]  /*1280*/  LDL.64 R8, [R10+0x10] ;  /* 0x000010000a087983 */ /* 0x008ea80000100a00 */
[----:B--2---:R4:W-:Y:S04]  /*1290*/  STS.64 [R11+0x10], R8 ;  /* 0x000010080b007388 */ /* 0x0049e80000000a00 */
[----:B------:R4:W-:Y:S02]  /*12a0*/  STL.64 [R10+0x10], R8 ;  /* 0x000010080a007387 */ /* 0x0009e40000100a00 */
.L_x_13:
[----:B------:R-:W-:-:S03]  /*12b0*/  UMOV UR4, 0xffffffff ;  /* 0xffffffff00047882 */ /* 0x000fc60000000000 */
[----:B------:R-:W-:Y:S05]  /*12c0*/  BRA.DIV UR4, `(.L_x_18) ;  /* 0x0000011a04bc7947 */ /* 0x000fea000b800000 */
[----:B------:R-:W-:Y:S01]  /*12d0*/  NOP ;  /* 0x0000000000007918 */ /* 0x000fe20000000000 */
.L_x_806:
[----:B------:R-:W-:Y:S05]  /*12e0*/  @!P0 BRA `(.L_x_19) ;  /* 0x0000000c00c48947 */ /* 0x000fea0003800000 */
[----:B01----:R-:W-:Y:S01]  /*12f0*/  HFMA2 R15, -RZ, RZ, 0, 0 ;  /* 0x00000000ff0f7431 */ /* 0x003fe200000001ff */
[----:B------:R-:W-:Y:S02]  /*1300*/  PRMT R14, RZ, 0x7610, R14 ;  /* 0x00007610ff0e7816 */ /* 0x000fe4000000000e */
[----:B------:R-:W-:-:S07]  /*1310*/  PRMT R13, RZ, 0x7610, R13 ;  /* 0x00007610ff0d7816 */ /* 0x000fce000000000d */
.L_x_29:
[----:B01234-:R-:W-:Y:S02]  /*1320*/  VIADD R8, R15, 0x1 ;  /* 0x000000010f087836 */ /* 0x01ffe40000000000 */
[----:B------:R-:W-:Y:S02]  /*1330*/  IMAD.MOV.U32 R9, RZ, RZ, R15 ;  /* 0x000000ffff097224 */ /* 0x000fe400078e000f */
[----:B------:R-:W-:Y:S01]  /*1340*/  IMAD.MOV.U32 R15, RZ, RZ, R8 ;  /* 0x000000ffff0f7224 */ /* 0x000fe200078e0008 */
[CC--:B------:R-:W-:Y:S02]  /*1350*/  ISETP.GE.AND P1, PT, R8.reuse, R41.reuse, PT ;  /* 0x000000290800720c */ /* 0x0c0fe40003f26270 */
[----:B------:R-:W-:-:S11]  /*1360*/  ISETP.NE.AND P0, PT, R8, R41, PT ;  /* 0x000000290800720c */ /* 0x000fd60003f05270 */
[----:B------:R-:W-:Y:S05]  /*1370*/  @P1 BRA `(.L_x_20) ;  /* 0x0000000c00941947 */ /* 0x000fea0003800000 */
[----:B------:R-:W-:Y:S01]  /*1380*/  IADD3 R17, PT, PT, R0, -R9, RZ ;  /* 0x8000000900117210 */ /* 0x000fe20007ffe0ff */
[----:B------:R-:W-:Y:S01]  /*1390*/  IMAD.MOV.U32 R16, RZ, RZ, R15 ;  /* 0x000000ffff107224 */ /* 0x000fe200078e000f */
[----:B------:R-:W-:Y:S02]  /*13a0*/  LEA R12, R9, UR5, 0x3 ;  /* 0x00000005090c7c11 */ /* 0x000fe4000f8e18ff */
[C---:B------:R-:W-:Y:S01]  /*13b0*/  LOP3.LUT P1, RZ, R17.reuse, 0xf, RZ, 0xc0, !PT ;  /* 0x0000000f11ff7812 */ /* 0x040fe2000782c0ff */
[----:B------:R-:W-:-:S05]  /*13c0*/  VIADD R8, R17, 0xffffffff ;  /* 0xffffffff11087836 */ /* 0x000fca0000000000 */
[----:B------:R-:W-:-:S13]  /*13d0*/  ISETP.GE.U32.AND P2, PT, R8, 0xf, PT ;  /* 0x0000000f0800780c */ /* 0x000fda0003f46070 */
[----:B------:R-:W-:Y:S05]  /*13e0*/  @!P2 BRA `(.L_x_21) ;  /* 0x00000004009ca947 */ /* 0x000fea0003800000 */
[----:B------:R-:W-:Y:S01]  /*13f0*/  LOP3.LUT R17, R17, 0xfffffff0, RZ, 0xc0, !PT ;  /* 0xfffffff011117812 */ /* 0x000fe200078ec0ff */
[----:B------:R-:W-:Y:S01]  /*1400*/  IMAD.MOV.U32 R19, RZ, RZ, RZ ;  /* 0x000000ffff137224 */ /* 0x000fe200078e00ff */
[----:B------:R-:W-:-:S07]  /*1410*/  MOV R16, R15 ;  /* 0x0000000f00107202 */ /* 0x000fce0000000f00 */
.L_x_22:
[----:B------:R-:W-:Y:S01]  /*1420*/  LEA R18, R16, UR5, 0x3 ;  /* 0x0000000510127c11 */ /* 0x000fe2000f8e18ff */
[----:B------:R-:W2:Y:S04]  /*1430*/  LDL.64 R8, [R12] ;  /* 0x000000000c087983 */ /* 0x000ea80000100a00 */
[----:B------:R-:W2:Y:S02]  /*1440*/  LDL.64 R10, [R18] ;  /* 0x00000000120a7983 */ /* 0x000ea40000100a00 */
[----:B--2---:R-:W-:-:S13]  /*1450*/  FSETP.GT.AND P2, PT, R9, R11, PT ;  /* 0x0000000b0900720b */ /* 0x004fda0003f44000 */
[----:B------:R0:W-:Y:S04]  /*1460*/  @P2 STL.64 [R12], R10 ;  /* 0x0000000a0c002387 */ /* 0x0001e80000100a00 */
[----:B------:R1:W-:Y:S04]  /*1470*/  @P2 STL.64 [R18], R8 ;  /* 0x0000000812002387 */ /* 0x0003e80000100a00 */
[----:B0-----:R-:W2:Y:S04]  /*1480*/  LDL.64 R10, [R18+0x8] ;  /* 0x00000800120a7983 */ /* 0x001ea80000100a00 */
[----:B-1----:R-:W2:Y:S02]  /*1490*/  @P2 LDL R9, [R12+0x4] ;  /* 0x000004000c092983 */ /* 0x002ea40000100800 */
[----:B--2---:R-:W-:-:S13]  /*14a0*/  FSETP.GT.AND P2, PT, R9, R11, PT ;  /* 0x0000000b0900720b */ /* 0x004fda0003f44000 */
[----:B------:R-:W2:Y:S04]  /*14b0*/  @P2 LDL R8, [R12] ;  /* 0x000000000c082983 */ /* 0x000ea80000100800 */
[----:B------:R0:W-:Y:S04]  /*14c0*/  @P2 STL.64 [R12], R10 ;  /* 0x0000000a0c002387 */ /* 0x0001e80000100a00 */
[----:B0-----:R-:W3:Y:S04]  /*14d0*/  LDL.64 R10, [R18+0x10] ;  /* 0x00001000120a7983 */ /* 0x001ee80000100a00 */
[----:B--2---:R0:W-:Y:S04]  /*14e0*/  @P2 STL.64 [R18+0x8], R8 ;  /* 0x0000080812002387 */ /* 0x0041e80000100a00 */
[----:B0-----:R-:W3:Y:S02]  /*14f0*/  @P2 LDL R9, [R12+0x4] ;  /* 0x000004000c092983 */ /* 0x001ee40000100800 */
[----:B---3--:R-:W-:-:S13]  /*1500*/  FSETP.GT.AND P2, PT, R9, R11, PT ;  /* 0x0000000b0900720b */ /* 0x008fda0003f44000 */
        /* <DEDUP_REMOVED lines=78> */
[----:B------:R-:W2:Y:S01]  /*19f0*/  @P2 LDL R8, [R12] ;  /* 0x000000000c082983 */ /* 0x000ea20000100800 */
[----:B------:R-:W-:-:S03]  /*1a00*/  VIADD R19, R19, 0x10 ;  /* 0x0000001013137836 */ /* 0x000fc60000000000 */
[----:B------:R0:W-:Y:S01]  /*1a10*/  @P2 STL.64 [R12], R10 ;  /* 0x0000000a0c002387 */ /* 0x0001e20000100a00 */
[----:B------:R-:W-:-:S03]  /*1a20*/  VIADD R16, R16, 0x10 ;  /* 0x0000001010107836 */ /* 0x000fc60000000000 */
[----:B--2---:R0:W-:Y:S01]  /*1a30*/  @P2 STL.64 [R18+0x78], R8 ;  /* 0x0000780812002387 */ /* 0x0041e20000100a00 */
[----:B------:R-:W-:-:S13]  /*1a40*/  ISETP.NE.AND P2, PT, R19, R17, PT ;  /* 0x000000111300720c */ /* 0x000fda0003f45270 */
[----:B0-----:R-:W-:Y:S05]  /*1a50*/  @P2 BRA `(.L_x_22) ;  /* 0xfffffff800702947 */ /* 0x001fea000383ffff */
.L_x_21:
[----:B------:R-:W-:Y:S05]  /*1a60*/  @!P1 BRA `(.L_x_20) ;  /* 0x0000000400d89947 */ /* 0x000fea0003800000 */
[----:B------:R-:W-:-:S05]  /*1a70*/  LOP3.LUT R8, RZ, R13, RZ, 0x33, !PT ;  /* 0x0000000dff087212 */ /* 0x000fca00078e33ff */
[----:B------:R-:W-:-:S05]  /*1a80*/  IMAD.IADD R8, R41, 0x1, R8 ;  /* 0x0000000129087824 */ /* 0x000fca00078e0208 */
[----:B------:R-:W-:-:S04]  /*1a90*/  LOP3.LUT R17, R8, 0xf, RZ, 0xc0, !PT ;  /* 0x0000000f08117812 */ /* 0x000fc800078ec0ff */
[----:B------:R-:W-:-:S04]  /*1aa0*/  IADD3 R8, PT, PT, R17, -0x1, RZ ;  /* 0xffffffff11087810 */ /* 0x000fc80007ffe0ff */
[----:B------:R-:W-:-:S13]  /*1ab0*/  ISETP.GE.U32.AND P1, PT, R8, 0x7, PT ;  /* 0x000000070800780c */ /* 0x000fda0003f26070 */
[----:B------:R-:W-:Y:S05]  /*1ac0*/  @!P1 BRA `(.L_x_23) ;  /* 0x0000000000d09947 */ /* 0x000fea0003800000 */
        /* <DEDUP_REMOVED lines=43> */
[----:B0-----:R-:W3:Y:S01]  /*1d80*/  @P1 LDL R9, [R12+0x4] ;  /* 0x000004000c091983 */ /* 0x001ee20000100800 */
[----:B------:R-:W-:Y:S01]  /*1d90*/  BSSY.RECONVERGENT B1, `(.L_x_24) ;  /* 0x0000006000017945 */ /* 0x000fe20003800200 */
[----:B---3--:R-:W-:-:S13]  /*1da0*/  FSETP.GT.AND P1, PT, R9, R11, PT ;  /* 0x0000000b0900720b */ /* 0x008fda0003f24000 */
[----:B------:R-:W-:Y:S05]  /*1db0*/  @!P1 BRA `(.L_x_25) ;  /* 0x00000000000c9947 */ /* 0x000fea0003800000 */
[----:B------:R-:W2:Y:S04]  /*1dc0*/  LDL R8, [R12] ;  /* 0x000000000c087983 */ /* 0x000ea80000100800 */
[----:B------:R0:W-:Y:S04]  /*1dd0*/  STL.64 [R12], R10 ;  /* 0x0000000a0c007387 */ /* 0x0001e80000100a00 */
[----:B--2---:R0:W-:Y:S02]  /*1de0*/  STL.64 [R18+0x38], R8 ;  /* 0x0000380812007387 */ /* 0x0041e40000100a00 */
.L_x_25:
[----:B------:R-:W-:Y:S05]  /*1df0*/  BSYNC.RECONVERGENT B1 ;  /* 0x0000000000017941 */ /* 0x000fea0003800200 */
.L_x_24:
[----:B------:R-:W-:-:S07]  /*1e00*/  VIADD R16, R16, 0x8 ;  /* 0x0000000810107836 */ /* 0x000fce0000000000 */
.L_x_23:
[----:B------:R-:W-:-:S13]  /*1e10*/  LOP3.LUT P1, RZ, R17, 0x7, RZ, 0xc0, !PT ;  /* 0x0000000711ff7812 */ /* 0x000fda000782c0ff */
[----:B------:R-:W-:Y:S05]  /*1e20*/  @!P1 BRA `(.L_x_20) ;  /* 0x0000000000e89947 */ /* 0x000fea0003800000 */
[----:B0-----:R-:W-:-:S05]  /*1e30*/  LOP3.LUT R8, RZ, R14, RZ, 0x33, !PT ;  /* 0x0000000eff087212 */ /* 0x001fca00078e33ff */
[----:B------:R-:W-:-:S05]  /*1e40*/  IMAD.IADD R8, R41, 0x1, R8 ;  /* 0x0000000129087824 */ /* 0x000fca00078e0208 */
[----:B------:R-:W-:-:S04]  /*1e50*/  LOP3.LUT R8, R8, 0xffff, RZ, 0xc0, !PT ;  /* 0x0000ffff08087812 */ /* 0x000fc800078ec0ff */
[C---:B------:R-:W-:Y:S02]  /*1e60*/  LOP3.LUT R9, R8.reuse, 0x7, RZ, 0xc0, !PT ;  /* 0x0000000708097812 */ /* 0x040fe400078ec0ff */
[----:B------:R-:W-:-:S03]  /*1e70*/  LOP3.LUT R17, R8, 0x3, RZ, 0xc0, !PT ;  /* 0x0000000308117812 */ /* 0x000fc600078ec0ff */
[----:B------:R-:W-:-:S05]  /*1e80*/  VIADD R9, R9, 0xffffffff ;  /* 0xffffffff09097836 */ /* 0x000fca0000000000 */
        /* <DEDUP_REMOVED lines=28> */
.L_x_28:
[----:B------:R-:W-:Y:S05]  /*2050*/  BSYNC.RECONVERGENT B1 ;  /* 0x0000000000017941 */ /* 0x000fea0003800200 */
.L_x_27:
[----:B------:R-:W-:-:S07]  /*2060*/  IADD3 R16, PT, PT, R16, 0x4, RZ ;  /* 0x0000000410107810 */ /* 0x000fce0007ffe0ff */
.L_x_26:
[----:B------:R-:W-:-:S13]  /*2070*/  ISETP.NE.AND P1, PT, R17, RZ, PT ;  /* 0x000000ff1100720c */ /* 0x000fda0003f25270 */
[----:B------:R-:W-:Y:S05]  /*2080*/  @!P1 BRA `(.L_x_20) ;  /* 0x0000000000509947 */ /* 0x000fea0003800000 */
[----:B------:R-:W-:Y:S01]  /*2090*/  LEA R16, R16, UR5, 0x3 ;  /* 0x0000000510107c11 */ /* 0x000fe2000f8e18ff */
[----:B0-----:R-:W2:Y:S04]  /*20a0*/  LDL.64 R8, [R12] ;  /* 0x000000000c087983 */ /* 0x001ea80000100a00 */
[----:B------:R-:W2:Y:S02]  /*20b0*/  LDL.64 R10, [R16] ;  /* 0x00000000100a7983 */ /* 0x000ea40000100a00 */
[----:B--2---:R-:W-:-:S13]  /*20c0*/  FSETP.GT.AND P1, PT, R9, R11, PT ;  /* 0x0000000b0900720b */ /* 0x004fda0003f24000 */
[----:B------:R1:W-:Y:S04]  /*20d0*/  @P1 STL.64 [R12], R10 ;  /* 0x0000000a0c001387 */ /* 0x0003e80000100a00 */
[----:B------:R1:W-:Y:S01]  /*20e0*/  @P1 STL.64 [R16], R8 ;  /* 0x0000000810001387 */ /* 0x0003e20000100a00 */
[----:B------:R-:W-:-:S13]  /*20f0*/  ISETP.NE.AND P1, PT, R17, 0x1, PT ;  /* 0x000000011100780c */ /* 0x000fda0003f25270 */
[----:B-1----:R-:W-:Y:S05]  /*2100*/  @!P1 BRA `(.L_x_20) ;  /* 0x0000000000309947 */ /* 0x002fea0003800000 */
[----:B------:R-:W2:Y:S04]  /*2110*/  LDL.64 R8, [R12] ;  /* 0x000000000c087983 */ /* 0x000ea80000100a00 */
[----:B------:R-:W2:Y:S02]  /*2120*/  LDL.64 R10, [R16+0x8] ;  /* 0x00000800100a7983 */ /* 0x000ea40000100a00 */
[----:B--2---:R-:W-:-:S13]  /*2130*/  FSETP.GT.AND P1, PT, R9, R11, PT ;  /* 0x0000000b0900720b */ /* 0x004fda0003f24000 */
[----:B------:R1:W-:Y:S04]  /*2140*/  @P1 STL.64 [R12], R10 ;  /* 0x0000000a0c001387 */ /* 0x0003e80000100a00 */
[----:B------:R1:W-:Y:S01]  /*2150*/  @P1 STL.64 [R16+0x8], R8 ;  /* 0x0000080810001387 */ /* 0x0003e20000100a00 */
[----:B------:R-:W-:-:S13]  /*2160*/  ISETP.NE.AND P1, PT, R17, 0x2, PT ;  /* 0x000000021100780c */ /* 0x000fda0003f25270 */
[----:B-1----:R-:W-:Y:S05]  /*2170*/  @!P1 BRA `(.L_x_20) ;  /* 0x0000000000149947 */ /* 0x002fea0003800000 */
[----:B------:R-:W2:Y:S04]  /*2180*/  LDL.64 R8, [R12] ;  /* 0x000000000c087983 */ /* 0x000ea80000100a00 */
[----:B------:R-:W2:Y:S02]  /*2190*/  LDL.64 R10, [R16+0x10] ;  /* 0x00001000100a7983 */ /* 0x000ea40000100a00 */
[----:B--2---:R-:W-:-:S13]  /*21a0*/  FSETP.GT.AND P1, PT, R9, R11, PT ;  /* 0x0000000b0900720b */ /* 0x004fda0003f24000 */
[----:B------:R1:W-:Y:S04]  /*21b0*/  @P1 STL.64 [R12], R10 ;  /* 0x0000000a0c001387 */ /* 0x0003e80000100a00 */
[----:B------:R1:W-:Y:S02]  /*21c0*/  @P1 STL.64 [R16+0x10], R8 ;  /* 0x0000100810001387 */ /* 0x0003e40000100a00 */
.L_x_20:
[----:B------:R-:W-:Y:S02]  /*21d0*/  VIADD R13, R13, 0x1 ;  /* 0x000000010d0d7836 */ /* 0x000fe40000000000 */
[----:B------:R-:W-:Y:S01]  /*21e0*/  VIADD R14, R14, 0x1 ;  /* 0x000000010e0e7836 */ /* 0x000fe20000000000 */
[----:B------:R-:W-:Y:S06]  /*21f0*/  @P0 BRA `(.L_x_29) ;  /* 0xfffffff000480947 */ /* 0x000fec000383ffff */
.L_x_19:
[----:B------:R-:W-:Y:S01]  /*2200*/  UMOV UR4, 0xffffffff ;  /* 0xffffffff00047882 */ /* 0x000fe20000000000 */
[----:B------:R-:W-:Y:S02]  /*2210*/  ISETP.GE.AND P0, PT, R41, 0x1, PT ;  /* 0x000000012900780c */ /* 0x000fe40003f06270 */
[----:B------:R-:W-:Y:S11]  /*2220*/  BRA.DIV UR4, `(.L_x_30) ;  /* 0x0000010a04f87947 */ /* 0x000ff6000b800000 */
[----:B------:R-:W-:Y:S01]  /*2230*/  NOP ;  /* 0x0000000000007918 */ /* 0x000fe20000000000 */
.L_x_809:
[----:B------:R-:W-:Y:S05]  /*2240*/  @!P0 BRA `(.L_x_31) ;  /* 0x0000000400d48947 */ /* 0x000fea0003800000 */
[----:B------:R-:W-:Y:S01]  /*2250*/  ISETP.GE.U32.AND P0, PT, R0, 0x3, PT ;  /* 0x000000030000780c */ /* 0x000fe20003f06070 */
[----:B01234-:R-:W-:-:S12]  /*2260*/  IMAD.MOV.U32 R8, RZ, RZ, RZ ;  /* 0x000000ffff087224 */ /* 0x01ffd800078e00ff */
[----:B------:R-:W-:Y:S05]  /*2270*/  @!P0 BRA `(.L_x_32) ;  /* 0x0000000400008947 */ /* 0x000fea0003800000 */
[----:B------:R-:W-:Y:S01]  /*2280*/  HFMA2 R16, -RZ, RZ, 0, 0 ;  /* 0x00000000ff107431 */ /* 0x000fe200000001ff */
[----:B------:R-:W-:-:S13]  /*2290*/  ISETP.GE.U32.AND P1, PT, R42, R36, PT ;  /* 0x000000242a00720c */ /* 0x000fda0003f26070 */
.L_x_49:
[----:B0123--:R-:W-:-:S05]  /*22a0*/  LEA R14, R16, UR5, 0x3 ;  /* 0x00000005100e7c11 */ /* 0x00ffca000f8e18ff */
[----:B------:R0:W5:Y:S01]  /*22b0*/  LDL.64 R8, [R14] ;  /* 0x000000000e087983 */ /* 0x0001620000100a00 */
[----:B------:R-:W-:-:S03]  /*22c0*/  UMOV UR4, 0xffffffff ;  /* 0xffffffff00047882 */ /* 0x000fc60000000000 */
[----:B----4-:R-:W-:Y:S05]  /*22d0*/  BRA.DIV UR4, `(.L_x_33) ;  /* 0x0000010a04e87947 */ /* 0x010fea000b800000 */
[----:B-----5:R1:W2:Y:S04]  /*22e0*/  SHFL.BFLY PT, R10, R8, 0x10, 0x1f ;  /* 0x0e001f00080a7f89 */ /* 0x0202a800000e0000 */
[----:B------:R1:W3:Y:S02]  /*22f0*/  SHFL.BFLY PT, R11, R9, 0x10, 0x1f ;  /* 0x0e001f00090b7f89 */ /* 0x0002e400000e0000 */
.L_x_813:
[----:B------:R-:W-:Y:S01]  /*2300*/  VIADD R16, R16, 0x4 ;  /* 0x0000000410107836 */ /* 0x000fe20000000000 */
[----:B------:R-:W-:Y:S04]  /*2310*/  BSSY.RECONVERGENT B1, `(.L_x_34) ;  /* 0x0000009000017945 */ /* 0x000fe80003800200 */
[----:B------:R-:W-:Y:S01]  /*2320*/  ISETP.NE.AND P2, PT, R16, R7, PT ;  /* 0x000000071000720c */ /* 0x000fe20003f45270 */
[----:B------:R-:W-:-:S12]  /*2330*/  @P1 BRA `(.L_x_35) ;  /* 0x0000000000101947 */ /* 0x000fd80003800000 */
[----:B---3--:R-:W-:-:S13]  /*2340*/  FSETP.GT.AND P0, PT, R9, R11, PT ;  /* 0x0000000b0900720b */ /* 0x008fda0003f04000 */
[----:B------:R-:W-:Y:S05]  /*2350*/  @!P0 BRA `(.L_x_36) ;  /* 0x0000000000108947 */ /* 0x000fea0003800000 */
[----:B--2---:R3:W-:Y:S01]  /*2360*/  STL.64 [R14], R10 ;  /* 0x0000000a0e007387 */ /* 0x0047e20000100a00 */
[----:B------:R-:W-:Y:S05]  /*2370*/  BRA `(.L_x_36) ;  /* 0x0000000000087947 */ /* 0x000fea0003800000 */
.L_x_35:
[----:B---3--:R-:W-:-:S13]  /*2380*/  FSETP.GEU.AND P0, PT, R9, R11, PT ;  /* 0x0000000b0900720b */ /* 0x008fda0003f0e000 */
[----:B--2---:R2:W-:Y:S02]  /*2390*/  @!P0 STL.64 [R14], R10 ;  /* 0x0000000a0e008387 */ /* 0x0045e40000100a00 */
.L_x_36:
[----:B------:R-:W-:Y:S05]  /*23a0*/  BSYNC.RECONVERGENT B1 ;  /* 0x0000000000017941 */ /* 0x000fea0003800200 */
.L_x_34:
[----:B-1----:R1:W5:Y:S01]  /*23b0*/  LDL.64 R8, [R14+0x8] ;  /* 0x000008000e087983 */ /* 0x0023620000100a00 */
[----:B------:R-:W-:Y:S01]  /*23c0*/  UMOV UR4, 0xffffffff ;  /* 0xffffffff00047882 */ /* 0x000fe20000000000 */
[----:B------:R-:W-:Y:S02]  /*23d0*/  ISETP.GE.U32.AND P3, PT, R42, R36, PT ;  /* 0x000000242a00720c */ /* 0x000fe40003f66070 */
[----:B------:R-:W-:Y:S11]  /*23e0*/  BRA.DIV UR4, `(.L_x_37) ;  /* 0x0000010a04ec7947 */ /* 0x000ff6000b800000 */
[----:B--23-5:R2:W3:Y:S04]  /*23f0*/  SHFL.BFLY PT, R10, R8, 0x10, 0x1f ;  /* 0x0e001f00080a7f89 */ /* 0x02c4e800000e0000 */
[----:B------:R2:W4:Y:S02]  /*2400*/  SHFL.BFLY PT, R11, R9, 0x10, 0x1f ;  /* 0x0e001f00090b7f89 */ /* 0x00052400000e0000 */
.L_x_817:
[----:B------:R-:W-:Y:S04]  /*2410*/  BSSY.RECONVERGENT B1, `(.L_x_38) ;  /* 0x0000008000017945 */ /* 0x000fe80003800200 */
[----:B------:R-:W-:Y:S05]  /*2420*/  @!P3 BRA `(.L_x_39) ;  /* 0x000000000010b947 */ /* 0x000fea0003800000 */
[----:B----4-:R-:W-:-:S13]  /*2430*/  FSETP.GEU.AND P0, PT, R9, R11, PT ;  /* 0x0000000b0900720b */ /* 0x010fda0003f0e000 */
[----:B------:R-:W-:Y:S05]  /*2440*/  @P0 BRA `(.L_x_40) ;  /* 0x0000000000100947 */ /* 0x000fea0003800000 */
[----:B---3--:R4:W-:Y:S01]  /*2450*/  STL.64 [R14+0x8], R10 ;  /* 0x0000080a0e007387 */ /* 0x0089e20000100a00 */
[----:B------:R-:W-:Y:S05]  /*2460*/  BRA `(.L_x_40) ;  /* 0x0000000000087947 */ /* 0x000fea0003800000 */
.L_x_39:
[----:B----4-:R-:W-:-:S13]  /*2470*/  FSETP.GT.AND P0, PT, R9, R11, PT ;  /* 0x0000000b0900720b */ /* 0x010fda0003f04000 */
[----:B---3--:R3:W-:Y:S02]  /*2480*/  @P0 STL.64 [R14+0x8], R10 ;  /* 0x0000080a0e000387 */ /* 0x0087e40000100a00 */
.L_x_40:
[----:B------:R-:W-:Y:S05]  /*2490*/  BSYNC.RECONVERGENT B1 ;  /* 0x0000000000017941 */ /* 0x000fea0003800200 */
.L_x_38:
[----:B--2---:R2:W5:Y:S01]  /*24a0*/  LDL.64 R8, [R14+0x10] ;  /* 0x000010000e087983 */ /* 0x0045620000100a00 */
[----:B------:R-:W-:-:S03]  /*24b0*/  UMOV UR4, 0xffffffff ;  /* 0xffffffff00047882 */ /* 0x000fc60000000000 */
[----:B------:R-:W-:Y:S05]  /*24c0*/  BRA.DIV UR4, `(.L_x_41) ;  /* 0x0000010a04fc7947 */ /* 0x000fea000b800000 */
[----:B---345:R3:W4:Y:S04]  /*24d0*/  SHFL.BFLY PT, R10, R8, 0x10, 0x1f ;  /* 0x0e001f00080a7f89 */ /* 0x03872800000e0000 */
[----:B------:R3:W0:Y:S02]  /*24e0*/  SHFL.BFLY PT, R11, R9, 0x10, 0x1f ;  /* 0x0e001f00090b7f89 */ /* 0x00062400000e0000 */
.L_x_821:
[----:B------:R-:W-:Y:S04]  /*24f0*/  BSSY.RECONVERGENT B1, `(.L_x_42) ;  /* 0x0000008000017945 */ /* 0x000fe80003800200 */
[----:B------:R-:W-:Y:S05]  /*2500*/  @!P3 BRA `(.L_x_43) ;  /* 0x000000000010b947 */ /* 0x000fea0003800000 */
[----:B0-----:R-:W-:-:S13]  /*2510*/  FSETP.GEU.AND P0, PT, R9, R11, PT ;  /* 0x0000000b0900720b */ /* 0x001fda0003f0e000 */
[----:B------:R-:W-:Y:S05]  /*2520*/  @P0 BRA `(.L_x_44) ;  /* 0x0000000000100947 */ /* 0x000fea0003800000 */
[----:B----4-:R0:W-:Y:S01]  /*2530*/  STL.64 [R14+0x10], R10 ;  /* 0x0000100a0e007387 */ /* 0x0101e20000100a00 */
[----:B------:R-:W-:Y:S05]  /*2540*/  BRA `(.L_x_44) ;  /* 0x0000000000087947 */ /* 0x000fea0003800000 */
.L_x_43:
[----:B0-----:R-:W-:-:S13]  /*2550*/  FSETP.GT.AND P0, PT, R9, R11, PT ;  /* 0x0000000b0900720b */ /* 0x001fda0003f04000 */
[----:B----4-:R0:W-:Y:S02]  /*2560*/  @P0 STL.64 [R14+0x10], R10 ;  /* 0x0000100a0e000387 */ /* 0x0101e40000100a00 */
.L_x_44:
[----:B------:R-:W-:Y:S05]  /*2570*/  BSYNC.RECONVERGENT B1 ;  /* 0x0000000000017941 */ /* 0x000fea0003800200 */
.L_x_42:
[----:B---3--:R3:W5:Y:S01]  /*2580*/  LDL.64 R8, [R14+0x18] ;  /* 0x000018000e087983 */ /* 0x0087620000100a00 */
[----:B------:R-:W-:-:S03]  /*2590*/  UMOV UR4, 0xffffffff ;  /* 0xffffffff00047882 */ /* 0x000fc60000000000 */
[----:B------:R-:W-:Y:S05]  /*25a0*/  BRA.DIV UR4, `(.L_x_45) ;  /* 0x0000010e040c7947 */ /* 0x000fea000b800000 */
[----:B0---45:R0:W4:Y:S04]  /*25b0*/  SHFL.BFLY PT, R10, R8, 0x10, 0x1f ;  /* 0x0e001f00080a7f89 */ /* 0x03112800000e0000 */
[----:B------:R0:W0:Y:S02]  /*25c0*/  SHFL.BFLY PT, R11, R9, 0x10, 0x1f ;  /* 0x0e001f00090b7f89 */ /* 0x00002400000e0000 */
.L_x_825:
[----:B------:R-:W-:Y:S04]  /*25d0*/  BSSY.RECONVERGENT B1, `(.L_x_46) ;  /* 0x0000008000017945 */ /* 0x000fe80003800200 */
[----:B------:R-:W-:Y:S05]  /*25e0*/  @!P3 BRA `(.L_x_47) ;  /* 0x000000000010b947 */ /* 0x000fea0003800000 */
[----:B0-----:R-:W-:-:S13]  /*25f0*/  FSETP.GEU.AND P0, PT, R9, R11, PT ;  /* 0x0000000b0900720b */ /* 0x001fda0003f0e000 */
[----:B------:R-:W-:Y:S05]  /*2600*/  @P0 BRA `(.L_x_48) ;  /* 0x0000000000100947 */ /* 0x000fea0003800000 */
[----:B----4-:R0:W-:Y:S01]  /*2610*/  STL.64 [R14+0x18], R10 ;  /* 0x0000180a0e007387 */ /* 0x0101e20000100a00 */
[----:B------:R-:W-:Y:S05]  /*2620*/  BRA `(.L_x_48) ;  /* 0x0000000000087947 */ /* 0x000fea0003800000 */
.L_x_47:
[----:B0-----:R-:W-:-:S13]  /*2630*/  FSETP.GT.AND P0, PT, R9, R11, PT ;  /* 0x0000000b0900720b */ /* 0x001fda0003f04000 */
[----:B----4-:R0:W-:Y:S02]  /*2640*/  @P0 STL.64 [R14+0x18], R10 ;  /* 0x0000180a0e000387 */ /* 0x0101e40000100a00 */
.L_x_48:
[----:B------:R-:W-:Y:S05]  /*2650*/  BSYNC.RECONVERGENT B1 ;  /* 0x0000000000017941 */ /* 0x000fea0003800200 */
.L_x_46:
[----:B------:R-:W-:Y:S05]  /*2660*/  @P2 BRA `(.L_x_49) ;  /* 0xfffffffc000c2947 */ /* 0x000fea000383ffff */
[----:B------:R-:W-:-:S07]  /*2670*/  IMAD.MOV.U32 R8, RZ, RZ, R7 ;  /* 0x000000ffff087224 */ /* 0x000fce00078e0007 */
.L_x_32:
[----:B------:R-:W-:Y:S01]  /*2680*/  ISETP.NE.AND P0, PT, R2, RZ, PT ;  /* 0x000000ff0200720c */ /* 0x000fe20003f05270 */
[----:B------:R-:W-:-:S12]  /*2690*/  BSSY B1, `(.L_x_31) ;  /* 0x0000030000017945 */ /* 0x000fd80003800000 */
[----:B------:R-:W-:Y:S05]  /*26a0*/  @!P0 BRA `(.L_x_50) ;  /* 0x0000000000b88947 */ /* 0x000fea0003800000 */
[----:B0123--:R-:W-:-:S05]  /*26b0*/  LEA R14, R8, UR5, 0x3 ;  /* 0x00000005080e7c11 */ /* 0x00ffca000f8e18ff */
[----:B------:R0:W5:Y:S01]  /*26c0*/  LDL.64 R8, [R14] ;  /* 0x000000000e087983 */ /* 0x0001620000100a00 */
[----:B------:R-:W-:Y:S01]  /*26d0*/  UMOV UR4, 0xffffffff ;  /* 0xffffffff00047882 */ /* 0x000fe20000000000 */
[----:B------:R-:W-:Y:S02]  /*26e0*/  ISETP.GE.U32.AND P1, PT, R42, R36, PT ;  /* 0x000000242a00720c */ /* 0x000fe40003f26070 */
[----:B------:R-:W-:Y:S11]  /*26f0*/  BRA.DIV UR4, `(.L_x_51) ;  /* 0x0000010e04007947 */ /* 0x000ff6000b800000 */
[----:B----45:R1:W2:Y:S04]  /*2700*/  SHFL.BFLY PT, R10, R8, 0x10, 0x1f ;  /* 0x0e001f00080a7f89 */ /* 0x0302a800000e0000 */
[----:B------:R1:W3:Y:S02]  /*2710*/  SHFL.BFLY PT, R11, R9, 0x10, 0x1f ;  /* 0x0e001f00090b7f89 */ /* 0x0002e400000e0000 */
.L_x_829:
[----:B------:R-:W-:Y:S04]  /*2720*/  BSSY.RECONVERGENT B2, `(.L_x_52) ;  /* 0x0000008000027945 */ /* 0x000fe80003800200 */
[----:B------:R-:W-:Y:S05]  /*2730*/  @!P1 BRA `(.L_x_53) ;  /* 0x0000000000109947 */ /* 0x000fea0003800000 */
[----:B---3--:R-:W-:-:S13]  /*2740*/  FSETP.GEU.AND P0, PT, R9, R11, PT ;  /* 0x0000000b0900720b */ /* 0x008fda0003f0e000 */
[----:B------:R-:W-:Y:S05]  /*2750*/  @P0 BRA `(.L_x_54) ;  /* 0x0000000000100947 */ /* 0x000fea0003800000 */
[----:B--2---:R3:W-:Y:S01]  /*2760*/  STL.64 [R14], R10 ;  /* 0x0000000a0e007387 */ /* 0x0047e20000100a00 */
[----:B------:R-:W-:Y:S05]  /*2770*/  BRA `(.L_x_54) ;  /* 0x0000000000087947 */ /* 0x000fea0003800000 */
.L_x_53:
[----:B---3--:R-:W-:-:S13]  /*2780*/  FSETP.GT.AND P0, PT, R9, R11, PT ;  /* 0x0000000b0900720b */ /* 0x008fda0003f04000 */
[----:B--2---:R2:W-:Y:S02]  /*2790*/  @P0 STL.64 [R14], R10 ;  /* 0x0000000a0e000387 */ /* 0x0045e40000100a00 */
.L_x_54:
[----:B------:R-:W-:Y:S05]  /*27a0*/  BSYNC.RECONVERGENT B2 ;  /* 0x0000000000027941 */ /* 0x000fea0003800200 */
.L_x_52:
[----:B------:R-:W-:-:S13]  /*27b0*/  ISETP.NE.AND P0, PT, R2, 0x1, PT ;  /* 0x000000010200780c */ /* 0x000fda0003f05270 */
[----:B------:R-:W-:Y:S05]  /*27c0*/  @!P0 BRA `(.L_x_50) ;  /* 0x0000000000708947 */ /* 0x000fea0003800000 */
[----:B-1----:R1:W5:Y:S01]  /*27d0*/  LDL.64 R8, [R14+0x8] ;  /* 0x000008000e087983 */ /* 0x0023620000100a00 */
[----:B------:R-:W-:-:S03]  /*27e0*/  UMOV UR4, 0xffffffff ;  /* 0xffffffff00047882 */ /* 0x000fc60000000000 */
[----:B------:R-:W-:Y:S05]  /*27f0*/  BRA.DIV UR4, `(.L_x_55) ;  /* 0x0000010e04087947 */ /* 0x000fea000b800000 */
[----:B--23-5:R2:W3:Y:S04]  /*2800*/  SHFL.BFLY PT, R10, R8, 0x10, 0x1f ;  /* 0x0e001f00080a7f89 */ /* 0x02c4e800000e0000 */
[----:B------:R2:W4:Y:S02]  /*2810*/  SHFL.BFLY PT, R11, R9, 0x10, 0x1f ;  /* 0x0e001f00090b7f89 */ /* 0x00052400000e0000 */
.L_x_833:
[----:B------:R-:W-:Y:S04]  /*2820*/  BSSY.RECONVERGENT B2, `(.L_x_56) ;  /* 0x0000008000027945 */ /* 0x000fe80003800200 */
[----:B------:R-:W-:Y:S05]  /*2830*/  @!P1 BRA `(.L_x_57) ;  /* 0x0000000000109947 */ /* 0x000fea0003800000 */
[----:B----4-:R-:W-:-:S13]  /*2840*/  FSETP.GEU.AND P0, PT, R9, R11, PT ;  /* 0x0000000b0900720b */ /* 0x010fda0003f0e000 */
[----:B------:R-:W-:Y:S05]  /*2850*/  @P0 BRA `(.L_x_58) ;  /* 0x0000000000100947 */ /* 0x000fea0003800000 */
[----:B---3--:R4:W-:Y:S01]  /*2860*/  STL.64 [R14+0x8], R10 ;  /* 0x0000080a0e007387 */ /* 0x0089e20000100a00 */
[----:B------:R-:W-:Y:S05]  /*2870*/  BRA `(.L_x_58) ;  /* 0x0000000000087947 */ /* 0x000fea0003800000 */
.L_x_57:
[----:B----4-:R-:W-:-:S13]  /*2880*/  FSETP.GT.AND P0, PT, R9, R11, PT ;  /* 0x0000000b0900720b */ /* 0x010fda0003f04000 */
[----:B---3--:R3:W-:Y:S02]  /*2890*/  @P0 STL.64 [R14+0x8], R10 ;  /* 0x0000080a0e000387 */ /* 0x0087e40000100a00 */
.L_x_58:
[----:B------:R-:W-:Y:S05]  /*28a0*/  BSYNC.RECONVERGENT B2 ;  /* 0x0000000000027941 */ /* 0x000fea0003800200 */
.L_x_56:
[----:B------:R-:W-:-:S13]  /*28b0*/  ISETP.NE.AND P0, PT, R2, 0x2, PT ;  /* 0x000000020200780c */ /* 0x000fda0003f05270 */
[----:B------:R-:W-:Y:S05]  /*28c0*/  @!P0 BRA `(.L_x_50) ;  /* 0x0000000000308947 */ /* 0x000fea0003800000 */
[----:B--2---:R2:W5:Y:S01]  /*28d0*/  LDL.64 R8, [R14+0x10] ;  /* 0x000010000e087983 */ /* 0x0045620000100a00 */
[----:B------:R-:W-:-:S03]  /*28e0*/  UMOV UR4, 0xffffffff ;  /* 0xffffffff00047882 */ /* 0x000fc60000000000 */
[----:B------:R-:W-:Y:S05]  /*28f0*/  BRA.DIV UR4, `(.L_x_59) ;  /* 0x0000010e04107947 */ /* 0x000fea000b800000 */
[----:B---345:R3:W4:Y:S04]  /*2900*/  SHFL.BFLY PT, R10, R8, 0x10, 0x1f ;  /* 0x0e001f00080a7f89 */ /* 0x03872800000e0000 */
[----:B------:R3:W0:Y:S02]  /*2910*/  SHFL.BFLY PT, R11, R9, 0x10, 0x1f ;  /* 0x0e001f00090b7f89 */ /* 0x00062400000e0000 */
.L_x_837:
[----:B------:R-:W-:Y:S05]  /*2920*/  @!P1 BRA `(.L_x_60) ;  /* 0x0000000000109947 */ /* 0x000fea0003800000 */
[----:B0-----:R-:W-:-:S13]  /*2930*/  FSETP.GEU.AND P0, PT, R9, R11, PT ;  /* 0x0000000b0900720b */ /* 0x001fda0003f0e000 */
[----:B------:R-:W-:Y:S05]  /*2940*/  @P0 BRA `(.L_x_50) ;  /* 0x0000000000100947 */ /* 0x000fea0003800000 */
[----:B----4-:R0:W-:Y:S01]  /*2950*/  STL.64 [R14+0x10], R10 ;  /* 0x0000100a0e007387 */ /* 0x0101e20000100a00 */
[----:B------:R-:W-:Y:S05]  /*2960*/  BRA `(.L_x_50) ;  /* 0x0000000000087947 */ /* 0x000fea0003800000 */
.L_x_60:
[----:B0-----:R-:W-:-:S13]  /*2970*/  FSETP.GT.AND P0, PT, R9, R11, PT ;  /* 0x0000000b0900720b */ /* 0x001fda0003f04000 */
[----:B----4-:R0:W-:Y:S02]  /*2980*/  @P0 STL.64 [R14+0x10], R10 ;  /* 0x0000100a0e000387 */ /* 0x0101e40000100a00 */
.L_x_50:
[----:B------:R-:W-:Y:S05]  /*2990*/  BSYNC B1 ;  /* 0x0000000000017941 */ /* 0x000fea0003800000 */
.L_x_31:
[----:B------:R-:W-:Y:S01]  /*29a0*/  UMOV UR4, 0xffffffff ;  /* 0xffffffff00047882 */ /* 0x000fe20000000000 */
[----:B------:R-:W-:Y:S02]  /*29b0*/  ISETP.GE.AND P0, PT, R41, 0x1, PT ;  /* 0x000000012900780c */ /* 0x000fe40003f06270 */
[----:B------:R-:W-:Y:S11]  /*29c0*/  BRA.DIV UR4, `(.L_x_61) ;  /* 0x0000010e04247947 */ /* 0x000ff6000b800000 */
[----:B------:R-:W-:Y:S01]  /*29d0*/  NOP ;  /* 0x0000000000007918 */ /* 0x000fe20000000000 */
.L_x_840:
[----:B------:R-:W-:Y:S05]  /*29e0*/  @!P0 BRA `(.L_x_62) ;  /* 0x0000000400d08947 */ /* 0x000fea0003800000 */
[----:B------:R-:W-:Y:S01]  /*29f0*/  ISETP.GE.U32.AND P0, PT, R0, 0x3, PT ;  /* 0x000000030000780c */ /* 0x000fe20003f06070 */
[----:B01234-:R-:W-:-:S12]  /*2a00*/  IMAD.MOV.U32 R8, RZ, RZ, RZ ;  /* 0x000000ffff087224 */ /* 0x01ffd800078e00ff */
[----:B------:R-:W-:Y:S05]  /*2a10*/  @!P0 BRA `(.L_x_63) ;  /* 0x0000000000fc8947 */ /* 0x000fea0003800000 */
[----:B------:R-:W-:Y:S01]  /*2a20*/  HFMA2 R16, -RZ, RZ, 0, 0 ;  /* 0x00000000ff107431 */ /* 0x000fe200000001ff */
[----:B------:R-:W-:-:S13]  /*2a30*/  ISETP.GE.U32.AND P1, PT, R42, R6, PT ;  /* 0x000000062a00720c */ /* 0x000fda0003f26070 */
.L_x_80:
[----:B0123--:R-:W-:-:S05]  /*2a40*/  LEA R14, R16, UR5, 0x3 ;  /* 0x00000005100e7c11 */ /* 0x00ffca000f8e18ff */
[----:B------:R0:W5:Y:S01]  /*2a50*/  LDL.64 R8, [R14] ;  /* 0x000000000e087983 */ /* 0x0001620000100a00 */
[----:B------:R-:W-:-:S03]  /*2a60*/  UMOV UR4, 0xffffffff ;  /* 0xffffffff00047882 */ /* 0x000fc60000000000 */
[----:B----4-:R-:W-:Y:S05]  /*2a70*/  BRA.DIV UR4, `(.L_x_64) ;  /* 0x0000010e04147947 */ /* 0x010fea000b800000 */
[----:B-----5:R1:W2:Y:S04]  /*2a80*/  SHFL.BFLY PT, R10, R8, 0x8, 0x1f ;  /* 0x0d001f00080a7f89 */ /* 0x0202a800000e0000 */
[----:B------:R1:W3:Y:S02]  /*2a90*/  SHFL.BFLY PT, R11, R9, 0x8, 0x1f ;  /* 0x0d001f00090b7f89 */ /* 0x0002e400000e0000 */
.L_x_844:
[----:B------:R-:W-:Y:S01]  /*2aa0*/  VIADD R16, R16, 0x4 ;  /* 0x0000000410107836 */ /* 0x000fe20000000000 */
[----:B------:R-:W-:Y:S04]  /*2ab0*/  BSSY.RECONVERGENT B1, `(.L_x_65) ;  /* 0x0000009000017945 */ /* 0x000fe80003800200 */
[----:B------:R-:W-:Y:S01]  /*2ac0*/  ISETP.NE.AND P2, PT, R16, R7, PT ;  /* 0x000000071000720c */ /* 0x000fe20003f45270 */
[----:B------:R-:W-:-:S12]  /*2ad0*/  @!P1 BRA `(.L_x_66) ;  /* 0x0000000000109947 */ /* 0x000fd80003800000 */
[----:B---3--:R-:W-:-:S13]  /*2ae0*/  FSETP.GEU.AND P0, PT, R9, R11, PT ;  /* 0x0000000b0900720b */ /* 0x008fda0003f0e000 */
[----:B------:R-:W-:Y:S05]  /*2af0*/  @P0 BRA `(.L_x_67) ;  /* 0x0000000000100947 */ /* 0x000fea0003800000 */
[----:B--2---:R3:W-:Y:S01]  /*2b00*/  STL.64 [R14], R10 ;  /* 0x0000000a0e007387 */ /* 0x0047e20000100a00 */
[----:B------:R-:W-:Y:S05]  /*2b10*/  BRA `(.L_x_67) ;  /* 0x0000000000087947 */ /* 0x000fea0003800000 */
.L_x_66:
[----:B---3--:R-:W-:-:S13]  /*2b20*/  FSETP.GT.AND P0, PT, R9, R11, PT ;  /* 0x0000000b0900720b */ /* 0x008fda0003f04000 */
[----:B--2---:R4:W-:Y:S02]  /*2b30*/  @P0 STL.64 [R14], R10 ;  /* 0x0000000a0e000387 */ /* 0x0049e40000100a00 */
.L_x_67:
[----:B------:R-:W-:Y:S05]  /*2b40*/  BSYNC.RECONVERGENT B1 ;  /* 0x0000000000017941 */ /* 0x000fea0003800200 */
.L_x_65:
[----:B-1----:R1:W5:Y:S01]  /*2b50*/  LDL.64 R8, [R14+0x8] ;  /* 0x000008000e087983 */ /* 0x0023620000100a00 */
[----:B------:R-:W-:-:S03]  /*2b60*/  UMOV UR4, 0xffffffff ;  /* 0xffffffff00047882 */ /* 0x000fc60000000000 */
[----:B------:R-:W-:Y:S05]  /*2b70*/  BRA.DIV UR4, `(.L_x_68) ;  /* 0x0000010e041c7947 */ /* 0x000fea000b800000 */
[----:B--2345:R2:W3:Y:S04]  /*2b80*/  SHFL.BFLY PT, R10, R8, 0x8, 0x1f ;  /* 0x0d001f00080a7f89 */ /* 0x03c4e800000e0000 */
[----:B------:R2:W4:Y:S02]  /*2b90*/  SHFL.BFLY PT, R11, R9, 0x8, 0x1f ;  /* 0x0d001f00090b7f89 */ /* 0x00052400000e0000 */
.L_x_848:
[----:B------:R-:W-:Y:S04]  /*2ba0*/  BSSY.RECONVERGENT B1, `(.L_x_69) ;  /* 0x0000008000017945 */ /* 0x000fe80003800200 */
[----:B------:R-:W-:Y:S05]  /*2bb0*/  @!P1 BRA `(.L_x_70) ;  /* 0x0000000000109947 */ /* 0x000fea0003800000 */
[----:B----4-:R-:W-:-:S13]  /*2bc0*/  FSETP.GEU.AND P0, PT, R9, R11, PT ;  /* 0x0000000b0900720b */ /* 0x010fda0003f0e000 */
[----:B------:R-:W-:Y:S05]  /*2bd0*/  @P0 BRA `(.L_x_71) ;  /* 0x0000000000100947 */ /* 0x000fea0003800000 */
[----:B---3--:R4:W-:Y:S01]  /*2be0*/  STL.64 [R14+0x8], R10 ;  /* 0x0000080a0e007387 */ /* 0x0089e20000100a00 */
[----:B------:R-:W-:Y:S05]  /*2bf0*/  BRA `(.L_x_71) ;  /* 0x0000000000087947 */ /* 0x000fea0003800000 */
.L_x_70:
[----:B----4-:R-:W-:-:S13]  /*2c00*/  FSETP.GT.AND P0, PT, R9, R11, PT ;  /* 0x0000000b0900720b */ /* 0x010fda0003f04000 */
[----:B---3--:R3:W-:Y:S02]  /*2c10*/  @P0 STL.64 [R14+0x8], R10 ;  /* 0x0000080a0e000387 */ /* 0x0087e40000100a00 */
.L_x_71:
[----:B------:R-:W-:Y:S05]  /*2c20*/  BSYNC.RECONVERGENT B1 ;  /* 0x0000000000017941 */ /* 0x000fea0003800200 */
.L_x_69:
[----:B--2---:R2:W5:Y:S01]  /*2c30*/  LDL.64 R8, [R14+0x10] ;  /* 0x000010000e087983 */ /* 0x0045620000100a00 */
[----:B------:R-:W-:-:S03]  /*2c40*/  UMOV UR4, 0xffffffff ;  /* 0xffffffff00047882 */ /* 0x000fc60000000000 */
[----:B------:R-:W-:Y:S05]  /*2c50*/  BRA.DIV UR4, `(.L_x_72) ;  /* 0x0000010e042c7947 */ /* 0x000fea000b800000 */
[----:B---345:R3:W4:Y:S04]  /*2c60*/  SHFL.BFLY PT, R10, R8, 0x8, 0x1f ;  /* 0x0d001f00080a7f89 */ /* 0x03872800000e0000 */
[----:B------:R3:W0:Y:S02]  /*2c70*/  SHFL.BFLY PT, R11, R9, 0x8, 0x1f ;  /* 0x0d001f00090b7f89 */ /* 0x00062400000e0000 */
.L_x_852:
[----:B------:R-:W-:Y:S04]  /*2c80*/  BSSY.RECONVERGENT B1, `(.L_x_73) ;  /* 0x0000008000017945 */ /* 0x000fe80003800200 */
[----:B------:R-:W-:Y:S05]  /*2c90*/  @!P1 BRA `(.L_x_74) ;  /* 0x0000000000109947 */ /* 0x000fea0003800000 */
[----:B0-----:R-:W-:-:S13]  /*2ca0*/  FSETP.GEU.AND P0, PT, R9, R11, PT ;  /* 0x0000000b0900720b */ /* 0x001fda0003f0e000 */
[----:B------:R-:W-:Y:S05]  /*2cb0*/  @P0 BRA `(.L_x_75) ;  /* 0x0000000000100947 */ /* 0x000fea0003800000 */
[----:B----4-:R0:W-:Y:S01]  /*2cc0*/  STL.64 [R14+0x10], R10 ;  /* 0x0000100a0e007387 */ /* 0x0101e20000100a00 */
[----:B------:R-:W-:Y:S05]  /*2cd0*/  BRA `(.L_x_75) ;  /* 0x0000000000087947 */ /* 0x000fea0003800000 */
.L_x_74:
[----:B0-----:R-:W-:-:S13]  /*2ce0*/  FSETP.GT.AND P0, PT, R9, R11, PT ;  /* 0x0000000b0900720b */ /* 0x001fda0003f04000 */
[----:B----4-:R0:W-:Y:S02]  /*2cf0*/  @P0 STL.64 [R14+0x10], R10 ;  /* 0x0000100a0e000387 */ /* 0x0101e40000100a00 */
.L_x_75:
[----:B------:R-:W-:Y:S05]  /*2d00*/  BSYNC.RECONVERGENT B1 ;  /* 0x0000000000017941 */ /* 0x000fea0003800200 */
.L_x_73:
[----:B---3--:R3:W5:Y:S01]  /*2d10*/  LDL.64 R8, [R14+0x18] ;  /* 0x000018000e087983 */ /* 0x0087620000100a00 */
[----:B------:R-:W-:-:S03]  /*2d20*/  UMOV UR4, 0xffffffff ;  /* 0xffffffff00047882 */ /* 0x000fc60000000000 */
[----:B------:R-:W-:Y:S05]  /*2d30*/  BRA.DIV UR4, `(.L_x_76) ;  /* 0x0000010e043c7947 */ /* 0x000fea000b800000 */
[----:B0---45:R0:W4:Y:S04]  /*2d40*/  SHFL.BFLY PT, R10, R8, 0x8, 0x1f ;  /* 0x0d001f00080a7f89 */ /* 0x03112800000e0000 */
[----:B------:R0:W0:Y:S02]  /*2d50*/  SHFL.BFLY PT, R11, R9, 0x8, 0x1f ;  /* 0x0d001f00090b7f89 */ /* 0x00002400000e0000 */
.L_x_856:
[----:B------:R-:W-:Y:S04]  /*2d60*/  BSSY.RECONVERGENT B1, `(.L_x_77) ;  /* 0x0000008000017945 */ /* 0x000fe80003800200 */
[----:B------:R-:W-:Y:S05]  /*2d70*/  @!P1 BRA `(.L_x_78) ;  /* 0x0000000000109947 */ /* 0x000fea0003800000 */
[----:B0-----:R-:W-:-:S13]  /*2d80*/  FSETP.GEU.AND P0, PT, R9, R11, PT ;  /* 0x0000000b0900720b */ /* 0x001fda0003f0e000 */
[----:B------:R-:W-:Y:S05]  /*2d90*/  @P0 BRA `(.L_x_79) ;  /* 0x0000000000100947 */ /* 0x000fea0003800000 */
[----:B----4-:R0:W-:Y:S01]  /*2da0*/  STL.64 [R14+0x18], R10 ;  /* 0x0000180a0e007387 */ /* 0x0101e20000100a00 */
[----:B------:R-:W-:Y:S05]  /*2db0*/  BRA `(.L_x_79) ;  /* 0x0000000000087947 */ /* 0x000fea0003800000 */
.L_x_78:
[----:B0-----:R-:W-:-:S13]  /*2dc0*/  FSETP.GT.AND P0, PT, R9, R11, PT ;  /* 0x0000000b0900720b */ /* 0x001fda0003f04000 */
[----:B----4-:R0:W-:Y:S02]  /*2dd0*/  @P0 STL.64 [R14+0x18], R10 ;  /* 0x0000180a0e000387 */ /* 0x0101e40000100a00 */
.L_x_79:
[----:B------:R-:W-:Y:S05]  /*2de0*/  BSYNC.RECONVERGENT B1 ;  /* 0x0000000000017941 */ /* 0x000fea0003800200 */
.L_x_77:
[----:B------:R-:W-:Y:S05]  /*2df0*/  @P2 BRA `(.L_x_80) ;  /* 0xfffffffc00102947 */ /* 0x000fea000383ffff */
[----:B------:R-:W-:-:S07]  /*2e00*/  IMAD.MOV.U32 R8, RZ, RZ, R7 ;  /* 0x000000ffff087224 */ /* 0x000fce00078e0007 */
.L_x_63:
        /* <DEDUP_REMOVED lines=10> */
.L_x_860:
[----:B------:R-:W-:Y:S04]  /*2eb0*/  BSSY.RECONVERGENT B2, `(.L_x_83) ;  /* 0x0000008000027945 */ /* 0x000fe80003800200 */
[----:B------:R-:W-:Y:S05]  /*2ec0*/  @!P1 BRA `(.L_x_84) ;  /* 0x0000000000109947 */ /* 0x000fea0003800000 */
[----:B---3--:R-:W-:-:S13]  /*2ed0*/  FSETP.GEU.AND P0, PT, R9, R11, PT ;  /* 0x0000000b0900720b */ /* 0x008fda0003f0e000 */
[----:B------:R-:W-:Y:S05]  /*2ee0*/  @P0 BRA `(.L_x_85) ;  /* 0x0000000000100947 */ /* 0x000fea0003800000 */
[----:B--2---:R3:W-:Y:S01]  /*2ef0*/  STL.64 [R14], R10 ;  /* 0x0000000a0e007387 */ /* 0x0047e20000100a00 */
[----:B------:R-:W-:Y:S05]  /*2f00*/  BRA `(.L_x_85) ;  /* 0x0000000000087947 */ /* 0x000fea0003800000 */
.L_x_84:
[----:B---3--:R-:W-:-:S13]  /*2f10*/  FSETP.GT.AND P0, PT, R9, R11, PT ;  /* 0x0000000b0900720b */ /* 0x008fda0003f04000 */
[----:B--2---:R2:W-:Y:S02]  /*2f20*/  @P0 STL.64 [R14], R10 ;  /* 0x0000000a0e000387 */ /* 0x0045e40000100a00 */
.L_x_85:
[----:B------:R-:W-:Y:S05]  /*2f30*/  BSYNC.RECONVERGENT B2 ;  /* 0x0000000000027941 */ /* 0x000fea0003800200 */
.L_x_83:
[----:B------:R-:W-:-:S13]  /*2f40*/  ISETP.NE.AND P0, PT, R2, 0x1, PT ;  /* 0x000000010200780c */ /* 0x000fda0003f05270 */
[----:B------:R-:W-:Y:S05]  /*2f50*/  @!P0 BRA `(.L_x_81) ;  /* 0x0000000000708947 */ /* 0x000fea0003800000 */
[----:B-1----:R1:W5:Y:S01]  /*2f60*/  LDL.64 R8, [R14+0x8] ;  /* 0x000008000e087983 */ /* 0x0023620000100a00 */
[----:B------:R-:W-:-:S03]  /*2f70*/  UMOV UR4, 0xffffffff ;  /* 0xffffffff00047882 */ /* 0x000fc60000000000 */
[----:B------:R-:W-:Y:S05]  /*2f80*/  BRA.DIV UR4, `(.L_x_86) ;  /* 0x0000010e04387947 */ /* 0x000fea000b800000 */
[----:B--23-5:R2:W3:Y:S04]  /*2f90*/  SHFL.BFLY PT, R10, R8, 0x8, 0x1f ;  /* 0x0d001f00080a7f89 */ /* 0x02c4e800000e0000 */
[----:B------:R2:W4:Y:S02]  /*2fa0*/  SHFL.BFLY PT, R11, R9, 0x8, 0x1f ;  /* 0x0d001f00090b7f89 */ /* 0x00052400000e0000 */
.L_x_864:
[----:B------:R-:W-:Y:S04]  /*2fb0*/  BSSY.RECONVERGENT B2, `(.L_x_87) ;  /* 0x0000008000027945 */ /* 0x000fe80003800200 */
[----:B------:R-:W-:Y:S05]  /*2fc0*/  @!P1 BRA `(.L_x_88) ;  /* 0x0000000000109947 */ /* 0x000fea0003800000 */
[----:B----4-:R-:W-:-:S13]  /*2fd0*/  FSETP.GEU.AND P0, PT, R9, R11, PT ;  /* 0x0000000b0900720b */ /* 0x010fda0003f0e000 */
[----:B------:R-:W-:Y:S05]  /*2fe0*/  @P0 BRA `(.L_x_89) ;  /* 0x0000000000100947 */ /* 0x000fea0003800000 */
[----:B---3--:R4:W-:Y:S01]  /*2ff0*/  STL.64 [R14+0x8], R10 ;  /* 0x0000080a0e007387 */ /* 0x0089e20000100a00 */
[----:B------:R-:W-:Y:S05]  /*3000*/  BRA `(.L_x_89) ;  /* 0x0000000000087947 */ /* 0x000fea0003800000 */
.L_x_88:
[----:B----4-:R-:W-:-:S13]  /*3010*/  FSETP.GT.AND P0, PT, R9, R11, PT ;  /* 0x0000000b0900720b */ /* 0x010fda0003f04000 */
[----:B---3--:R3:W-:Y:S02]  /*3020*/  @P0 STL.64 [R14+0x8], R10 ;  /* 0x0000080a0e000387 */ /* 0x0087e40000100a00 */
.L_x_89:
[----:B------:R-:W-:Y:S05]  /*3030*/  BSYNC.RECONVERGENT B2 ;  /* 0x0000000000027941 */ /* 0x000fea0003800200 */
.L_x_87:
[----:B------:R-:W-:-:S13]  /*3040*/  ISETP.NE.AND P0, PT, R2, 0x2, PT ;  /* 0x000000020200780c */ /* 0x000fda0003f05270 */
[----:B------:R-:W-:Y:S05]  /*3050*/  @!P0 BRA `(.L_x_81) ;  /* 0x0000000000308947 */ /* 0x000fea0003800000 */
[----:B--2---:R2:W5:Y:S01]  /*3060*/  LDL.64 R8, [R14+0x10] ;  /* 0x000010000e087983 */ /* 0x0045620000100a00 */
[----:B------:R-:W-:-:S03]  /*3070*/  UMOV UR4, 0xffffffff ;  /* 0xffffffff00047882 */ /* 0x000fc60000000000 */
[----:B------:R-:W-:Y:S05]  /*3080*/  BRA.DIV UR4, `(.L_x_90) ;  /* 0x0000010e04407947 */ /* 0x000fea000b800000 */
[----:B---345:R3:W4:Y:S04]  /*3090*/  SHFL.BFLY PT, R10, R8, 0x8, 0x1f ;  /* 0x0d001f00080a7f89 */ /* 0x03872800000e0000 */
[----:B------:R3:W0:Y:S02]  /*30a0*/  SHFL.BFLY PT, R11, R9, 0x8, 0x1f ;  /* 0x0d001f00090b7f89 */ /* 0x00062400000e0000 */
.L_x_868:
[----:B------:R-:W-:Y:S05]  /*30b0*/  @!P1 BRA `(.L_x_91) ;  /* 0x0000000000109947 */ /* 0x000fea0003800000 */
[----:B0-----:R-:W-:-:S13]  /*30c0*/  FSETP.GEU.AND P0, PT, R9, R11, PT ;  /* 0x0000000b0900720b */ /* 0x001fda0003f0e000 */
[----:B------:R-:W-:Y:S05]  /*30d0*/  @P0 BRA `(.L_x_81) ;  /* 0x0000000000100947 */ /* 0x000fea0003800000 */
[----:B----4-:R0:W-:Y:S01]  /*30e0*/  STL.64 [R14+0x10], R10 ;  /* 0x0000100a0e007387 */ /* 0x0101e20000100a00 */
[----:B------:R-:W-:Y:S05]  /*30f0*/  BRA `(.L_x_81) ;  /* 0x0000000000087947 */ /* 0x000fea0003800000 */
.L_x_91:
[----:B0-----:R-:W-:-:S13]  /*3100*/  FSETP.GT.AND P0, PT, R9, R11, PT ;  /* 0x0000000b0900720b */ /* 0x001fda0003f04000 */
[----:B----4-:R0:W-:Y:S02]  /*3110*/  @P0 STL.64 [R14+0x10], R10 ;  /* 0x0000100a0e000387 */ /* 0x0101e40000100a00 */
.L_x_81:
[----:B------:R-:W-:Y:S05]  /*3120*/  BSYNC B1 ;  /* 0x0000000000017941 */ /* 0x000fea0003800000 */
.L_x_62:
[----:B------:R-:W-:Y:S01]  /*3130*/  UMOV UR4, 0xffffffff ;  /* 0xffffffff00047882 */ /* 0x000fe20000000000 */
[----:B------:R-:W-:Y:S02]  /*3140*/  ISETP.GE.AND P0, PT, R41, 0x1, PT ;  /* 0x000000012900780c */ /* 0x000fe40003f06270 */
[----:B------:R-:W-:Y:S11]  /*3150*/  BRA.DIV UR4, `(.L_x_92) ;  /* 0x0000010e04547947 */ /* 0x000ff6000b800000 */
[----:B------:R-:W-:Y:S01]  /*3160*/  NOP ;  /* 0x0000000000007918 */ /* 0x000fe20000000000 */
.L_x_871:
[----:B------:R-:W-:Y:S05]  /*3170*/  @!P0 BRA `(.L_x_93) ;  /* 0x0000000400d08947 */ /* 0x000fea0003800000 */
[----:B------:R-:W-:Y:S01]  /*3180*/  ISETP.GE.U32.AND P0, PT, R0, 0x3, PT ;  /* 0x000000030000780c */ /* 0x000fe20003f06070 */
[----:B01234-:R-:W-:-:S12]  /*3190*/  IMAD.MOV.U32 R8, RZ, RZ, RZ ;  /* 0x000000ffff087224 */ /* 0x01ffd800078e00ff */
[----:B------:R-:W-:Y:S05]  /*31a0*/  @!P0 BRA `(.L_x_94) ;  /* 0x0000000000fc8947 */ /* 0x000fea0003800000 */
[----:B------:R-:W-:Y:S01]  /*31b0*/  HFMA2 R16, -RZ, RZ, 0, 0 ;  /* 0x00000000ff107431 */ /* 0x000fe200000001ff */
[----:B------:R-:W-:-:S13]  /*31c0*/  ISETP.GE.U32.AND P1, PT, R42, R5, PT ;  /* 0x000000052a00720c */ /* 0x000fda0003f26070 */
.L_x_111:
[----:B0123--:R-:W-:-:S05]  /*31d0*/  LEA R14, R16, UR5, 0x3 ;  /* 0x00000005100e7c11 */ /* 0x00ffca000f8e18ff */
[----:B------:R0:W5:Y:S01]  /*31e0*/  LDL.64 R8, [R14] ;  /* 0x000000000e087983 */ /* 0x0001620000100a00 */
[----:B------:R-:W-:-:S03]  /*31f0*/  UMOV UR4, 0xffffffff ;  /* 0xffffffff00047882 */ /* 0x000fc60000000000 */
[----:B----4-:R-:W-:Y:S05]  /*3200*/  BRA.DIV UR4, `(.L_x_95) ;  /* 0x0000010e04447947 */ /* 0x010fea000b800000 */
[----:B-----5:R1:W2:Y:S04]  /*3210*/  SHFL.BFLY PT, R10, R8, 0x4, 0x1f ;  /* 0x0c801f00080a7f89 */ /* 0x0202a800000e0000 */
[----:B------:R1:W3:Y:S02]  /*3220*/  SHFL.BFLY PT, R11, R9, 0x4, 0x1f ;  /* 0x0c801f00090b7f89 */ /* 0x0002e400000e0000 */
.L_x_875:
        /* <DEDUP_REMOVED lines=8> */
.L_x_97:
[----:B---3--:R-:W-:-:S13]  /*32b0*/  FSETP.GT.AND P0, PT, R9, R11, PT ;  /* 0x0000000b0900720b */ /* 0x008fda0003f04000 */
[----:B--2---:R2:W-:Y:S02]  /*32c0*/  @P0 STL.64 [R14], R10 ;  /* 0x0000000a0e000387 */ /* 0x0045e40000100a00 */
.L_x_98:
[----:B------:R-:W-:Y:S05]  /*32d0*/  BSYNC.RECONVERGENT B1 ;  /* 0x0000000000017941 */ /* 0x000fea0003800200 */
.L_x_96:
[----:B-1----:R1:W5:Y:S01]  /*32e0*/  LDL.64 R8, [R14+0x8] ;  /* 0x000008000e087983 */ /* 0x0023620000100a00 */
[----:B------:R-:W-:-:S03]  /*32f0*/  UMOV UR4, 0xffffffff ;  /* 0xffffffff00047882 */ /* 0x000fc60000000000 */
[----:B------:R-:W-:Y:S05]  /*3300*/  BRA.DIV UR4, `(.L_x_99) ;  /* 0x0000010e044c7947 */ /* 0x000fea000b800000 */
[----:B--23-5:R2:W3:Y:S04]  /*3310*/  SHFL.BFLY PT, R10, R8, 0x4, 0x1f ;  /* 0x0c801f00080a7f89 */ /* 0x02c4e800000e0000 */
[----:B------:R2:W4:Y:S02]  /*3320*/  SHFL.BFLY PT, R11, R9, 0x4, 0x1f ;  /* 0x0c801f00090b7f89 */ /* 0x00052400000e0000 */
.L_x_879:
[----:B------:R-:W-:Y:S04]  /*3330*/  BSSY.RECONVERGENT B1, `(.L_x_100) ;  /* 0x0000008000017945 */ /* 0x000fe80003800200 */
[----:B------:R-:W-:Y:S05]  /*3340*/  @!P1 BRA `(.L_x_101) ;  /* 0x0000000000109947 */ /* 0x000fea0003800000 */
[----:B----4-:R-:W-:-:S13]  /*3350*/  FSETP.GEU.AND P0, PT, R9, R11, PT ;  /* 0x0000000b0900720b */ /* 0x010fda0003f0e000 */
[----:B------:R-:W-:Y:S05]  /*3360*/  @P0 BRA `(.L_x_102) ;  /* 0x0000000000100947 */ /* 0x000fea0003800000 */
[----:B---3--:R4:W-:Y:S01]  /*3370*/  STL.64 [R14+0x8], R10 ;  /* 0x0000080a0e007387 */ /* 0x0089e20000100a00 */
[----:B------:R-:W-:Y:S05]  /*3380*/  BRA `(.L_x_102) ;  /* 0x0000000000087947 */ /* 0x000fea0003800000 */
.L_x_101:
[----:B----4-:R-:W-:-:S13]  /*3390*/  FSETP.GT.AND P0, PT, R9, R11, PT ;  /* 0x0000000b0900720b */ /* 0x010fda0003f04000 */
[----:B---3--:R3:W-:Y:S02]  /*33a0*/  @P0 STL.64 [R14+0x8], R10 ;  /* 0x0000080a0e000387 */ /* 0x0087e40000100a00 */
.L_x_102:
[----:B------:R-:W-:Y:S05]  /*33b0*/  BSYNC.RECONVERGENT B1 ;  /* 0x0000000000017941 */ /* 0x000fea0003800200 */
.L_x_100:
[----:B--2---:R2:W5:Y:S01]  /*33c0*/  LDL.64 R8, [R14+0x10] ;  /* 0x000010000e087983 */ /* 0x0045620000100a00 */
[----:B------:R-:W-:-:S03]  /*33d0*/  UMOV UR4, 0xffffffff ;  /* 0xffffffff00047882 */ /* 0x000fc60000000000 */
[----:B------:R-:W-:Y:S05]  /*33e0*/  BRA.DIV UR4, `(.L_x_103) ;  /* 0x0000010e045c7947 */ /* 0x000fea000b800000 */
[----:B---345:R3:W4:Y:S04]  /*33f0*/  SHFL.BFLY PT, R10, R8, 0x4, 0x1f ;  /* 0x0c801f00080a7f89 */ /* 0x03872800000e0000 */
[----:B------:R3:W0:Y:S02]  /*3400*/  SHFL.BFLY PT, R11, R9, 0x4, 0x1f ;  /* 0x0c801f00090b7f89 */ /* 0x00062400000e0000 */
.L_x_883:
[----:B------:R-:W-:Y:S04]  /*3410*/  BSSY.RECONVERGENT B1, `(.L_x_104) ;  /* 0x0000008000017945 */ /* 0x000fe80003800200 */
[----:B------:R-:W-:Y:S05]  /*3420*/  @!P1 BRA `(.L_x_105) ;  /* 0x0000000000109947 */ /* 0x000fea0003800000 */
[----:B0-----:R-:W-:-:S13]  /*3430*/  FSETP.GEU.AND P0, PT, R9, R11, PT ;  /* 0x0000000b0900720b */ /* 0x001fda0003f0e000 */
[----:B------:R-:W-:Y:S05]  /*3440*/  @P0 BRA `(.L_x_106) ;  /* 0x0000000000100947 */ /* 0x000fea0003800000 */
[----:B----4-:R0:W-:Y:S01]  /*3450*/  STL.64 [R14+0x10], R10 ;  /* 0x0000100a0e007387 */ /* 0x0101e20000100a00 */
[----:B------:R-:W-:Y:S05]  /*3460*/  BRA `(.L_x_106) ;  /* 0x0000000000087947 */ /* 0x000fea0003800000 */
.L_x_105:
[----:B0-----:R-:W-:-:S13]  /*3470*/  FSETP.GT.AND P0, PT, R9, R11, PT ;  /* 0x0000000b0900720b */ /* 0x001fda0003f04000 */
[----:B----4-:R0:W-:Y:S02]  /*3480*/  @P0 STL.64 [R14+0x10], R10 ;  /* 0x0000100a0e000387 */ /* 0x0101e40000100a00 */
.L_x_106:
[----:B------:R-:W-:Y:S05]  /*3490*/  BSYNC.RECONVERGENT B1 ;  /* 0x0000000000017941 */ /* 0x000fea0003800200 */
.L_x_104:
[----:B---3--:R3:W5:Y:S01]  /*34a0*/  LDL.64 R8, [R14+0x18] ;  /* 0x000018000e087983 */ /* 0x0087620000100a00 */
[----:B------:R-:W-:-:S03]  /*34b0*/  UMOV UR4, 0xffffffff ;  /* 0xffffffff00047882 */ /* 0x000fc60000000000 */
[----:B------:R-:W-:Y:S05]  /*34c0*/  BRA.DIV UR4, `(.L_x_107) ;  /* 0x0000010e046c7947 */ /* 0x000fea000b800000 */
[----:B0---45:R0:W4:Y:S04]  /*34d0*/  SHFL.BFLY PT, R10, R8, 0x4, 0x1f ;  /* 0x0c801f00080a7f89 */ /* 0x03112800000e0000 */
[----:B------:R0:W0:Y:S02]  /*34e0*/  SHFL.BFLY PT, R11, R9, 0x4, 0x1f ;  /* 0x0c801f00090b7f89 */ /* 0x00002400000e0000 */
.L_x_887:
[----:B------:R-:W-:Y:S04]  /*34f0*/  BSSY.RECONVERGENT B1, `(.L_x_108) ;  /* 0x0000008000017945 */ /* 0x000fe80003800200 */
[----:B------:R-:W-:Y:S05]  /*3500*/  @!P1 BRA `(.L_x_109) ;  /* 0x0000000000109947 */ /* 0x000fea0003800000 */
[----:B0-----:R-:W-:-:S13]  /*3510*/  FSETP.GEU.AND P0, PT, R9, R11, PT ;  /* 0x0000000b0900720b */ /* 0x001fda0003f0e000 */
[----:B------:R-:W-:Y:S05]  /*3520*/  @P0 BRA `(.L_x_110) ;  /* 0x0000000000100947 */ /* 0x000fea0003800000 */
[----:B----4-:R0:W-:Y:S01]  /*3530*/  STL.64 [R14+0x18], R10 ;  /* 0x0000180a0e007387 */ /* 0x0101e20000100a00 */
[----:B------:R-:W-:Y:S05]  /*3540*/  BRA `(.L_x_110) ;  /* 0x0000000000087947 */ /* 0x000fea0003800000 */
.L_x_109:
[----:B0-----:R-:W-:-:S13]  /*3550*/  FSETP.GT.AND P0, PT, R9, R11, PT ;  /* 0x0000000b0900720b */ /* 0x001fda0003f04000 */
[----:B----4-:R0:W-:Y:S02]  /*3560*/  @P0 STL.64 [R14+0x18], R10 ;  /* 0x0000180a0e000387 */ /* 0x0101e40000100a00 */
.L_x_110:
[----:B------:R-:W-:Y:S05]  /*3570*/  BSYNC.RECONVERGENT B1 ;  /* 0x0000000000017941 */ /* 0x000fea0003800200 */
.L_x_108:
[----:B------:R-:W-:Y:S05]  /*3580*/  @P2 BRA `(.L_x_111) ;  /* 0xfffffffc00102947 */ /* 0x000fea000383ffff */
[----:B------:R-:W-:-:S07]  /*3590*/  IMAD.MOV.U32 R8, RZ, RZ, R7 ;  /* 0x000000ffff087224 */ /* 0x000fce00078e0007 */
.L_x_94:
        /* <DEDUP_REMOVED lines=10> */
.L_x_891:
[----:B------:R-:W-:Y:S04]  /*3640*/  BSSY.RECONVERGENT B2, `(.L_x_114) ;  /* 0x0000008000027945 */ /* 0x000fe80003800200 */
[----:B------:R-:W-:Y:S05]  /*3650*/  @!P1 BRA `(.L_x_115) ;  /* 0x0000000000109947 */ /* 0x000fea0003800000 */
[----:B---3--:R-:W-:-:S13]  /*3660*/  FSETP.GEU.AND P0, PT, R9, R11, PT ;  /* 0x0000000b0900720b */ /* 0x008fda0003f0e000 */
[----:B------:R-:W-:Y:S05]  /*3670*/  @P0 BRA `(.L_x_116) ;  /* 0x0000000000100947 */ /* 0x000fea0003800000 */
[----:B--2---:R3:W-:Y:S01]  /*3680*/  STL.64 [R14], R10 ;  /* 0x0000000a0e007387 */ /* 0x0047e20000100a00 */
[----:B------:R-:W-:Y:S05]  /*3690*/  BRA `(.L_x_116) ;  /* 0x0000000000087947 */ /* 0x000fea0003800000 */
.L_x_115:
[----:B---3--:R-:W-:-:S13]  /*36a0*/  FSETP.GT.AND P0, PT, R9, R11, PT ;  /* 0x0000000b0900720b */ /* 0x008fda0003f04000 */
[----:B--2---:R2:W-:Y:S02]  /*36b0*/  @P0 STL.64 [R14], R10 ;  /* 0x0000000a0e000387 */ /* 0x0045e40000100a00 */
.L_x_116:
[----:B------:R-:W-:Y:S05]  /*36c0*/  BSYNC.RECONVERGENT B2 ;  /* 0x0000000000027941 */ /* 0x000fea0003800200 */
.L_x_114:
[----:B------:R-:W-:-:S13]  /*36d0*/  ISETP.NE.AND P0, PT, R2, 0x1, PT ;  /* 0x000000010200780c */ /* 0x000fda0003f05270 */
[----:B------:R-:W-:Y:S05]  /*36e0*/  @!P0 BRA `(.L_x_112) ;  /* 0x0000000000708947 */ /* 0x000fea0003800000 */
[----:B-1----:R1:W5:Y:S01]  /*36f0*/  LDL.64 R8, [R14+0x8] ;  /* 0x000008000e087983 */ /* 0x0023620000100a00 */
[----:B------:R-:W-:-:S03]  /*3700*/  UMOV UR4, 0xffffffff ;  /* 0xffffffff00047882 */ /* 0x000fc60000000000 */
[----:B------:R-:W-:Y:S05]  /*3710*/  BRA.DIV UR4, `(.L_x_117) ;  /* 0x0000010e04687947 */ /* 0x000fea000b800000 */
[----:B--23-5:R2:W3:Y:S04]  /*3720*/  SHFL.BFLY PT, R10, R8, 0x4, 0x1f ;  /* 0x0c801f00080a7f89 */ /* 0x02c4e800000e0000 */
[----:B------:R2:W4:Y:S02]  /*3730*/  SHFL.BFLY PT, R11, R9, 0x4, 0x1f ;  /* 0x0c801f00090b7f89 */ /* 0x00052400000e0000 */
.L_x_895:
[----:B------:R-:W-:Y:S04]  /*3740*/  BSSY.RECONVERGENT B2, `(.L_x_118) ;  /* 0x0000008000027945 */ /* 0x000fe80003800200 */
[----:B------:R-:W-:Y:S05]  /*3750*/  @!P1 BRA `(.L_x_119) ;  /* 0x0000000000109947 */ /* 0x000fea0003800000 */
[----:B----4-:R-:W-:-:S13]  /*3760*/  FSETP.GEU.AND P0, PT, R9, R11, PT ;  /* 0x0000000b0900720b */ /* 0x010fda0003f0e000 */
[----:B------:R-:W-:Y:S05]  /*3770*/  @P0 BRA `(.L_x_120) ;  /* 0x0000000000100947 */ /* 0x000fea0003800000 */
[----:B---3--:R4:W-:Y:S01]  /*3780*/  STL.64 [R14+0x8], R10 ;  /* 0x0000080a0e007387 */ /* 0x0089e20000100a00 */
[----:B------:R-:W-:Y:S05]  /*3790*/  BRA `(.L_x_120) ;  /* 0x0000000000087947 */ /* 0x000fea0003800000 */
.L_x_119:
[----:B----4-:R-:W-:-:S13]  /*37a0*/  FSETP.GT.AND P0, PT, R9, R11, PT ;  /* 0x0000000b0900720b */ /* 0x010fda0003f04000 */
[----:B---3--:R3:W-:Y:S02]  /*37b0*/  @P0 STL.64 [R14+0x8], R10 ;  /* 0x0000080a0e000387 */ /* 0x0087e40000100a00 */
.L_x_120:
[----:B------:R-:W-:Y:S05]  /*37c0*/  BSYNC.RECONVERGENT B2 ;  /* 0x0000000000027941 */ /* 0x000fea0003800200 */
.L_x_118:
[----:B------:R-:W-:-:S13]  /*37d0*/  ISETP.NE.AND P0, PT, R2, 0x2, PT ;  /* 0x000000020200780c */ /* 0x000fda0003f05270 */
[----:B------:R-:W-:Y:S05]  /*37e0*/  @!P0 BRA `(.L_x_112) ;  /* 0x0000000000308947 */ /* 0x000fea0003800000 */
[----:B--2---:R2:W5:Y:S01]  /*37f0*/  LDL.64 R8, [R14+0x10] ;  /* 0x000010000e087983 */ /* 0x0045620000100a00 */
[----:B------:R-:W-:-:S03]  /*3800*/  UMOV UR4, 0xffffffff ;  /* 0xffffffff00047882 */ /* 0x000fc60000000000 */
[----:B------:R-:W-:Y:S05]  /*3810*/  BRA.DIV UR4, `(.L_x_121) ;  /* 0x0000010e04707947 */ /* 0x000fea000b800000 */
[----:B---345:R3:W4:Y:S04]  /*3820*/  SHFL.BFLY PT, R10, R8, 0x4, 0x1f ;  /* 0x0c801f00080a7f89 */ /* 0x03872800000e0000 */
[----:B------:R3:W0:Y:S02]  /*3830*/  SHFL.BFLY PT, R11, R9, 0x4, 0x1f ;  /* 0x0c801f00090b7f89 */ /* 0x00062400000e0000 */
.L_x_899:
[----:B------:R-:W-:Y:S05]  /*3840*/  @!P1 BRA `(.L_x_122) ;  /* 0x0000000000109947 */ /* 0x000fea0003800000 */
[----:B0-----:R-:W-:-:S13]  /*3850*/  FSETP.GEU.AND P0, PT, R9, R11, PT ;  /* 0x0000000b0900720b */ /* 0x001fda0003f0e000 */
[----:B------:R-:W-:Y:S05]  /*3860*/  @P0 BRA `(.L_x_112) ;  /* 0x0000000000100947 */ /* 0x000fea0003800000 */
[----:B----4-:R0:W-:Y:S01]  /*3870*/  STL.64 [R14+0x10], R10 ;  /* 0x0000100a0e007387 */ /* 0x0101e20000100a00 */
[----:B------:R-:W-:Y:S05]  /*3880*/  BRA `(.L_x_112) ;  /* 0x0000000000087947 */ /* 0x000fea0003800000 */
.L_x_122:
[----:B0-----:R-:W-:-:S13]  /*3890*/  FSETP.GT.AND P0, PT, R9, R11, PT ;  /* 0x0000000b0900720b */ /* 0x001fda0003f04000 */
[----:B----4-:R0:W-:Y:S02]  /*38a0*/  @P0 STL.64 [R14+0x10], R10 ;  /* 0x0000100a0e000387 */ /* 0x0101e40000100a00 */
.L_x_112:
[----:B------:R-:W-:Y:S05]  /*38b0*/  BSYNC B1 ;  /* 0x0000000000017941 */ /* 0x000fea0003800000 */
.L_x_93:
[----:B------:R-:W-:Y:S01]  /*38c0*/  UMOV UR4, 0xffffffff ;  /* 0xffffffff00047882 */ /* 0x000fe20000000000 */
[----:B------:R-:W-:Y:S02]  /*38d0*/  ISETP.GE.AND P0, PT, R41, 0x1, PT ;  /* 0x000000012900780c */ /* 0x000fe40003f06270 */
[----:B------:R-:W-:Y:S11]  /*38e0*/  BRA.DIV UR4, `(.L_x_123) ;  /* 0x0000010e04847947 */ /* 0x000ff6000b800000 */
[----:B------:R-:W-:Y:S01]  /*38f0*/  NOP ;  /* 0x0000000000007918 */ /* 0x000fe20000000000 */
.L_x_902:
[----:B------:R-:W-:Y:S05]  /*3900*/  @!P0 BRA `(.L_x_124) ;  /* 0x0000000400d08947 */ /* 0x000fea0003800000 */
[----:B------:R-:W-:Y:S01]  /*3910*/  ISETP.GE.U32.AND P0, PT, R0, 0x3, PT ;  /* 0x000000030000780c */ /* 0x000fe20003f06070 */
[----:B01234-:R-:W-:-:S12]  /*3920*/  IMAD.MOV.U32 R8, RZ, RZ, RZ ;  /* 0x000000ffff087224 */ /* 0x01ffd800078e00ff */
[----:B------:R-:W-:Y:S05]  /*3930*/  @!P0 BRA `(.L_x_125) ;  /* 0x0000000000fc8947 */ /* 0x000fea0003800000 */
[----:B------:R-:W-:Y:S01]  /*3940*/  HFMA2 R16, -RZ, RZ, 0, 0 ;  /* 0x00000000ff107431 */ /* 0x000fe200000001ff */
[----:B------:R-:W-:-:S13]  /*3950*/  ISETP.GE.U32.AND P1, PT, R42, R3, PT ;  /* 0x000000032a00720c */ /* 0x000fda0003f26070 */
.L_x_142:
[----:B0123--:R-:W-:-:S05]  /*3960*/  LEA R14, R16, UR5, 0x3 ;  /* 0x00000005100e7c11 */ /* 0x00ffca000f8e18ff */
[----:B------:R0:W5:Y:S01]  /*3970*/  LDL.64 R8, [R14] ;  /* 0x000000000e087983 */ /* 0x0001620000100a00 */
[----:B------:R-:W-:-:S03]  /*3980*/  UMOV UR4, 0xffffffff ;  /* 0xffffffff00047882 */ /* 0x000fc60000000000 */
[----:B----4-:R-:W-:Y:S05]  /*3990*/  BRA.DIV UR4, `(.L_x_126) ;  /* 0x0000010e04747947 */ /* 0x010fea000b800000 */
[----:B-----5:R1:W2:Y:S04]  /*39a0*/  SHFL.BFLY PT, R10, R8, 0x2, 0x1f ;  /* 0x0c401f00080a7f89 */ /* 0x0202a800000e0000 */
[----:B------:R1:W3:Y:S02]  /*39b0*/  SHFL.BFLY PT, R11, R9, 0x2, 0x1f ;  /* 0x0c401f00090b7f89 */ /* 0x0002e400000e0000 */
.L_x_906:
        /* <DEDUP_REMOVED lines=8> */
.L_x_128:
[----:B---3--:R-:W-:-:S13]  /*3a40*/  FSETP.GT.AND P0, PT, R9, R11, PT ;  /* 0x0000000b0900720b */ /* 0x008fda0003f04000 */
[----:B--2---:R2:W-:Y:S02]  /*3a50*/  @P0 STL.64 [R14], R10 ;  /* 0x0000000a0e000387 */ /* 0x0045e40000100a00 */
.L_x_129:
[----:B------:R-:W-:Y:S05]  /*3a60*/  BSYNC.RECONVERGENT B1 ;  /* 0x0000000000017941 */ /* 0x000fea0003800200 */
.L_x_127:
[----:B-1----:R1:W5:Y:S01]  /*3a70*/  LDL.64 R8, [R14+0x8] ;  /* 0x000008000e087983 */ /* 0x0023620000100a00 */
[----:B------:R-:W-:-:S03]  /*3a80*/  UMOV UR4, 0xffffffff ;  /* 0xffffffff00047882 */ /* 0x000fc60000000000 */
[----:B------:R-:W-:Y:S05]  /*3a90*/  BRA.DIV UR4, `(.L_x_130) ;  /* 0x0000010e047c7947 */ /* 0x000fea000b800000 */
[----:B--23-5:R2:W3:Y:S04]  /*3aa0*/  SHFL.BFLY PT, R10, R8, 0x2, 0x1f ;  /* 0x0c401f00080a7f89 */ /* 0x02c4e800000e0000 */
[----:B------:R2:W4:Y:S02]  /*3ab0*/  SHFL.BFLY PT, R11, R9, 0x2, 0x1f ;  /* 0x0c401f00090b7f89 */ /* 0x00052400000e0000 */
.L_x_910:
[----:B------:R-:W-:Y:S04]  /*3ac0*/  BSSY.RECONVERGENT B1, `(.L_x_131) ;  /* 0x0000008000017945 */ /* 0x000fe80003800200 */
[----:B------:R-:W-:Y:S05]  /*3ad0*/  @!P1 BRA `(.L_x_132) ;  /* 0x0000000000109947 */ /* 0x000fea0003800000 */
[----:B----4-:R-:W-:-:S13]  /*3ae0*/  FSETP.GEU.AND P0, PT, R9, R11, PT ;  /* 0x0000000b0900720b */ /* 0x010fda0003f0e000 */
[----:B------:R-:W-:Y:S05]  /*3af0*/  @P0 BRA `(.L_x_133) ;  /* 0x0000000000100947 */ /* 0x000fea0003800000 */
[----:B---3--:R4:W-:Y:S01]  /*3b00*/  STL.64 [R14+0x8], R10 ;  /* 0x0000080a0e007387 */ /* 0x0089e20000100a00 */
[----:B------:R-:W-:Y:S05]  /*3b10*/  BRA `(.L_x_133) ;  /* 0x0000000000087947 */ /* 0x000fea0003800000 */
.L_x_132:
[----:B----4-:R-:W-:-:S13]  /*3b20*/  FSETP.GT.AND P0, PT, R9, R11, PT ;  /* 0x0000000b0900720b */ /* 0x010fda0003f04000 */
[----:B---3--:R3:W-:Y:S02]  /*3b30*/  @P0 STL.64 [R14+0x8], R10 ;  /* 0x0000080a0e000387 */ /* 0x0087e40000100a00 */
.L_x_133:
[----:B------:R-:W-:Y:S05]  /*3b40*/  BSYNC.RECONVERGENT B1 ;  /* 0x0000000000017941 */ /* 0x000fea0003800200 */
.L_x_131:
[----:B--2---:R2:W5:Y:S01]  /*3b50*/  LDL.64 R8, [R14+0x10] ;  /* 0x000010000e087983 */ /* 0x0045620000100a00 */
[----:B------:R-:W-:-:S03]  /*3b60*/  UMOV UR4, 0xffffffff ;  /* 0xffffffff00047882 */ /* 0x000fc60000000000 */
[----:B------:R-:W-:Y:S05]  /*3b70*/  BRA.DIV UR4, `(.L_x_134) ;  /* 0x0000010e048c7947 */ /* 0x000fea000b800000 */
[----:B---345:R3:W4:Y:S04]  /*3b80*/  SHFL.BFLY PT, R10, R8, 0x2, 0x1f ;  /* 0x0c401f00080a7f89 */ /* 0x03872800000e0000 */
[----:B------:R3:W0:Y:S02]  /*3b90*/  SHFL.BFLY PT, R11, R9, 0x2, 0x1f ;  /* 0x0c401f00090b7f89 */ /* 0x00062400000e0000 */
.L_x_914:
[----:B------:R-:W-:Y:S04]  /*3ba0*/  BSSY.RECONVERGENT B1, `(.L_x_135) ;  /* 0x0000008000017945 */ /* 0x000fe80003800200 */
[----:B------:R-:W-:Y:S05]  /*3bb0*/  @!P1 BRA `(.L_x_136) ;  /* 0x0000000000109947 */ /* 0x000fea0003800000 */
[----:B0-----:R-:W-:-:S13]  /*3bc0*/  FSETP.GEU.AND P0, PT, R9, R11, PT ;  /* 0x0000000b0900720b */ /* 0x001fda0003f0e000 */
[----:B------:R-:W-:Y:S05]  /*3bd0*/  @P0 BRA `(.L_x_137) ;  /* 0x0000000000100947 */ /* 0x000fea0003800000 */
[----:B----4-:R0:W-:Y:S01]  /*3be0*/  STL.64 [R14+0x10], R10 ;  /* 0x0000100a0e007387 */ /* 0x0101e20000100a00 */
[----:B------:R-:W-:Y:S05]  /*3bf0*/  BRA `(.L_x_137) ;  /* 0x0000000000087947 */ /* 0x000fea0003800000 */
.L_x_136:
[----:B0-----:R-:W-:-:S13]  /*3c00*/  FSETP.GT.AND P0, PT, R9, R11, PT ;  /* 0x0000000b0900720b */ /* 0x001fda0003f04000 */
[----:B----4-:R0:W-:Y:S02]  /*3c10*/  @P0 STL.64 [R14+0x10], R10 ;  /* 0x0000100a0e000387 */ /* 0x0101e40000100a00 */
.L_x_137:
[----:B------:R-:W-:Y:S05]  /*3c20*/  BSYNC.RECONVERGENT B1 ;  /* 0x0000000000017941 */ /* 0x000fea0003800200 */
.L_x_135:
[----:B---3--:R3:W5:Y:S01]  /*3c30*/  LDL.64 R8, [R14+0x18] ;  /* 0x000018000e087983 */ /* 0x0087620000100a00 */
[----:B------:R-:W-:-:S03]  /*3c40*/  UMOV UR4, 0xffffffff ;  /* 0xffffffff00047882 */ /* 0x000fc60000000000 */
[----:B------:R-:W-:Y:S05]  /*3c50*/  BRA.DIV UR4, `(.L_x_138) ;  /* 0x0000010e049c7947 */ /* 0x000fea000b800000 */
[----:B0---45:R0:W4:Y:S04]  /*3c60*/  SHFL.BFLY PT, R10, R8, 0x2, 0x1f ;  /* 0x0c401f00080a7f89 */ /* 0x03112800000e0000 */
[----:B------:R0:W0:Y:S02]  /*3c70*/  SHFL.BFLY PT, R11, R9, 0x2, 0x1f ;  /* 0x0c401f00090b7f89 */ /* 0x00002400000e0000 */
.L_x_918:
[----:B------:R-:W-:Y:S04]  /*3c80*/  BSSY.RECONVERGENT B1, `(.L_x_139) ;  /* 0x0000008000017945 */ /* 0x000fe80003800200 */
[----:B------:R-:W-:Y:S05]  /*3c90*/  @!P1 BRA `(.L_x_140) ;  /* 0x0000000000109947 */ /* 0x000fea0003800000 */
[----:B0-----:R-:W-:-:S13]  /*3ca0*/  FSETP.GEU.AND P0, PT, R9, R11, PT ;  /* 0x0000000b0900720b */ /* 0x001fda0003f0e000 */
[----:B------:R-:W-:Y:S05]  /*3cb0*/  @P0 BRA `(.L_x_141) ;  /* 0x0000000000100947 */ /* 0x000fea0003800000 */
[----:B----4-:R0:W-:Y:S01]  /*3cc0*/  STL.64 [R14+0x18], R10 ;  /* 0x0000180a0e007387 */ /* 0x0101e20000100a00 */
[----:B------:R-:W-:Y:S05]  /*3cd0*/  BRA `(.L_x_141) ;  /* 0x0000000000087947 */ /* 0x000fea0003800000 */
.L_x_140:
[----:B0-----:R-:W-:-:S13]  /*3ce0*/  FSETP.GT.AND P0, PT, R9, R11, PT ;  /* 0x0000000b0900720b */ /* 0x001fda0003f04000 */
[----:B----4-:R0:W-:Y:S02]  /*3cf0*/  @P0 STL.64 [R14+0x18], R10 ;  /* 0x0000180a0e000387 */ /* 0x0101e40000100a00 */
.L_x_141:
[----:B------:R-:W-:Y:S05]  /*3d00*/  BSYNC.RECONVERGENT B1 ;  /* 0x0000000000017941 */ /* 0x000fea0003800200 */
.L_x_139:
[----:B------:R-:W-:Y:S05]  /*3d10*/  @P2 BRA `(.L_x_142) ;  /* 0xfffffffc00102947 */ /* 0x000fea000383ffff */
[----:B------:R-:W-:-:S07]  /*3d20*/  IMAD.MOV.U32 R8, RZ, RZ, R7 ;  /* 0x000000ffff087224 */ /* 0x000fce00078e0007 */
.L_x_125:
        /* <DEDUP_REMOVED lines=10> */
.L_x_922:
[----:B------:R-:W-:Y:S04]  /*3dd0*/  BSSY.RECONVERGENT B2, `(.L_x_145) ;  /* 0x0000008000027945 */ /* 0x000fe80003800200 */
[----:B------:R-:W-:Y:S05]  /*3de0*/  @!P1 BRA `(.L_x_146) ;  /* 0x0000000000109947 */ /* 0x000fea0003800000 */
[----:B---3--:R-:W-:-:S13]  /*3df0*/  FSETP.GEU.AND P0, PT, R9, R11, PT ;  /* 0x0000000b0900720b */ /* 0x008fda0003f0e000 */
[----:B------:R-:W-:Y:S05]  /*3e00*/  @P0 BRA `(.L_x_147) ;  /* 0x0000000000100947 */ /* 0x000fea0003800000 */
[----:B--2---:R3:W-:Y:S01]  /*3e10*/  STL.64 [R14], R10 ;  /* 0x0000000a0e007387 */ /* 0x0047e20000100a00 */
[----:B------:R-:W-:Y:S05]  /*3e20*/  BRA `(.L_x_147) ;  /* 0x0000000000087947 */ /* 0x000fea0003800000 */
.L_x_146:
[----:B---3--:R-:W-:-:S13]  /*3e30*/  FSETP.GT.AND P0, PT, R9, R11, PT ;  /* 0x0000000b0900720b */ /* 0x008fda0003f04000 */
[----:B--2---:R2:W-:Y:S02]  /*3e40*/  @P0 STL.64 [R14], R10 ;  /* 0x0000000a0e000387 */ /* 0x0045e40000100a00 */
.L_x_147:
[----:B------:R-:W-:Y:S05]  /*3e50*/  BSYNC.RECONVERGENT B2 ;  /* 0x0000000000027941 */ /* 0x000fea0003800200 */
.L_x_145:
[----:B------:R-:W-:-:S13]  /*3e60*/  ISETP.NE.AND P0, PT, R2, 0x1, PT ;  /* 0x000000010200780c */ /* 0x000fda0003f05270 */
[----:B------:R-:W-:Y:S05]  /*3e70*/  @!P0 BRA `(.L_x_143) ;  /* 0x0000000000708947 */ /* 0x000fea0003800000 */
[----:B-1----:R1:W5:Y:S01]  /*3e80*/  LDL.64 R8, [R14+0x8] ;  /* 0x000008000e087983 */ /* 0x0023620000100a00 */
[----:B------:R-:W-:-:S03]  /*3e90*/  UMOV UR4, 0xffffffff ;  /* 0xffffffff00047882 */ /* 0x000fc60000000000 */
[----:B------:R-:W-:Y:S05]  /*3ea0*/  BRA.DIV UR4, `(.L_x_148) ;  /* 0x0000010e04987947 */ /* 0x000fea000b800000 */
[----:B--23-5:R2:W3:Y:S04]  /*3eb0*/  SHFL.BFLY PT, R10, R8, 0x2, 0x1f ;  /* 0x0c401f00080a7f89 */ /* 0x02c4e800000e0000 */
[----:B------:R2:W4:Y:S02]  /*3ec0*/  SHFL.BFLY PT, R11, R9, 0x2, 0x1f ;  /* 0x0c401f00090b7f89 */ /* 0x00052400000e0000 */
.L_x_926:
[----:B------:R-:W-:Y:S04]  /*3ed0*/  BSSY.RECONVERGENT B2, `(.L_x_149) ;  /* 0x0000008000027945 */ /* 0x000fe80003800200 */
[----:B------:R-:W-:Y:S05]  /*3ee0*/  @!P1 BRA `(.L_x_150) ;  /* 0x0000000000109947 */ /* 0x000fea0003800000 */
[----:B----4-:R-:W-:-:S13]  /*3ef0*/  FSETP.GEU.AND P0, PT, R9, R11, PT ;  /* 0x0000000b0900720b */ /* 0x010fda0003f0e000 */
[----:B------:R-:W-:Y:S05]  /*3f00*/  @P0 BRA `(.L_x_151) ;  /* 0x0000000000100947 */ /* 0x000fea0003800000 */
[----:B---3--:R4:W-:Y:S01]  /*3f10*/  STL.64 [R14+0x8], R10 ;  /* 0x0000080a0e007387 */ /* 0x0089e20000100a00 */
[----:B------:R-:W-:Y:S05]  /*3f20*/  BRA `(.L_x_151) ;  /* 0x0000000000087947 */ /* 0x000fea0003800000 */
.L_x_150:
[----:B----4-:R-:W-:-:S13]  /*3f30*/  FSETP.GT.AND P0, PT, R9, R11, PT ;  /* 0x0000000b0900720b */ /* 0x010fda0003f04000 */
[----:B---3--:R3:W-:Y:S02]  /*3f40*/  @P0 STL.64 [R14+0x8], R10 ;  /* 0x0000080a0e000387 */ /* 0x0087e40000100a00 */
.L_x_151:
[----:B------:R-:W-:Y:S05]  /*3f50*/  BSYNC.RECONVERGENT B2 ;  /* 0x0000000000027941 */ /* 0x000fea0003800200 */
.L_x_149:
[----:B------:R-:W-:-:S13]  /*3f60*/  ISETP.NE.AND P0, PT, R2, 0x2, PT ;  /* 0x000000020200780c */ /* 0x000fda0003f05270 */
[----:B------:R-:W-:Y:S05]  /*3f70*/  @!P0 BRA `(.L_x_143) ;  /* 0x0000000000308947 */ /* 0x000fea0003800000 */
[----:B--2---:R2:W5:Y:S01]  /*3f80*/  LDL.64 R8, [R14+0x10] ;  /* 0x000010000e087983 */ /* 0x0045620000100a00 */
[----:B------:R-:W-:-:S03]  /*3f90*/  UMOV UR4, 0xffffffff ;  /* 0xffffffff00047882 */ /* 0x000fc60000000000 */
[----:B------:R-:W-:Y:S05]  /*3fa0*/  BRA.DIV UR4, `(.L_x_152) ;  /* 0x0000010e04a07947 */ /* 0x000fea000b800000 */
[----:B---345:R3:W4:Y:S04]  /*3fb0*/  SHFL.BFLY PT, R10, R8, 0x2, 0x1f ;  /* 0x0c401f00080a7f89 */ /* 0x03872800000e0000 */
[----:B------:R3:W0:Y:S02]  /*3fc0*/  SHFL.BFLY PT, R11, R9, 0x2, 0x1f ;  /* 0x0c401f00090b7f89 */ /* 0x00062400000e0000 */
.L_x_930:
[----:B------:R-:W-:Y:S05]  /*3fd0*/  @!P1 BRA `(.L_x_153) ;  /* 0x0000000000109947 */ /* 0x000fea0003800000 */
[----:B0-----:R-:W-:-:S13]  /*3fe0*/  FSETP.GEU.AND P0, PT, R9, R11, PT ;  /* 0x0000000b0900720b */ /* 0x001fda0003f0e000 */
[----:B------:R-:W-:Y:S05]  /*3ff0*/  @P0 BRA `(.L_x_143) ;  /* 0x0000000000100947 */ /* 0x000fea0003800000 */
[----:B----4-:R0:W-:Y:S01]  /*4000*/  STL.64 [R14+0x10], R10 ;  /* 0x0000100a0e007387 */ /* 0x0101e20000100a00 */
[----:B------:R-:W-:Y:S05]  /*4010*/  BRA `(.L_x_143) ;  /* 0x0000000000087947 */ /* 0x000fea0003800000 */
.L_x_153:
[----:B0-----:R-:W-:-:S13]  /*4020*/  FSETP.GT.AND P0, PT, R9, R11, PT ;  /* 0x0000000b0900720b */ /* 0x001fda0003f04000 */
[----:B----4-:R0:W-:Y:S02]  /*4030*/  @P0 STL.64 [R14+0x10], R10 ;  /* 0x0000100a0e000387 */ /* 0x0101e40000100a00 */
.L_x_143:
[----:B------:R-:W-:Y:S05]  /*4040*/  BSYNC B1 ;  /* 0x0000000000017941 */ /* 0x000fea0003800000 */
.L_x_124:
[----:B------:R-:W-:Y:S01]  /*4050*/  UMOV UR4, 0xffffffff ;  /* 0xffffffff00047882 */ /* 0x000fe20000000000 */
[----:B------:R-:W-:Y:S02]  /*4060*/  ISETP.GE.AND P0, PT, R41, 0x1, PT ;  /* 0x000000012900780c */ /* 0x000fe40003f06270 */
[----:B------:R-:W-:Y:S11]  /*4070*/  BRA.DIV UR4, `(.L_x_154) ;  /* 0x0000010e04b47947 */ /* 0x000ff6000b800000 */
[----:B------:R-:W-:Y:S01]  /*4080*/  NOP ;  /* 0x0000000000007918 */ /* 0x000fe20000000000 */
.L_x_933:
[----:B------:R-:W-:Y:S05]  /*4090*/  @!P0 BRA `(.L_x_155) ;  /* 0x0000000400d08947 */ /* 0x000fea0003800000 */
[----:B------:R-:W-:Y:S01]  /*40a0*/  ISETP.GE.U32.AND P0, PT, R0, 0x3, PT ;  /* 0x000000030000780c */ /* 0x000fe20003f06070 */
[----:B01234-:R-:W-:-:S12]  /*40b0*/  IMAD.MOV.U32 R8, RZ, RZ, RZ ;  /* 0x000000ffff087224 */ /* 0x01ffd800078e00ff */
[----:B------:R-:W-:Y:S05]  /*40c0*/  @!P0 BRA `(.L_x_156) ;  /* 0x0000000000fc8947 */ /* 0x000fea0003800000 */
[----:B------:R-:W-:Y:S01]  /*40d0*/  HFMA2 R16, -RZ, RZ, 0, 0 ;  /* 0x00000000ff107431 */ /* 0x000fe200000001ff */
[----:B------:R-:W-:-:S13]  /*40e0*/  ISETP.GE.U32.AND P1, PT, R42, R4, PT ;  /* 0x000000042a00720c */ /* 0x000fda0003f26070 */
.L_x_173:
[----:B0123--:R-:W-:-:S05]  /*40f0*/  LEA R14, R16, UR5, 0x3 ;  /* 0x00000005100e7c11 */ /* 0x00ffca000f8e18ff */
[----:B------:R0:W5:Y:S01]  /*4100*/  LDL.64 R8, [R14] ;  /* 0x000000000e087983 */ /* 0x0001620000100a00 */
[----:B------:R-:W-:-:S03]  /*4110*/  UMOV UR4, 0xffffffff ;  /* 0xffffffff00047882 */ /* 0x000fc60000000000 */
[----:B----4-:R-:W-:Y:S05]  /*4120*/  BRA.DIV UR4, `(.L_x_157) ;  /* 0x0000010e04a47947 */ /* 0x010fea000b800000 */
[----:B-----5:R1:W2:Y:S04]  /*4130*/  SHFL.BFLY PT, R10, R8, 0x1, 0x1f ;  /* 0x0c201f00080a7f89 */ /* 0x0202a800000e0000 */
[----:B------:R1:W3:Y:S02]  /*4140*/  SHFL.BFLY PT, R11, R9, 0x1, 0x1f ;  /* 0x0c201f00090b7f89 */ /* 0x0002e400000e0000 */
.L_x_937:
        /* <DEDUP_REMOVED lines=8> */
.L_x_159:
[----:B---3--:R-:W-:-:S13]  /*41d0*/  FSETP.GT.AND P0, PT, R9, R11, PT ;  /* 0x0000000b0900720b */ /* 0x008fda0003f04000 */
[----:B--2---:R2:W-:Y:S02]  /*41e0*/  @P0 STL.64 [R14], R10 ;  /* 0x0000000a0e000387 */ /* 0x0045e40000100a00 */
.L_x_160:
[----:B------:R-:W-:Y:S05]  /*41f0*/  BSYNC.RECONVERGENT B1 ;  /* 0x0000000000017941 */ /* 0x000fea0003800200 */
.L_x_158:
[----:B-1----:R1:W5:Y:S01]  /*4200*/  LDL.64 R8, [R14+0x8] ;  /* 0x000008000e087983 */ /* 0x0023620000100a00 */
[----:B------:R-:W-:-:S03]  /*4210*/  UMOV UR4, 0xffffffff ;  /* 0xffffffff00047882 */ /* 0x000fc60000000000 */
[----:B------:R-:W-:Y:S05]  /*4220*/  BRA.DIV UR4, `(.L_x_161) ;  /* 0x0000010e04ac7947 */ /* 0x000fea000b800000 */
[----:B--23-5:R2:W3:Y:S04]  /*4230*/  SHFL.BFLY PT, R10, R8, 0x1, 0x1f ;  /* 0x0c201f00080a7f89 */ /* 0x02c4e800000e0000 */
[----:B------:R2:W4:Y:S02]  /*4240*/  SHFL.BFLY PT, R11, R9, 0x1, 0x1f ;  /* 0x0c201f00090b7f89 */ /* 0x00052400000e0000 */
.L_x_941:
[----:B------:R-:W-:Y:S04]  /*4250*/  BSSY.RECONVERGENT B1, `(.L_x_162) ;  /* 0x0000008000017945 */ /* 0x000fe80003800200 */
[----:B------:R-:W-:Y:S05]  /*4260*/  @!P1 BRA `(.L_x_163) ;  /* 0x0000000000109947 */ /* 0x000fea0003800000 */
[----:B----4-:R-:W-:-:S13]  /*4270*/  FSETP.GEU.AND P0, PT, R9, R11, PT ;  /* 0x0000000b0900720b */ /* 0x010fda0003f0e000 */
[----:B------:R-:W-:Y:S05]  /*4280*/  @P0 BRA `(.L_x_164) ;  /* 0x0000000000100947 */ /* 0x000fea0003800000 */
[----:B---3--:R4:W-:Y:S01]  /*4290*/  STL.64 [R14+0x8], R10 ;  /* 0x0000080a0e007387 */ /* 0x0089e20000100a00 */
[----:B------:R-:W-:Y:S05]  /*42a0*/  BRA `(.L_x_164) ;  /* 0x0000000000087947 */ /* 0x000fea0003800000 */
.L_x_163:
[----:B----4-:R-:W-:-:S13]  /*42b0*/  FSETP.GT.AND P0, PT, R9, R11, PT ;  /* 0x0000000b0900720b */ /* 0x010fda0003f04000 */
[----:B---3--:R3:W-:Y:S02]  /*42c0*/  @P0 STL.64 [R14+0x8], R10 ;  /* 0x0000080a0e000387 */ /* 0x0087e40000100a00 */
.L_x_164:
[----:B------:R-:W-:Y:S05]  /*42d0*/  BSYNC.RECONVERGENT B1 ;  /* 0x0000000000017941 */ /* 0x000fea0003800200 */
.L_x_162:
[----:B--2---:R2:W5:Y:S01]  /*42e0*/  LDL.64 R8, [R14+0x10] ;  /* 0x000010000e087983 */ /* 0x0045620000100a00 */
[----:B------:R-:W-:-:S03]  /*42f0*/  UMOV UR4, 0xffffffff ;  /* 0xffffffff00047882 */ /* 0x000fc60000000000 */
[----:B------:R-:W-:Y:S05]  /*4300*/  BRA.DIV UR4, `(.L_x_165) ;  /* 0x0000010e04bc7947 */ /* 0x000fea000b800000 */
[----:B---345:R3:W4:Y:S04]  /*4310*/  SHFL.BFLY PT, R10, R8, 0x1, 0x1f ;  /* 0x0c201f00080a7f89 */ /* 0x03872800000e0000 */
[----:B------:R3:W0:Y:S02]  /*4320*/  SHFL.BFLY PT, R11, R9, 0x1, 0x1f ;  /* 0x0c201f00090b7f89 */ /* 0x00062400000e0000 */
.L_x_945:
[----:B------:R-:W-:Y:S04]  /*4330*/  BSSY.RECONVERGENT B1, `(.L_x_166) ;  /* 0x0000008000017945 */ /* 0x000fe80003800200 */
[----:B------:R-:W-:Y:S05]  /*4340*/  @!P1 BRA `(.L_x_167) ;  /* 0x0000000000109947 */ /* 0x000fea0003800000 */
[----:B0-----:R-:W-:-:S13]  /*4350*/  FSETP.GEU.AND P0, PT, R9, R11, PT ;  /* 0x0000000b0900720b */ /* 0x001fda0003f0e000 */
[----:B------:R-:W-:Y:S05]  /*4360*/  @P0 BRA `(.L_x_168) ;  /* 0x0000000000100947 */ /* 0x000fea0003800000 */
[----:B----4-:R0:W-:Y:S01]  /*4370*/  STL.64 [R14+0x10], R10 ;  /* 0x0000100a0e007387 */ /* 0x0101e20000100a00 */
[----:B------:R-:W-:Y:S05]  /*4380*/  BRA `(.L_x_168) ;  /* 0x0000000000087947 */ /* 0x000fea0003800000 */
.L_x_167:
[----:B0-----:R-:W-:-:S13]  /*4390*/  FSETP.GT.AND P0, PT, R9, R11, PT ;  /* 0x0000000b0900720b */ /* 0x001fda0003f04000 */
[----:B----4-:R0:W-:Y:S02]  /*43a0*/  @P0 STL.64 [R14+0x10], R10 ;  /* 0x0000100a0e000387 */ /* 0x0101e40000100a00 */
.L_x_168:
[----:B------:R-:W-:Y:S05]  /*43b0*/  BSYNC.RECONVERGENT B1 ;  /* 0x0000000000017941 */ /* 0x000fea0003800200 */
.L_x_166:
[----:B---3--:R3:W5:Y:S01]  /*43c0*/  LDL.64 R8, [R14+0x18] ;  /* 0x000018000e087983 */ /* 0x0087620000100a00 */
[----:B------:R-:W-:-:S03]  /*43d0*/  UMOV UR4, 0xffffffff ;  /* 0xffffffff00047882 */ /* 0x000fc60000000000 */
[----:B------:R-:W-:Y:S05]  /*43e0*/  BRA.DIV UR4, `(.L_x_169) ;  /* 0x0000010e04cc7947 */ /* 0x000fea000b800000 */
[----:B0---45:R0:W4:Y:S04]  /*43f0*/  SHFL.BFLY PT, R10, R8, 0x1, 0x1f ;  /* 0x0c201f00080a7f89 */ /* 0x03112800000e0000 */
[----:B------:R0:W0:Y:S02]  /*4400*/  SHFL.BFLY PT, R11, R9, 0x1, 0x1f ;  /* 0x0c201f00090b7f89 */ /* 0x00002400000e0000 */
.L_x_949:
[----:B------:R-:W-:Y:S04]  /*4410*/  BSSY.RECONVERGENT B1, `(.L_x_170) ;  /* 0x0000008000017945 */ /* 0x000fe80003800200 */
[----:B------:R-:W-:Y:S05]  /*4420*/  @!P1 BRA `(.L_x_171) ;  /* 0x0000000000109947 */ /* 0x000fea0003800000 */
[----:B0-----:R-:W-:-:S13]  /*4430*/  FSETP.GEU.AND P0, PT, R9, R11, PT ;  /* 0x0000000b0900720b */ /* 0x001fda0003f0e000 */
[----:B------:R-:W-:Y:S05]  /*4440*/  @P0 BRA `(.L_x_172) ;  /* 0x0000000000100947 */ /* 0x000fea0003800000 */
[----:B----4-:R0:W-:Y:S01]  /*4450*/  STL.64 [R14+0x18], R10 ;  /* 0x0000180a0e007387 */ /* 0x0101e20000100a00 */
[----:B------:R-:W-:Y:S05]  /*4460*/  BRA `(.L_x_172) ;  /* 0x0000000000087947 */ /* 0x000fea0003800000 */
.L_x_171:
[----:B0-----:R-:W-:-:S13]  /*4470*/  FSETP.GT.AND P0, PT, R9, R11, PT ;  /* 0x0000000b0900720b */ /* 0x001fda0003f04000 */
[----:B----4-:R0:W-:Y:S02]  /*4480*/  @P0 STL.64 [R14+0x18], R10 ;  /* 0x0000180a0e000387 */ /* 0x0101e40000100a00 */
.L_x_172:
[----:B------:R-:W-:Y:S05]  /*4490*/  BSYNC.RECONVERGENT B1 ;  /* 0x0000000000017941 */ /* 0x000fea0003800200 */
.L_x_170:
[----:B------:R-:W-:Y:S05]  /*44a0*/  @P2 BRA `(.L_x_173) ;  /* 0xfffffffc00102947 */ /* 0x000fea000383ffff */
[----:B------:R-:W-:-:S07]  /*44b0*/  IMAD.MOV.U32 R8, RZ, RZ, R7 ;  /* 0x000000ffff087224 */ /* 0x000fce00078e0007 */
.L_x_156:
        /* <DEDUP_REMOVED lines=10> */
.L_x_953:
[----:B------:R-:W-:Y:S04]  /*4560*/  BSSY.RECONVERGENT B2, `(.L_x_176) ;  /* 0x0000008000027945 */ /* 0x000fe80003800200 */
[----:B------:R-:W-:Y:S05]  /*4570*/  @!P1 BRA `(.L_x_177) ;  /* 0x0000000000109947 */ /* 0x000fea0003800000 */
[----:B---3--:R-:W-:-:S13]  /*4580*/  FSETP.GEU.AND P0, PT, R9, R11, PT ;  /* 0x0000000b0900720b */ /* 0x008fda0003f0e000 */
[----:B------:R-:W-:Y:S05]  /*4590*/  @P0 BRA `(.L_x_178) ;  /* 0x0000000000100947 */ /* 0x000fea0003800000 */
[----:B--2---:R3:W-:Y:S01]  /*45a0*/  STL.64 [R14], R10 ;  /* 0x0000000a0e007387 */ /* 0x0047e20000100a00 */
[----:B------:R-:W-:Y:S05]  /*45b0*/  BRA `(.L_x_178) ;  /* 0x0000000000087947 */ /* 0x000fea0003800000 */
.L_x_177:
[----:B---3--:R-:W-:-:S13]  /*45c0*/  FSETP.GT.AND P0, PT, R9, R11, PT ;  /* 0x0000000b0900720b */ /* 0x008fda0003f04000 */
[----:B--2---:R2:W-:Y:S02]  /*45d0*/  @P0 STL.64 [R14], R10 ;  /* 0x0000000a0e000387 */ /* 0x0045e40000100a00 */
.L_x_178:
[----:B------:R-:W-:Y:S05]  /*45e0*/  BSYNC.RECONVERGENT B2 ;  /* 0x0000000000027941 */ /* 0x000fea0003800200 */
.L_x_176:
[----:B------:R-:W-:-:S13]  /*45f0*/  ISETP.NE.AND P0, PT, R2, 0x1, PT ;  /* 0x000000010200780c */ /* 0x000fda0003f05270 */
[----:B------:R-:W-:Y:S05]  /*4600*/  @!P0 BRA `(.L_x_174) ;  /* 0x0000000000708947 */ /* 0x000fea0003800000 */
[----:B-1----:R1:W5:Y:S01]  /*4610*/  LDL.64 R8, [R14+0x8] ;  /* 0x000008000e087983 */ /* 0x0023620000100a00 */
[----:B------:R-:W-:-:S03]  /*4620*/  UMOV UR4, 0xffffffff ;  /* 0xffffffff00047882 */ /* 0x000fc60000000000 */
[----:B------:R-:W-:Y:S05]  /*4630*/  BRA.DIV UR4, `(.L_x_179) ;  /* 0x0000010e04c87947 */ /* 0x000fea000b800000 */
[----:B--23-5:R2:W3:Y:S04]  /*4640*/  SHFL.BFLY PT, R10, R8, 0x1, 0x1f ;  /* 0x0c201f00080a7f89 */ /* 0x02c4e800000e0000 */
[----:B------:R2:W4:Y:S02]  /*4650*/  SHFL.BFLY PT, R11, R9, 0x1, 0x1f ;  /* 0x0c201f00090b7f89 */ /* 0x00052400000e0000 */
.L_x_957:
[----:B------:R-:W-:Y:S04]  /*4660*/  BSSY.RECONVERGENT B2, `(.L_x_180) ;  /* 0x0000008000027945 */ /* 0x000fe80003800200 */
[----:B------:R-:W-:Y:S05]  /*4670*/  @!P1 BRA `(.L_x_181) ;  /* 0x0000000000109947 */ /* 0x000fea0003800000 */
[----:B----4-:R-:W-:-:S13]  /*4680*/  FSETP.GEU.AND P0, PT, R9, R11, PT ;  /* 0x0000000b0900720b */ /* 0x010fda0003f0e000 */
[----:B------:R-:W-:Y:S05]  /*4690*/  @P0 BRA `(.L_x_182) ;  /* 0x0000000000100947 */ /* 0x000fea0003800000 */
[----:B---3--:R4:W-:Y:S01]  /*46a0*/  STL.64 [R14+0x8], R10 ;  /* 0x0000080a0e007387 */ /* 0x0089e20000100a00 */
[----:B------:R-:W-:Y:S05]  /*46b0*/  BRA `(.L_x_182) ;  /* 0x0000000000087947 */ /* 0x000fea0003800000 */
.L_x_181:
[----:B----4-:R-:W-:-:S13]  /*46c0*/  FSETP.GT.AND P0, PT, R9, R11, PT ;  /* 0x0000000b0900720b */ /* 0x010fda0003f04000 */
[----:B---3--:R3:W-:Y:S02]  /*46d0*/  @P0 STL.64 [R14+0x8], R10 ;  /* 0x0000080a0e000387 */ /* 0x0087e40000100a00 */
.L_x_182:
[----:B------:R-:W-:Y:S05]  /*46e0*/  BSYNC.RECONVERGENT B2 ;  /* 0x0000000000027941 */ /* 0x000fea0003800200 */
.L_x_180:
[----:B------:R-:W-:-:S13]  /*46f0*/  ISETP.NE.AND P0, PT, R2, 0x2, PT ;  /* 0x000000020200780c */ /* 0x000fda0003f05270 */
[----:B------:R-:W-:Y:S05]  /*4700*/  @!P0 BRA `(.L_x_174) ;  /* 0x0000000000308947 */ /* 0x000fea0003800000 */
[----:B--2---:R2:W5:Y:S01]  /*4710*/  LDL.64 R8, [R14+0x10] ;  /* 0x000010000e087983 */ /* 0x0045620000100a00 */
[----:B------:R-:W-:-:S03]  /*4720*/  UMOV UR4, 0xffffffff ;  /* 0xffffffff00047882 */ /* 0x000fc60000000000 */
[----:B------:R-:W-:Y:S05]  /*4730*/  BRA.DIV UR4, `(.L_x_183) ;  /* 0x0000010e04d07947 */ /* 0x000fea000b800000 */
[----:B---345:R3:W4:Y:S04]  /*4740*/  SHFL.BFLY PT, R10, R8, 0x1, 0x1f ;  /* 0x0c201f00080a7f89 */ /* 0x03872800000e0000 */
[----:B------:R3:W0:Y:S02]  /*4750*/  SHFL.BFLY PT, R11, R9, 0x1, 0x1f ;  /* 0x0c201f00090b7f89 */ /* 0x00062400000e0000 */
.L_x_961:
[----:B------:R-:W-:Y:S05]  /*4760*/  @!P1 BRA `(.L_x_184) ;  /* 0x0000000000109947 */ /* 0x000fea0003800000 */
[----:B0-----:R-:W-:-:S13]  /*4770*/  FSETP.GEU.AND P0, PT, R9, R11, PT ;  /* 0x0000000b0900720b */ /* 0x001fda0003f0e000 */
[----:B------:R-:W-:Y:S05]  /*4780*/  @P0 BRA `(.L_x_174) ;  /* 0x0000000000100947 */ /* 0x000fea0003800000 */
[----:B----4-:R0:W-:Y:S01]  /*4790*/  STL.64 [R14+0x10], R10 ;  /* 0x0000100a0e007387 */ /* 0x0101e20000100a00 */
[----:B------:R-:W-:Y:S05]  /*47a0*/  BRA `(.L_x_174) ;  /* 0x0000000000087947 */ /* 0x000fea0003800000 */
.L_x_184:
[----:B0-----:R-:W-:-:S13]  /*47b0*/  FSETP.GT.AND P0, PT, R9, R11, PT ;  /* 0x0000000b0900720b */ /* 0x001fda0003f04000 */
[----:B----4-:R0:W-:Y:S02]  /*47c0*/  @P0 STL.64 [R14+0x10], R10 ;  /* 0x0000100a0e000387 */ /* 0x0101e40000100a00 */
.L_x_174:
[----:B------:R-:W-:Y:S05]  /*47d0*/  BSYNC B1 ;  /* 0x0000000000017941 */ /* 0x000fea0003800000 */
.L_x_155:
[----:B------:R-:W-:Y:S01]  /*47e0*/  UMOV UR4, 0xffffffff ;  /* 0xffffffff00047882 */ /* 0x000fe20000000000 */
[----:B------:R-:W-:Y:S02]  /*47f0*/  ISETP.GE.AND P0, PT, R41, 0x1, PT ;  /* 0x000000012900780c */ /* 0x000fe40003f06270 */
[----:B------:R-:W-:Y:S11]  /*4800*/  BRA.DIV UR4, `(.L_x_185) ;  /* 0x0000010e04e47947 */ /* 0x000ff6000b800000 */
[----:B------:R-:W-:Y:S01]  /*4810*/  NOP ;  /* 0x0000000000007918 */ /* 0x000fe20000000000 */
[----:B------:R-:W-:Y:S01]  /*4820*/  NOP ;  /* 0x0000000000007918 */ /* 0x000fe20000000000 */
.L_x_965:
[----:B------:R-:W-:Y:S05]  /*4830*/  @!P0 BRA `(.L_x_186) ;  /* 0x0000001000d88947 */ /* 0x000fea0003800000 */
[----:B------:R-:W-:Y:S01]  /*4840*/  ISETP.GE.U32.AND P0, PT, R0, 0x3, PT ;  /* 0x000000030000780c */ /* 0x000fe20003f06070 */
[----:B01----:R-:W-:-:S12]  /*4850*/  IMAD.MOV.U32 R13, RZ, RZ, RZ ;  /* 0x000000ffff0d7224 */ /* 0x003fd800078e00ff */
[----:B------:R-:W-:Y:S05]  /*4860*/  @!P0 BRA `(.L_x_187) ;  /* 0x0000000800b88947 */ /* 0x000fea0003800000 */
[----:B------:R-:W-:Y:S01]  /*4870*/  IABS R15, R41 ;  /* 0x00000029000f7213 */ /* 0x000fe20000000000 */
[----:B------:R-:W-:Y:S01]  /*4880*/  BSSY B1, `(.L_x_188) ;  /* 0x00000ab000017945 */ /* 0x000fe20003800000 */
[----:B------:R-:W-:Y:S02]  /*4890*/  IMAD.MOV.U32 R13, RZ, RZ, RZ ;  /* 0x000000ffff0d7224 */ /* 0x000fe400078e00ff */
[----:B--234-:R-:W0:Y:S08]  /*48a0*/  I2F.RP R10, R15 ;  /* 0x0000000f000a7306 */ /* 0x01ce300000209400 */
[----:B0-----:R-:W0:Y:S02]  /*48b0*/  MUFU.RCP R10, R10 ;  /* 0x0000000a000a7308 */ /* 0x001e240000001000 */
[----:B0-----:R-:W-:-:S06]  /*48c0*/  IADD3 R8, PT, PT, R10, 0xffffffe, RZ ;  /* 0x0ffffffe0a087810 */ /* 0x001fcc0007ffe0ff */
[----:B------:R0:W1:Y:S02]  /*48d0*/  F2I.FTZ.U32.TRUNC.NTZ R9, R8 ;  /* 0x0000000800097305 */ /* 0x000064000021f000 */
[----:B0-----:R-:W-:Y:S02]  /*48e0*/  IMAD.MOV.U32 R8, RZ, RZ, RZ ;  /* 0x000000ffff087224 */ /* 0x001fe400078e00ff */
[----:B-1----:R-:W-:-:S04]  /*48f0*/  IMAD.MOV R12, RZ, RZ, -R9 ;  /* 0x000000ffff0c7224 */ /* 0x002fc800078e0a09 */
[----:B------:R-:W-:-:S04]  /*4900*/  IMAD R11, R12, R15, RZ ;  /* 0x0000000f0c0b7224 */ /* 0x000fc800078e02ff */
[----:B------:R-:W-:-:S07]  /*4910*/  IMAD.HI.U32 R14, R9, R11, R8 ;  /* 0x0000000b090e7227 */ /* 0x000fce00078e0008 */
.L_x_204:
[----:B0-----:R-:W0:Y:S01]  /*4920*/  LDCU UR4, c[0x0][0x3a8] ;  /* 0x00007500ff0477ac */ /* 0x001e220008000800 */
[----:B-1----:R-:W-:Y:S01]  /*4930*/  IADD3 R8, PT, PT, R39, R13, RZ ;  /* 0x0000000d27087210 */ /* 0x002fe20007ffe0ff */
[----:B------:R-:W-:Y:S01]  /*4940*/  BSSY B2, `(.L_x_189) ;  /* 0x0000022000027945 */ /* 0x000fe20003800000 */
[-C--:B------:R-:W-:Y:S02]  /*4950*/  IABS R18, R41.reuse ;  /* 0x0000002900127213 */ /* 0x080fe40000000000 */
[----:B------:R-:W-:Y:S02]  /*4960*/  LOP3.LUT R8, RZ, R8, RZ, 0x33, !PT ;  /* 0x00000008ff087212 */ /* 0x000fe400078e33ff */
[----:B------:R-:W-:-:S03]  /*4970*/  LOP3.LUT R21, RZ, R41, RZ, 0x33, !PT ;  /* 0x00000029ff157212 */ /* 0x000fc600078e33ff */
[----:B0-----:R-:W-:Y:S01]  /*4980*/  VIADD R19, R8, UR4 ;  /* 0x0000000408137c36 */ /* 0x001fe20008000000 */
[----:B------:R-:W-:-:S04]  /*4990*/  IABS R8, R41 ;  /* 0x0000002900087213 */ /* 0x000fc80000000000 */
[----:B------:R-:W-:Y:S01]  /*49a0*/  IABS R11, R19 ;  /* 0x00000013000b7213 */ /* 0x000fe20000000000 */
[----:B------:R-:W-:-:S04]  /*49b0*/  IMAD.MOV R20, RZ, RZ, -R8 ;  /* 0x000000ffff147224 */ /* 0x000fc800078e0a08 */
[----:B------:R-:W-:-:S04]  /*49c0*/  IMAD.HI.U32 R9, R14, R11, RZ ;  /* 0x0000000b0e097227 */ /* 0x000fc800078e00ff */
[----:B------:R-:W-:-:S05]  /*49d0*/  IMAD R8, R9, R20, R11 ;  /* 0x0000001409087224 */ /* 0x000fca00078e020b */
[----:B------:R-:W-:-:S13]  /*49e0*/  ISETP.GT.U32.AND P1, PT, R15, R8, PT ;  /* 0x000000080f00720c */ /* 0x000fda0003f24070 */
[----:B------:R-:W-:Y:S01]  /*49f0*/  @!P1 IMAD.IADD R8, R8, 0x1, -R18 ;  /* 0x0000000108089824 */ /* 0x000fe200078e0a12 */
[----:B------:R-:W-:-:S04]  /*4a00*/  @!P1 IADD3 R9, PT, PT, R9, 0x1, RZ ;  /* 0x0000000109099810 */ /* 0x000fc80007ffe0ff */
[----:B------:R-:W-:Y:S02]  /*4a10*/  ISETP.GE.U32.AND P0, PT, R8, R15, PT ;  /* 0x0000000f0800720c */ /* 0x000fe40003f06070 */
[----:B------:R-:W-:-:S04]  /*4a20*/  LOP3.LUT R8, R19, R41, RZ, 0x3c, !PT ;  /* 0x0000002913087212 */ /* 0x000fc800078e3cff */
[----:B------:R-:W-:-:S07]  /*4a30*/  ISETP.GE.AND P2, PT, R8, RZ, PT ;  /* 0x000000ff0800720c */ /* 0x000fce0003f46270 */
[----:B------:R-:W-:Y:S01]  /*4a40*/  @P0 VIADD R9, R9, 0x1 ;  /* 0x0000000109090836 */ /* 0x000fe20000000000 */
[----:B------:R-:W-:-:S05]  /*4a50*/  ISETP.NE.AND P0, PT, R41, RZ, PT ;  /* 0x000000ff2900720c */ /* 0x000fca0003f05270 */
[----:B------:R-:W-:-:S05]  /*4a60*/  @!P2 IMAD.MOV R9, RZ, RZ, -R9 ;  /* 0x000000ffff09a224 */ /* 0x000fca00078e0a09 */
[----:B------:R-:W-:-:S04]  /*4a70*/  SEL R10, R21, R9, !P0 ;  /* 0x00000009150a7207 */ /* 0x000fc80004000000 */
[----:B------:R-:W-:Y:S01]  /*4a80*/  ISETP.NE.AND P1, PT, R42, R10, PT ;  /* 0x0000000a2a00720c */ /* 0x000fe20003f25270 */
[----:B------:R-:W-:-:S04]  /*4a90*/  IMAD.MOV R8, RZ, RZ, -R10 ;  /* 0x000000ffff087224 */ /* 0x000fc800078e0a0a */
[----:B------:R-:W-:-:S08]  /*4aa0*/  IMAD R11, R41, R8, R19 ;  /* 0x00000008290b7224 */ /* 0x000fd000078e0213 */
[----:B------:R-:W-:-:S06]  /*4ab0*/  @!P1 LEA R8, R11, R40, 0x3 ;  /* 0x000000280b089211 */ /* 0x000fcc00078e18ff */
[----:B------:R-:W0:Y:S02]  /*4ac0*/  @!P1 LDS.64 R8, [R8] ;  /* 0x0000000008089984 */ /* 0x000e240000000a00 */
[----:B0-----:R-:W-:Y:S01]  /*4ad0*/  @!P1 IMAD.MOV.U32 R16, RZ, RZ, R9 ;  /* 0x000000ffff109224 */ /* 0x001fe200078e0009 */
[----:B------:R-:W-:Y:S06]  /*4ae0*/  @!P1 BRA `(.L_x_190) ;  /* 0x00000000001c9947 */ /* 0x000fec0003800000 */
[----:B------:R-:W-:Y:S01]  /*4af0*/  IMAD R8, R11, 0x8, R40 ;  /* 0x000000080b087824 */ /* 0x000fe200078e0228 */
[----:B------:R-:W-:-:S05]  /*4b00*/  UMOV UR4, 0xffffffff ;  /* 0xffffffff00047882 */ /* 0x000fca0000000000 */
[----:B------:R-:W0:Y:S01]  /*4b10*/  LDS.64 R8, [R8] ;  /* 0x0000000008087984 */ /* 0x000e220000000a00 */
[----:B------:R-:W-:Y:S05]  /*4b20*/  BRA.DIV UR4, `(.L_x_191) ;  /* 0x0000010e04487947 */ /* 0x000fea000b800000 */
[----:B0-----:R0:W1:Y:S04]  /*4b30*/  SHFL.IDX PT, R8, R8, R10, 0x1f ;  /* 0x00001f0a08087589 */ /* 0x00106800000e0000 */
[----:B------:R0:W2:Y:S02]  /*4b40*/  SHFL.IDX PT, R9, R9, R10, 0x1f ;  /* 0x00001f0a09097589 */ /* 0x0000a400000e0000 */
.L_x_969:
[----:B--2---:R-:W-:-:S07]  /*4b50*/  IMAD.MOV.U32 R16, RZ, RZ, R9 ;  /* 0x000000ffff107224 */ /* 0x004fce00078e0009 */
.L_x_190:
[----:B------:R-:W-:Y:S05]  /*4b60*/  BSYNC B2 ;  /* 0x0000000000027941 */ /* 0x000fea0003800000 */
.L_x_189:
[----:B------:R-:W-:-:S05]  /*4b70*/  LEA R17, R13, UR5, 0x3 ;  /* 0x000000050d117c11 */ /* 0x000fca000f8e18ff */
[----:B0-----:R-:W2:Y:S01]  /*4b80*/  LDL.64 R10, [R17] ;  /* 0x00000000110a7983 */ /* 0x001ea20000100a00 */
[----:B------:R-:W0:Y:S01]  /*4b90*/  I2F.RP R22, R18 ;  /* 0x0000001200167306 */ /* 0x000e220000209400 */
[----:B------:R-:W-:Y:S01]  /*4ba0*/  IMAD.MOV.U32 R14, RZ, RZ, RZ ;  /* 0x000000ffff0e7224 */ /* 0x000fe200078e00ff */
[----:B------:R-:W-:Y:S01]  /*4bb0*/  BSSY B2, `(.L_x_192) ;  /* 0x0000029000027945 */ /* 0x000fe20003800000 */
[----:B------:R-:W-:-:S05]  /*4bc0*/  VIADD R12, R19, 0xffffffff ;  /* 0xffffffff130c7836 */ /* 0x000fca0000000000 */
[----:B0-----:R-:W0:Y:S02]  /*4bd0*/  MUFU.RCP R22, R22 ;  /* 0x0000001600167308 */ /* 0x001e240000001000 */
[----:B0-----:R-:W-:-:S06]  /*4be0*/  IADD3 R24, PT, PT, R22, 0xffffffe, RZ ;  /* 0x0ffffffe16187810 */ /* 0x001fcc0007ffe0ff */
[----:B------:R-:W0:Y:S02]  /*4bf0*/  F2I.FTZ.U32.TRUNC.NTZ R15, R24 ;  /* 0x00000018000f7305 */ /* 0x000e24000021f000 */
[----:B0-----:R-:W-:-:S04]  /*4c00*/  IMAD.MOV R23, RZ, RZ, -R15 ;  /* 0x000000ffff177224 */ /* 0x001fc800078e0a0f */
[----:B------:R-:W-:-:S04]  /*4c10*/  IMAD R23, R23, R18, RZ ;  /* 0x0000001217177224 */ /* 0x000fc800078e02ff */
[----:B------:R-:W-:Y:S01]  /*4c20*/  IMAD.HI.U32 R14, R15, R23, R14 ;  /* 0x000000170f0e7227 */ /* 0x000fe200078e000e */
[----:B------:R-:W-:-:S05]  /*4c30*/  IABS R15, R12 ;  /* 0x0000000c000f7213 */ /* 0x000fca0000000000 */
[----:B------:R-:W-:Y:S01]  /*4c40*/  IMAD.HI.U32 R23, R14, R15, RZ ;  /* 0x0000000f0e177227 */ /* 0x000fe200078e00ff */
[----:B--2---:R-:W-:-:S03]  /*4c50*/  FSETP.GEU.AND P2, PT, R11, R16, PT ;  /* 0x000000100b00720b */ /* 0x004fc60003f4e000 */
[----:B------:R-:W-:Y:S01]  /*4c60*/  IMAD R16, R23, R20, R15 ;  /* 0x0000001417107224 */ /* 0x000fe200078e020f */
[----:B------:R-:W-:-:S04]  /*4c70*/  MOV R15, R18 ;  /* 0x00000012000f7202 */ /* 0x000fc80000000f00 */
[----:B------:R-:W-:-:S05]  /*4c80*/  ISETP.GT.U32.AND P3, PT, R15, R16, PT ;  /* 0x000000100f00720c */ /* 0x000fca0003f64070 */
[----:B-1----:R-:W-:Y:S01]  /*4c90*/  @!P2 IMAD.MOV.U32 R8, RZ, RZ, R10 ;  /* 0x000000ffff08a224 */ /* 0x002fe200078e000a */
[----:B------:R-:W-:Y:S01]  /*4ca0*/  LOP3.LUT R10, R12, R41, RZ, 0x3c, !PT ;  /* 0x000000290c0a7212 */ /* 0x000fe200078e3cff */
[----:B------:R-:W-:-:S03]  /*4cb0*/  @!P2 IMAD.MOV.U32 R9, RZ, RZ, R11 ;  /* 0x000000ffff09a224 */ /* 0x000fc600078e000b */
[----:B------:R-:W-:-:S03]  /*4cc0*/  ISETP.GE.AND P2, PT, R10, RZ, PT ;  /* 0x000000ff0a00720c */ /* 0x000fc60003f46270 */
[----:B------:R-:W-:Y:S01]  /*4cd0*/  @!P3 IMAD.IADD R16, R16, 0x1, -R18 ;  /* 0x000000011010b824 */ /* 0x000fe200078e0a12 */
[----:B------:R-:W-:-:S04]  /*4ce0*/  @!P3 IADD3 R23, PT, PT, R23, 0x1, RZ ;  /* 0x000000011717b810 */ /* 0x000fc80007ffe0ff */
[----:B------:R-:W-:Y:S01]  /*4cf0*/  ISETP.GE.U32.AND P1, PT, R16, R15, PT ;  /* 0x0000000f1000720c */ /* 0x000fe20003f26070 */
[----:B------:R-:W-:-:S05]  /*4d00*/  IMAD.U32 R16, R13, 0x8, R1 ;  /* 0x000000080d107824 */ /* 0x000fca00078e0001 */
[----:B------:R0:W-:Y:S07]  /*4d10*/  STL.64 [R16], R8 ;  /* 0x0000000810007387 */ /* 0x0001ee0000100a00 */
[----:B------:R-:W-:-:S04]  /*4d20*/  @P1 VIADD R23, R23, 0x1 ;  /* 0x0000000117171836 */ /* 0x000fc80000000000 */
[----:B------:R-:W-:-:S05]  /*4d30*/  @!P2 IMAD.MOV R23, RZ, RZ, -R23 ;  /* 0x000000ffff17a224 */ /* 0x000fca00078e0a17 */
[----:B------:R-:W-:-:S04]  /*4d40*/  SEL R10, R21, R23, !P0 ;  /* 0x00000017150a7207 */ /* 0x000fc80004000000 */
[----:B------:R-:W-:Y:S02]  /*4d50*/  ISETP.NE.AND P1, PT, R42, R10, PT ;  /* 0x0000000a2a00720c */ /* 0x000fe40003f25270 */
[----:B------:R-:W-:-:S05]  /*4d60*/  IADD3 R11, PT, PT, -R10, RZ, RZ ;  /* 0x000000ff0a0b7210 */ /* 0x000fca0007ffe1ff */
[----:B------:R-:W-:-:S06]  /*4d70*/  IMAD R11, R41, R11, R12 ;  /* 0x0000000b290b7224 */ /* 0x000fcc00078e020c */
[----:B0-----:R-:W-:Y:S05]  /*4d80*/  @!P1 BRA `(.L_x_193) ;  /* 0x0000000000209947 */ /* 0x001fea0003800000 */
[----:B------:R-:W-:Y:S01]  /*4d90*/  IMAD R8, R11, 0x8, R40 ;  /* 0x000000080b087824 */ /* 0x000fe200078e0228 */
[----:B------:R-:W-:-:S05]  /*4da0*/  UMOV UR4, 0xffffffff ;  /* 0xffffffff00047882 */ /* 0x000fca0000000000 */
[----:B------:R-:W0:Y:S01]  /*4db0*/  LDS.64 R8, [R8] ;  /* 0x0000000008087984 */ /* 0x000e220000000a00 */
[----:B------:R-:W-:Y:S05]  /*4dc0*/  BRA.DIV UR4, `(.L_x_194) ;  /* 0x0000010a04e47947 */ /* 0x000fea000b800000 */
[----:B0-----:R0:W1:Y:S04]  /*4dd0*/  SHFL.IDX PT, R8, R8, R10, 0x1f ;  /* 0x00001f0a08087589 */ /* 0x00106800000e0000 */
[----:B------:R0:W2:Y:S02]  /*4de0*/  SHFL.IDX PT, R9, R9, R10, 0x1f ;  /* 0x00001f0a09097589 */ /* 0x0000a400000e0000 */
.L_x_973:
[----:B--2---:R-:W-:Y:S01]  /*4df0*/  IMAD.MOV.U32 R12, RZ, RZ, R9 ;  /* 0x000000ffff0c7224 */ /* 0x004fe200078e0009 */
[----:B------:R-:W-:Y:S06]  /*4e00*/  BRA `(.L_x_195) ;  /* 0x00000000000c7947 */ /* 0x000fec0003800000 */
.L_x_193:
[----:B------:R-:W-:-:S06]  /*4e10*/  IMAD R8, R11, 0x8, R40 ;  /* 0x000000080b087824 */ /* 0x000fcc00078e0228 */
[----:B------:R-:W0:Y:S02]  /*4e20*/  LDS.64 R8, [R8] ;  /* 0x0000000008087984 */ /* 0x000e240000000a00 */
[----:B0-----:R-:W-:-:S07]  /*4e30*/  MOV R12, R9 ;  /* 0x00000009000c7202 */ /* 0x001fce0000000f00 */
.L_x_195:
[----:B------:R-:W-:Y:S05]  /*4e40*/  BSYNC B2 ;  /* 0x0000000000027941 */ /* 0x000fea0003800000 */
.L_x_192:
[----:B0-----:R-:W2:Y:S01]  /*4e50*/  LDL.64 R10, [R17+0x8] ;  /* 0x00000800110a7983 */ /* 0x001ea20000100a00 */
[----:B------:R-:W-:Y:S01]  /*4e60*/  BSSY B2, `(.L_x_196) ;  /* 0x0000021000027945 */ /* 0x000fe20003800000 */
[----:B--2---:R-:W-:Y:S01]  /*4e70*/  FSETP.GEU.AND P2, PT, R11, R12, PT ;  /* 0x0000000c0b00720b */ /* 0x004fe20003f4e000 */
[----:B------:R-:W-:-:S05]  /*4e80*/  VIADD R12, R19, 0xfffffffe ;  /* 0xfffffffe130c7836 */ /* 0x000fca0000000000 */
[----:B------:R-:W-:-:S05]  /*4e90*/  IABS R25, R12 ;  /* 0x0000000c00197213 */ /* 0x000fca0000000000 */
[----:B------:R-:W-:Y:S02]  /*4ea0*/  IMAD.HI.U32 R23, R14, R25, RZ ;  /* 0x000000190e177227 */ /* 0x000fe400078e00ff */
[----:B------:R-:W-:Y:S02]  /*4eb0*/  @!P2 MOV R9, R11 ;  /* 0x0000000b0009a202 */ /* 0x000fe40000000f00 */
[----:B-1----:R-:W-:Y:S02]  /*4ec0*/  @!P2 IMAD.MOV.U32 R8, RZ, RZ, R10 ;  /* 0x000000ffff08a224 */ /* 0x002fe400078e000a */
[----:B------:R-:W-:-:S03]  /*4ed0*/  IMAD R10, R23, R20, R25 ;  /* 0x00000014170a7224 */ /* 0x000fc600078e0219 */
[----:B------:R0:W-:Y:S02]  /*4ee0*/  STL.64 [R16+0x8], R8 ;  /* 0x0000080810007387 */ /* 0x0001e40000100a00 */
[----:B------:R-:W-:-:S13]  /*4ef0*/  ISETP.GT.U32.AND P3, PT, R15, R10, PT ;  /* 0x0000000a0f00720c */ /* 0x000fda0003f64070 */
[----:B------:R-:W-:Y:S02]  /*4f00*/  @!P3 IMAD.IADD R10, R10, 0x1, -R18 ;  /* 0x000000010a0ab824 */ /* 0x000fe400078e0a12 */
[----:B------:R-:W-:-:S03]  /*4f10*/  @!P3 VIADD R23, R23, 0x1 ;  /* 0x000000011717b836 */ /* 0x000fc60000000000 */
[----:B------:R-:W-:Y:S02]  /*4f20*/  ISETP.GE.U32.AND P1, PT, R10, R15, PT ;  /* 0x0000000f0a00720c */ /* 0x000fe40003f26070 */
[----:B------:R-:W-:-:S04]  /*4f30*/  LOP3.LUT R10, R12, R41, RZ, 0x3c, !PT ;  /* 0x000000290c0a7212 */ /* 0x000fc800078e3cff */
[----:B------:R-:W-:-:S07]  /*4f40*/  ISETP.GE.AND P2, PT, R10, RZ, PT ;  /* 0x000000ff0a00720c */ /* 0x000fce0003f46270 */
[----:B------:R-:W-:-:S06]  /*4f50*/  @P1 VIADD R23, R23, 0x1 ;  /* 0x0000000117171836 */ /* 0x000fcc0000000000 */
        /* <DEDUP_REMOVED lines=12> */
.L_x_977:
[----:B--2---:R-:W-:Y:S01]  /*5020*/  IMAD.MOV.U32 R22, RZ, RZ, R9 ;  /* 0x000000ffff167224 */ /* 0x004fe200078e0009 */
[----:B------:R-:W-:Y:S06]  /*5030*/  BRA `(.L_x_199) ;  /* 0x00000000000c7947 */ /* 0x000fec0003800000 */
.L_x_197:
[----:B------:R-:W-:-:S06]  /*5040*/  IMAD R8, R11, 0x8, R40 ;  /* 0x000000080b087824 */ /* 0x000fcc00078e0228 */
[----:B------:R-:W0:Y:S02]  /*5050*/  LDS.64 R8, [R8] ;  /* 0x0000000008087984 */ /* 0x000e240000000a00 */
[----:B0-----:R-:W-:-:S07]  /*5060*/  MOV R22, R9 ;  /* 0x0000000900167202 */ /* 0x001fce0000000f00 */
.L_x_199:
[----:B------:R-:W-:Y:S05]  /*5070*/  BSYNC B2 ;  /* 0x0000000000027941 */ /* 0x000fea0003800000 */
.L_x_196:
[----:B0-----:R-:W2:Y:S01]  /*5080*/  LDL.64 R10, [R17+0x10] ;  /* 0x00001000110a7983 */ /* 0x001ea20000100a00 */
[----:B------:R-:W-:Y:S01]  /*5090*/  VIADD R12, R19, 0xfffffffd ;  /* 0xfffffffd130c7836 */ /* 0x000fe20000000000 */
[----:B------:R-:W-:Y:S04]  /*50a0*/  BSSY B2, `(.L_x_200) ;  /* 0x0000020000027945 */ /* 0x000fe80003800000 */
[----:B------:R-:W-:-:S05]  /*50b0*/  IABS R23, R12 ;  /* 0x0000000c00177213 */ /* 0x000fca0000000000 */
[----:B------:R-:W-:-:S04]  /*50c0*/  IMAD.HI.U32 R19, R14, R23, RZ ;  /* 0x000000170e137227 */ /* 0x000fc800078e00ff */
[----:B------:R-:W-:-:S05]  /*50d0*/  IMAD R20, R19, R20, R23 ;  /* 0x0000001413147224 */ /* 0x000fca00078e0217 */
[----:B------:R-:W-:-:S13]  /*50e0*/  ISETP.GT.U32.AND P3, PT, R15, R20, PT ;  /* 0x000000140f00720c */ /* 0x000fda0003f64070 */
[----:B------:R-:W-:Y:S01]  /*50f0*/  @!P3 IMAD.IADD R20, R20, 0x1, -R18 ;  /* 0x000000011414b824 */ /* 0x000fe200078e0a12 */
[----:B------:R-:W-:Y:S01]  /*5100*/  LOP3.LUT R18, R12, R41, RZ, 0x3c, !PT ;  /* 0x000000290c127212 */ /* 0x000fe200078e3cff */
[----:B------:R-:W-:-:S03]  /*5110*/  @!P3 VIADD R19, R19, 0x1 ;  /* 0x000000011313b836 */ /* 0x000fc60000000000 */
[----:B------:R-:W-:Y:S02]  /*5120*/  ISETP.GE.U32.AND P1, PT, R20, R15, PT ;  /* 0x0000000f1400720c */ /* 0x000fe40003f26070 */
[----:B------:R-:W-:-:S11]  /*5130*/  ISETP.GE.AND P4, PT, R18, RZ, PT ;  /* 0x000000ff1200720c */ /* 0x000fd60003f86270 */
[----:B------:R-:W-:-:S04]  /*5140*/  @P1 VIADD R19, R19, 0x1 ;  /* 0x0000000113131836 */ /* 0x000fc80000000000 */
[----:B------:R-:W-:-:S05]  /*5150*/  @!P4 IMAD.MOV R19, RZ, RZ, -R19 ;  /* 0x000000ffff13c224 */ /* 0x000fca00078e0a13 */
[----:B------:R-:W-:-:S04]  /*5160*/  SEL R19, R21, R19, !P0 ;  /* 0x0000001315137207 */ /* 0x000fc80004000000 */
[----:B------:R-:W-:Y:S02]  /*5170*/  ISETP.NE.AND P0, PT, R42, R19, PT ;  /* 0x000000132a00720c */ /* 0x000fe40003f05270 */
[----:B--2---:R-:W-:-:S13]  /*5180*/  FSETP.GEU.AND P2, PT, R11, R22, PT ;  /* 0x000000160b00720b */ /* 0x004fda0003f4e000 */
[----:B-1----:R-:W-:Y:S01]  /*5190*/  @!P2 MOV R8, R10 ;  /* 0x0000000a0008a202 */ /* 0x002fe20000000f00 */
[----:B------:R-:W-:Y:S01]  /*51a0*/  @!P2 IMAD.MOV.U32 R9, RZ, RZ, R11 ;  /* 0x000000ffff09a224 */ /* 0x000fe200078e000b */
[----:B------:R-:W-:-:S04]  /*51b0*/  IADD3 R10, PT, PT, -R19, RZ, RZ ;  /* 0x000000ff130a7210 */ /* 0x000fc80007ffe1ff */
[----:B------:R0:W-:Y:S01]  /*51c0*/  STL.64 [R16+0x10], R8 ;  /* 0x0000100810007387 */ /* 0x0001e20000100a00 */
[----:B------:R-:W-:Y:S01]  /*51d0*/  IMAD R11, R41, R10, R12 ;  /* 0x0000000a290b7224 */ /* 0x000fe200078e020c */
[----:B------:R-:W-:Y:S06]  /*51e0*/  @!P0 BRA `(.L_x_201) ;  /* 0x0000000000208947 */ /* 0x000fec0003800000 */
[----:B0-----:R-:W-:Y:S01]  /*51f0*/  IMAD R8, R11, 0x8, R40 ;  /* 0x000000080b087824 */ /* 0x001fe200078e0228 */
[----:B------:R-:W-:-:S05]  /*5200*/  UMOV UR4, 0xffffffff ;  /* 0xffffffff00047882 */ /* 0x000fca0000000000 */
[----:B------:R-:W0:Y:S01]  /*5210*/  LDS.64 R8, [R8] ;  /* 0x0000000008087984 */ /* 0x000e220000000a00 */
[----:B------:R-:W-:Y:S05]  /*5220*/  BRA.DIV UR4, `(.L_x_202) ;  /* 0x0000010a04547947 */ /* 0x000fea000b800000 */
[----:B0-----:R0:W1:Y:S04]  /*5230*/  SHFL.IDX PT, R8, R8, R19, 0x1f ;  /* 0x00001f1308087589 */ /* 0x00106800000e0000 */
[----:B------:R0:W2:Y:S02]  /*5240*/  SHFL.IDX PT, R9, R9, R19, 0x1f ;  /* 0x00001f1309097589 */ /* 0x0000a400000e0000 */
.L_x_981:
[----:B--2---:R-:W-:Y:S01]  /*5250*/  IMAD.MOV.U32 R12, RZ, RZ, R9 ;  /* 0x000000ffff0c7224 */ /* 0x004fe200078e0009 */
[----:B------:R-:W-:Y:S06]  /*5260*/  BRA `(.L_x_203) ;  /* 0x00000000000c7947 */ /* 0x000fec0003800000 */
.L_x_201:
[----:B0-----:R-:W-:-:S06]  /*5270*/  IMAD R8, R11, 0x8, R40 ;  /* 0x000000080b087824 */ /* 0x001fcc00078e0228 */
[----:B------:R-:W0:Y:S02]  /*5280*/  LDS.64 R8, [R8] ;  /* 0x0000000008087984 */ /* 0x000e240000000a00 */
[----:B0-----:R-:W-:-:S07]  /*5290*/  MOV R12, R9 ;  /* 0x00000009000c7202 */ /* 0x001fce0000000f00 */
.L_x_203:
[----:B------:R-:W-:Y:S05]  /*52a0*/  BSYNC B2 ;  /* 0x0000000000027941 */ /* 0x000fea0003800000 */
.L_x_200:
[----:B------:R-:W2:Y:S01]  /*52b0*/  LDL.64 R10, [R17+0x18] ;  /* 0x00001800110a7983 */ /* 0x000ea20000100a00 */
[----:B------:R-:W-:Y:S01]  /*52c0*/  VIADD R13, R13, 0x4 ;  /* 0x000000040d0d7836 */ /* 0x000fe20000000000 */
[----:B--2---:R-:W-:-:S13]  /*52d0*/  FSETP.GEU.AND P0, PT, R11, R12, PT ;  /* 0x0000000c0b00720b */ /* 0x004fda0003f0e000 */
[----:B-1----:R-:W-:Y:S02]  /*52e0*/  @!P0 IMAD.MOV.U32 R8, RZ, RZ, R10 ;  /* 0x000000ffff088224 */ /* 0x002fe400078e000a */
[----:B------:R-:W-:Y:S01]  /*52f0*/  @!P0 IMAD.MOV.U32 R9, RZ, RZ, R11 ;  /* 0x000000ffff098224 */ /* 0x000fe200078e000b */
[----:B------:R-:W-:-:S04]  /*5300*/  ISETP.NE.AND P0, PT, R13, R7, PT ;  /* 0x000000070d00720c */ /* 0x000fc80003f05270 */
[----:B------:R1:W-:Y:S09]  /*5310*/  STL.64 [R16+0x18], R8 ;  /* 0x0000180810007387 */ /* 0x0003f20000100a00 */
[----:B------:R-:W-:Y:S05]  /*5320*/  @P0 BRA `(.L_x_204) ;  /* 0xfffffff4007c0947 */ /* 0x000fea000383ffff */
[----:B------:R-:W-:Y:S05]  /*5330*/  BSYNC B1 ;  /* 0x0000000000017941 */ /* 0x000fea0003800000 */
.L_x_188:
[----:B------:R-:W-:-:S07]  /*5340*/  MOV R13, R7 ;  /* 0x00000007000d7202 */ /* 0x000fce0000000f00 */
.L_x_187:
[----:B------:R-:W-:Y:S01]  /*5350*/  ISETP.NE.AND P0, PT, R2, RZ, PT ;  /* 0x000000ff0200720c */ /* 0x000fe20003f05270 */
[----:B------:R-:W-:-:S12]  /*5360*/  BSSY B1, `(.L_x_186) ;  /* 0x0000083000017945 */ /* 0x000fd80003800000 */
[----:B------:R-:W-:Y:S05]  /*5370*/  @!P0 BRA `(.L_x_205) ;  /* 0x0000000800048947 */ /* 0x000fea0003800000 */
[-C--:B------:R-:W-:Y:S01]  /*5380*/  IABS R18, R41.reuse ;  /* 0x0000002900127213 */ /* 0x080fe20000000000 */
[----:B------:R-:W0:Y:S01]  /*5390*/  LDCU UR4, c[0x0][0x3a8] ;  /* 0x00007500ff0477ac */ /* 0x000e220008000800 */
[----:B-1234-:R-:W-:Y:S01]  /*53a0*/  IMAD.IADD R8, R39, 0x1, R13 ;  /* 0x0000000127087824 */ /* 0x01efe200078e020d */
[----:B------:R-:W-:Y:S01]  /*53b0*/  LOP3.LUT R15, RZ, R41, RZ, 0x33, !PT ;  /* 0x00000029ff0f7212 */ /* 0x000fe200078e33ff */
[----:B------:R-:W1:Y:S01]  /*53c0*/  I2F.RP R10, R18 ;  /* 0x00000012000a7306 */ /* 0x000e620000209400 */
[----:B------:R-:W-:Y:S02]  /*53d0*/  BSSY B2, `(.L_x_206) ;  /* 0x0000029000027945 */ /* 0x000fe40003800000 */
[----:B------:R-:W-:-:S05]  /*53e0*/  LOP3.LUT R8, RZ, R8, RZ, 0x33, !PT ;  /* 0x00000008ff087212 */ /* 0x000fca00078e33ff */
[----:B-1----:R-:W1:Y:S01]  /*53f0*/  MUFU.RCP R10, R10 ;  /* 0x0000000a000a7308 */ /* 0x002e620000001000 */
[----:B0-----:R-:W-:Y:S02]  /*5400*/  IADD3 R19, PT, PT, R8, UR4, RZ ;  /* 0x0000000408137c10 */ /* 0x001fe4000fffe0ff */
[----:B------:R-:W-:-:S05]  /*5410*/  IABS R8, R41 ;  /* 0x0000002900087213 */ /* 0x000fca0000000000 */
[----:B------:R-:W-:Y:S02]  /*5420*/  IMAD.MOV R16, RZ, RZ, -R8 ;  /* 0x000000ffff107224 */ /* 0x000fe400078e0a08 */
[----:B------:R-:W-:Y:S02]  /*5430*/  IMAD.MOV.U32 R8, RZ, RZ, RZ ;  /* 0x000000ffff087224 */ /* 0x000fe400078e00ff */
[----:B-1----:R-:W-:Y:S01]  /*5440*/  VIADD R9, R10, 0xffffffe ;  /* 0x0ffffffe0a097836 */ /* 0x002fe20000000000 */
[----:B------:R-:W-:-:S05]  /*5450*/  IABS R10, R19 ;  /* 0x00000013000a7213 */ /* 0x000fca0000000000 */
[----:B------:R-:W0:Y:S02]  /*5460*/  F2I.FTZ.U32.TRUNC.NTZ R9, R9 ;  /* 0x0000000900097305 */ /* 0x000e24000021f000 */
[----:B0-----:R-:W-:-:S04]  /*5470*/  IMAD.MOV R17, RZ, RZ, -R9 ;  /* 0x000000ffff117224 */ /* 0x001fc800078e0a09 */
[----:B------:R-:W-:-:S04]  /*5480*/  IMAD R17, R17, R18, RZ ;  /* 0x0000001211117224 */ /* 0x000fc800078e02ff */
[----:B------:R-:W-:-:S04]  /*5490*/  IMAD.HI.U32 R17, R9, R17, R8 ;  /* 0x0000001109117227 */ /* 0x000fc800078e0008 */
[----:B------:R-:W-:-:S04]  /*54a0*/  IMAD.MOV.U32 R8, RZ, RZ, R10 ;  /* 0x000000ffff087224 */ /* 0x000fc800078e000a */
[----:B------:R-:W-:-:S04]  /*54b0*/  IMAD.HI.U32 R9, R17, R8, RZ ;  /* 0x0000000811097227 */ /* 0x000fc800078e00ff */
[----:B------:R-:W-:Y:S01]  /*54c0*/  IMAD R11, R9, R16, R8 ;  /* 0x00000010090b7224 */ /* 0x000fe200078e0208 */
[----:B------:R-:W-:-:S04]  /*54d0*/  LOP3.LUT R8, R19, R41, RZ, 0x3c, !PT ;  /* 0x0000002913087212 */ /* 0x000fc800078e3cff */
[----:B------:R-:W-:Y:S02]  /*54e0*/  ISETP.GT.U32.AND P1, PT, R18, R11, PT ;  /* 0x0000000b1200720c */ /* 0x000fe40003f24070 */
[----:B------:R-:W-:-:S11]  /*54f0*/  ISETP.GE.AND P2, PT, R8, RZ, PT ;  /* 0x000000ff0800720c */ /* 0x000fd60003f46270 */
[----:B------:R-:W-:Y:S01]  /*5500*/  @!P1 IADD3 R11, PT, PT, R11, -R18, RZ ;  /* 0x800000120b0b9210 */ /* 0x000fe20007ffe0ff */
[----:B------:R-:W-:-:S03]  /*5510*/  @!P1 VIADD R9, R9, 0x1 ;  /* 0x0000000109099836 */ /* 0x000fc60000000000 */
[----:B------:R-:W-:-:S13]  /*5520*/  ISETP.GE.U32.AND P0, PT, R11, R18, PT ;  /* 0x000000120b00720c */ /* 0x000fda0003f06070 */
[----:B------:R-:W-:Y:S01]  /*5530*/  @P0 VIADD R9, R9, 0x1 ;  /* 0x0000000109090836 */ /* 0x000fe20000000000 */
[----:B------:R-:W-:-:S03]  /*5540*/  ISETP.NE.AND P0, PT, R41, RZ, PT ;  /* 0x000000ff2900720c */ /* 0x000fc60003f05270 */
[----:B------:R-:W-:-:S05]  /*5550*/  @!P2 IMAD.MOV R9, RZ, RZ, -R9 ;  /* 0x000000ffff09a224 */ /* 0x000fca00078e0a09 */
[----:B------:R-:W-:-:S04]  /*5560*/  SEL R10, R15, R9, !P0 ;  /* 0x000000090f0a7207 */ /* 0x000fc80004000000 */
[----:B------:R-:W-:Y:S02]  /*5570*/  ISETP.NE.AND P1, PT, R42, R10, PT ;  /* 0x0000000a2a00720c */ /* 0x000fe40003f25270 */
[----:B------:R-:W-:-:S05]  /*5580*/  IADD3 R8, PT, PT, -R10, RZ, RZ ;  /* 0x000000ff0a087210 */ /* 0x000fca0007ffe1ff */
[----:B------:R-:W-:-:S06]  /*5590*/  IMAD R9, R41, R8, R19 ;  /* 0x0000000829097224 */ /* 0x000fcc00078e0213 */
[----:B------:R-:W-:Y:S05]  /*55a0*/  @!P1 BRA `(.L_x_207) ;  /* 0x0000000000209947 */ /* 0x000fea0003800000 */
[----:B------:R-:W-:Y:S01]  /*55b0*/  IMAD R8, R9, 0x8, R40 ;  /* 0x0000000809087824 */ /* 0x000fe200078e0228 */
[----:B------:R-:W-:-:S05]  /*55c0*/  UMOV UR4, 0xffffffff ;  /* 0xffffffff00047882 */ /* 0x000fca0000000000 */
[----:B------:R-:W0:Y:S01]  /*55d0*/  LDS.64 R8, [R8] ;  /* 0x0000000008087984 */ /* 0x000e220000000a00 */
[----:B------:R-:W-:Y:S05]  /*55e0*/  BRA.DIV UR4, `(.L_x_208) ;  /* 0x0000010604b07947 */ /* 0x000fea000b800000 */
[----:B0-----:R0:W1:Y:S04]  /*55f0*/  SHFL.IDX PT, R8, R8, R10, 0x1f ;  /* 0x00001f0a08087589 */ /* 0x00106800000e0000 */
[----:B------:R0:W2:Y:S02]  /*5600*/  SHFL.IDX PT, R9, R9, R10, 0x1f ;  /* 0x00001f0a09097589 */ /* 0x0000a400000e0000 */
.L_x_985:
[----:B--2---:R-:W-:Y:S01]  /*5610*/  IMAD.MOV.U32 R12, RZ, RZ, R9 ;  /* 0x000000ffff0c7224 */ /* 0x004fe200078e0009 */
[----:B------:R-:W-:Y:S06]  /*5620*/  BRA `(.L_x_209) ;  /* 0x00000000000c7947 */ /* 0x000fec0003800000 */
.L_x_207:
[----:B------:R-:W-:-:S06]  /*5630*/  IMAD R9, R9, 0x8, R40 ;  /* 0x0000000809097824 */ /* 0x000fcc00078e0228 */
[----:B------:R-:W0:Y:S02]  /*5640*/  LDS.64 R8, [R9] ;  /* 0x0000000009087984 */ /* 0x000e240000000a00 */
[----:B0-----:R-:W-:-:S07]  /*5650*/  MOV R12, R9 ;  /* 0x00000009000c7202 */ /* 0x001fce0000000f00 */
.L_x_209:
[----:B------:R-:W-:Y:S05]  /*5660*/  BSYNC B2 ;  /* 0x0000000000027941 */ /* 0x000fea0003800000 */
.L_x_206:
[----:B------:R-:W-:-:S05]  /*5670*/  LEA R14, R13, UR5, 0x3 ;  /* 0x000000050d0e7c11 */ /* 0x000fca000f8e18ff */
[----:B0-----:R-:W2:Y:S01]  /*5680*/  LDL.64 R10, [R14] ;  /* 0x000000000e0a7983 */ /* 0x001ea20000100a00 */
[----:B------:R-:W-:Y:S01]  /*5690*/  IMAD.U32 R13, R13, 0x8, R1 ;  /* 0x000000080d0d7824 */ /* 0x000fe200078e0001 */
[----:B--2---:R-:W-:-:S13]  /*56a0*/  FSETP.GEU.AND P1, PT, R11, R12, PT ;  /* 0x0000000c0b00720b */ /* 0x004fda0003f2e000 */
[----:B-1----:R-:W-:Y:S02]  /*56b0*/  @!P1 IMAD.MOV.U32 R8, RZ, RZ, R10 ;  /* 0x000000ffff089224 */ /* 0x002fe400078e000a */
[----:B------:R-:W-:Y:S01]  /*56c0*/  @!P1 IMAD.MOV.U32 R9, RZ, RZ, R11 ;  /* 0x000000ffff099224 */ /* 0x000fe200078e000b */
[----:B------:R-:W-:-:S04]  /*56d0*/  ISETP.NE.AND P1, PT, R2, 0x1, PT ;  /* 0x000000010200780c */ /* 0x000fc80003f25270 */
[----:B------:R0:W-:Y:S09]  /*56e0*/  STL.64 [R13], R8 ;  /* 0x000000080d007387 */ /* 0x0001f20000100a00 */
[----:B------:R-:W-:Y:S05]  /*56f0*/  @!P1 BRA `(.L_x_205) ;  /* 0x0000000400249947 */ /* 0x000fea0003800000 */
[----:B------:R-:W-:Y:S01]  /*5700*/  IADD3 R12, PT, PT, R19, -0x1, RZ ;  /* 0xffffffff130c7810 */ /* 0x000fe20007ffe0ff */
[----:B------:R-:W-:Y:S03]  /*5710*/  BSSY B2, `(.L_x_210) ;  /* 0x000001c000027945 */ /* 0x000fe60003800000 */
[----:B0-----:R-:W-:-:S05]  /*5720*/  IABS R8, R12 ;  /* 0x0000000c00087213 */ /* 0x001fca0000000000 */
[----:B------:R-:W-:-:S04]  /*5730*/  IMAD.HI.U32 R9, R17, R8, RZ ;  /* 0x0000000811097227 */ /* 0x000fc800078e00ff */
[----:B------:R-:W-:Y:S01]  /*5740*/  IMAD R11, R9, R16, R8 ;  /* 0x00000010090b7224 */ /* 0x000fe200078e0208 */
[----:B------:R-:W-:-:S04]  /*5750*/  LOP3.LUT R8, R12, R41, RZ, 0x3c, !PT ;  /* 0x000000290c087212 */ /* 0x000fc800078e3cff */
[----:B------:R-:W-:Y:S02]  /*5760*/  ISETP.GT.U32.AND P2, PT, R18, R11, PT ;  /* 0x0000000b1200720c */ /* 0x000fe40003f44070 */
[----:B------:R-:W-:-:S11]  /*5770*/  ISETP.GE.AND P3, PT, R8, RZ, PT ;  /* 0x000000ff0800720c */ /* 0x000fd60003f66270 */
[----:B------:R-:W-:Y:S02]  /*5780*/  @!P2 IMAD.IADD R11, R11, 0x1, -R18 ;  /* 0x000000010b0ba824 */ /* 0x000fe400078e0a12 */
[----:B------:R-:W-:-:S03]  /*5790*/  @!P2 VIADD R9, R9, 0x1 ;  /* 0x000000010909a836 */ /* 0x000fc60000000000 */
[----:B------:R-:W-:-:S13]  /*57a0*/  ISETP.GE.U32.AND P1, PT, R11, R18, PT ;  /* 0x000000120b00720c */ /* 0x000fda0003f26070 */
[----:B------:R-:W-:-:S05]  /*57b0*/  @P1 VIADD R9, R9, 0x1 ;  /* 0x0000000109091836 */ /* 0x000fca0000000000 */
[----:B------:R-:W-:-:S04]  /*57c0*/  @!P3 IADD3 R9, PT, PT, -R9, RZ, RZ ;  /* 0x000000ff0909b210 */ /* 0x000fc80007ffe1ff */
[----:B------:R-:W-:-:S04]  /*57d0*/  SEL R10, R15, R9, !P0 ;  /* 0x000000090f0a7207 */ /* 0x000fc80004000000 */
[----:B------:R-:W-:Y:S01]  /*57e0*/  ISETP.NE.AND P1, PT, R42, R10, PT ;  /* 0x0000000a2a00720c */ /* 0x000fe20003f25270 */
[----:B------:R-:W-:-:S04]  /*57f0*/  IMAD.MOV R8, RZ, RZ, -R10 ;  /* 0x000000ffff087224 */ /* 0x000fc800078e0a0a */
[----:B------:R-:W-:-:S08]  /*5800*/  IMAD R9, R41, R8, R12 ;  /* 0x0000000829097224 */ /* 0x000fd000078e020c */
[----:B------:R-:W-:Y:S05]  /*5810*/  @!P1 BRA `(.L_x_211) ;  /* 0x0000000000209947 */ /* 0x000fea0003800000 */
[----:B------:R-:W-:Y:S01]  /*5820*/  IMAD R8, R9, 0x8, R40 ;  /* 0x0000000809087824 */ /* 0x000fe200078e0228 */
[----:B------:R-:W-:-:S05]  /*5830*/  UMOV UR4, 0xffffffff ;  /* 0xffffffff00047882 */ /* 0x000fca0000000000 */
[----:B------:R-:W0:Y:S01]  /*5840*/  LDS.64 R8, [R8] ;  /* 0x0000000008087984 */ /* 0x000e220000000a00 */
[----:B------:R-:W-:Y:S05]  /*5850*/  BRA.DIV UR4, `(.L_x_212) ;  /* 0x0000010604587947 */ /* 0x000fea000b800000 */
[----:B0-----:R0:W1:Y:S04]  /*5860*/  SHFL.IDX PT, R8, R8, R10, 0x1f ;  /* 0x00001f0a08087589 */ /* 0x00106800000e0000 */
[----:B------:R0:W2:Y:S02]  /*5870*/  SHFL.IDX PT, R9, R9, R10, 0x1f ;  /* 0x00001f0a09097589 */ /* 0x0000a400000e0000 */
.L_x_989:
[----:B--2---:R-:W-:Y:S01]  /*5880*/  IMAD.MOV.U32 R12, RZ, RZ, R9 ;  /* 0x000000ffff0c7224 */ /* 0x004fe200078e0009 */
[----:B------:R-:W-:Y:S06]  /*5890*/  BRA `(.L_x_213) ;  /* 0x00000000000c7947 */ /* 0x000fec0003800000 */
.L_x_211:
[----:B------:R-:W-:-:S06]  /*58a0*/  LEA R9, R9, R40, 0x3 ;  /* 0x0000002809097211 */ /* 0x000fcc00078e18ff */
[----:B------:R-:W0:Y:S02]  /*58b0*/  LDS.64 R8, [R9] ;  /* 0x0000000009087984 */ /* 0x000e240000000a00 */
[----:B0-----:R-:W-:-:S07]  /*58c0*/  IMAD.MOV.U32 R12, RZ, RZ, R9 ;  /* 0x000000ffff0c7224 */ /* 0x001fce00078e0009 */
.L_x_213:
[----:B------:R-:W-:Y:S05]  /*58d0*/  BSYNC B2 ;  /* 0x0000000000027941 */ /* 0x000fea0003800000 */
.L_x_210:
[----:B0-----:R-:W2:Y:S02]  /*58e0*/  LDL.64 R10, [R14+0x8] ;  /* 0x000008000e0a7983 */ /* 0x001ea40000100a00 */
[----:B--2---:R-:W-:-:S13]  /*58f0*/  FSETP.GEU.AND P1, PT, R11, R12, PT ;  /* 0x0000000c0b00720b */ /* 0x004fda0003f2e000 */
[----:B-1----:R-:W-:Y:S02]  /*5900*/  @!P1 IMAD.MOV.U32 R8, RZ, RZ, R10 ;  /* 0x000000ffff089224 */ /* 0x002fe400078e000a */
[----:B------:R-:W-:Y:S01]  /*5910*/  @!P1 IMAD.MOV.U32 R9, RZ, RZ, R11 ;  /* 0x000000ffff099224 */ /* 0x000fe200078e000b */
[----:B------:R-:W-:-:S04]  /*5920*/  ISETP.NE.AND P1, PT, R2, 0x2, PT ;  /* 0x000000020200780c */ /* 0x000fc80003f25270 */
[----:B------:R0:W-:Y:S09]  /*5930*/  STL.64 [R13+0x8], R8 ;  /* 0x000008080d007387 */ /* 0x0001f20000100a00 */
        /* <DEDUP_REMOVED lines=25> */
.L_x_993:
[----:B--2---:R-:W-:Y:S01]  /*5ad0*/  IMAD.MOV.U32 R10, RZ, RZ, R9 ;  /* 0x000000ffff0a7224 */ /* 0x004fe200078e0009 */
[----:B------:R-:W-:Y:S06]  /*5ae0*/  BRA `(.L_x_217) ;  /* 0x00000000000c7947 */ /* 0x000fec0003800000 */
.L_x_215:
[----:B------:R-:W-:-:S06]  /*5af0*/  LEA R9, R9, R40, 0x3 ;  /* 0x0000002809097211 */ /* 0x000fcc00078e18ff */
[----:B------:R-:W0:Y:S02]  /*5b00*/  LDS.64 R8, [R9] ;  /* 0x0000000009087984 */ /* 0x000e240000000a00 */
[----:B0-----:R-:W-:-:S07]  /*5b10*/  IMAD.MOV.U32 R10, RZ, RZ, R9 ;  /* 0x000000ffff0a7224 */ /* 0x001fce00078e0009 */
.L_x_217:
[----:B------:R-:W-:Y:S05]  /*5b20*/  BSYNC B2 ;  /* 0x0000000000027941 */ /* 0x000fea0003800000 */
.L_x_214:
[----:B------:R-:W2:Y:S02]  /*5b30*/  LDL R11, [R14+0x14] ;  /* 0x000014000e0b7983 */ /* 0x000ea40000100800 */
[----:B--2---:R-:W-:-:S13]  /*5b40*/  FSETP.GEU.AND P0, PT, R11, R10, PT ;  /* 0x0000000a0b00720b */ /* 0x004fda0003f0e000 */
[----:B-1----:R1:W-:Y:S01]  /*5b50*/  @P0 STL.64 [R13+0x10], R8 ;  /* 0x000010080d000387 */ /* 0x0023e20000100a00 */
[----:B------:R-:W-:Y:S05]  /*5b60*/  @P0 BRA `(.L_x_205) ;  /* 0x0000000000080947 */ /* 0x000fea0003800000 */
[----:B------:R-:W2:Y:S04]  /*5b70*/  LDL R10, [R14+0x10] ;  /* 0x000010000e0a7983 */ /* 0x000ea80000100800 */
[----:B--2---:R2:W-:Y:S02]  /*5b80*/  STL.64 [R13+0x10], R10 ;  /* 0x0000100a0d007387 */ /* 0x0045e40000100a00 */
.L_x_205:
[----:B------:R-:W-:Y:S05]  /*5b90*/  BSYNC B1 ;  /* 0x0000000000017941 */ /* 0x000fea0003800000 */
.L_x_186:
[----:B------:R-:W-:Y:S01]  /*5ba0*/  UMOV UR4, 0xffffffff ;  /* 0xffffffff00047882 */ /* 0x000fe20000000000 */
[----:B------:R-:W-:Y:S02]  /*5bb0*/  ISETP.GE.AND P0, PT, R41, 0x1, PT ;  /* 0x000000012900780c */ /* 0x000fe40003f06270 */
[----:B------:R-:W-:Y:S11]  /*5bc0*/  BRA.DIV UR4, `(.L_x_218) ;  /* 0x00000106040c7947 */ /* 0x000ff6000b800000 */
[----:B------:R-:W-:Y:S01]  /*5bd0*/  NOP ;  /* 0x0000000000007918 */ /* 0x000fe20000000000 */
.L_x_996:
[----:B------:R-:W-:Y:S05]  /*5be0*/  @!P0 BRA `(.L_x_219) ;  /* 0x0000000c00ec8947 */ /* 0x000fea0003800000 */
[----:B------:R-:W-:Y:S01]  /*5bf0*/  BSSY.RECONVERGENT B2, `(.L_x_219) ;  /* 0x00000fa000027945 */ /* 0x000fe20003800200 */
[----:B01----:R-:W-:Y:S01]  /*5c00*/  IMAD.MOV.U32 R15, RZ, RZ, RZ ;  /* 0x000000ffff0f7224 */ /* 0x003fe200078e00ff */
[----:B--234-:R-:W-:Y:S02]  /*5c10*/  PRMT R14, RZ, 0x7610, R14 ;  /* 0x00007610ff0e7816 */ /* 0x01cfe4000000000e */
[----:B------:R-:W-:-:S07]  /*5c20*/  PRMT R13, RZ, 0x7610, R13 ;  /* 0x00007610ff0d7816 */ /* 0x000fce000000000d */
.L_x_233:
[----:B01----:R-:W-:Y:S01]  /*5c30*/  VIADD R8, R15, 0x1 ;  /* 0x000000010f087836 */ /* 0x003fe20000000000 */
[----:B------:R-:W-:Y:S01]  /*5c40*/  BSSY.RECONVERGENT B1, `(.L_x_220) ;  /* 0x00000f1000017945 */ /* 0x000fe20003800200 */
[----:B------:R-:W-:Y:S02]  /*5c50*/  MOV R9, R15 ;  /* 0x0000000f00097202 */ /* 0x000fe40000000f00 */
[----:B------:R-:W-:Y:S01]  /*5c60*/  IMAD.MOV.U32 R15, RZ, RZ, R8 ;  /* 0x000000ffff0f7224 */ /* 0x000fe200078e0008 */
[CC--:B------:R-:W-:Y:S02]  /*5c70*/  ISETP.GE.AND P1, PT, R8.reuse, R41.reuse, PT ;  /* 0x000000290800720c */ /* 0x0c0fe40003f26270 */
[----:B------:R-:W-:-:S11]  /*5c80*/  ISETP.NE.AND P0, PT, R8, R41, PT ;  /* 0x000000290800720c */ /* 0x000fd60003f05270 */
[----:B------:R-:W-:Y:S05]  /*5c90*/  @P1 BRA `(.L_x_221) ;  /* 0x0000000c00ac1947 */ /* 0x000fea0003800000 */
[----:B------:R-:W-:Y:S01]  /*5ca0*/  IMAD.IADD R17, R0, 0x1, -R9 ;  /* 0x0000000100117824 */ /* 0x000fe200078e0a09 */
[----:B------:R-:W-:Y:S01]  /*5cb0*/  BSSY.RECONVERGENT B3, `(.L_x_222) ;  /* 0x000006e000037945 */ /* 0x000fe20003800200 */
[----:B------:R-:W-:Y:S02]  /*5cc0*/  LEA R12, R9, UR7, 0x3 ;  /* 0x00000007090c7c11 */ /* 0x000fe4000f8e18ff */
[C---:B------:R-:W-:Y:S01]  /*5cd0*/  VIADD R8, R17.reuse, 0xffffffff ;  /* 0xffffffff11087836 */ /* 0x040fe20000000000 */
[----:B------:R-:W-:Y:S02]  /*5ce0*/  LOP3.LUT P1, RZ, R17, 0xf, RZ, 0xc0, !PT ;  /* 0x0000000f11ff7812 */ /* 0x000fe4000782c0ff */
[----:B------:R-:W-:Y:S02]  /*5cf0*/  MOV R16, R15 ;  /* 0x0000000f00107202 */ /* 0x000fe40000000f00 */
[----:B------:R-:W-:-:S13]  /*5d00*/  ISETP.GE.U32.AND P2, PT, R8, 0xf, PT ;  /* 0x0000000f0800780c */ /* 0x000fda0003f46070 */
[----:B------:R-:W-:Y:S05]  /*5d10*/  @!P2 BRA `(.L_x_223) ;  /* 0x00000004009ca947 */ /* 0x000fea0003800000 */
[----:B------:R-:W-:Y:S01]  /*5d20*/  LOP3.LUT R17, R17, 0xfffffff0, RZ, 0xc0, !PT ;  /* 0xfffffff011117812 */ /* 0x000fe200078ec0ff */
[----:B------:R-:W-:Y:S02]  /*5d30*/  IMAD.MOV.U32 R19, RZ, RZ, RZ ;  /* 0x000000ffff137224 */ /* 0x000fe400078e00ff */
[----:B------:R-:W-:-:S07]  /*5d40*/  IMAD.MOV.U32 R16, RZ, RZ, R15 ;  /* 0x000000ffff107224 */ /* 0x000fce00078e000f */
.L_x_224:
        /* <DEDUP_REMOVED lines=96> */
[----:B------:R-:W-:-:S03]  /*6350*/  IADD3 R16, PT, PT, R16, 0x10, RZ ;  /* 0x0000001010107810 */ /* 0x000fc60007ffe0ff */
[----:B--2---:R0:W-:Y:S01]  /*6360*/  @P2 STL.64 [R18+0x78], R8 ;  /* 0x0000780812002387 */ /* 0x0041e20000100a00 */
[----:B------:R-:W-:-:S13]  /*6370*/  ISETP.NE.AND P2, PT, R19, R17, PT ;  /* 0x000000111300720c */ /* 0x000fda0003f45270 */
[----:B0-----:R-:W-:Y:S05]  /*6380*/  @P2 BRA `(.L_x_224) ;  /* 0xfffffff800702947 */ /* 0x001fea000383ffff */
.L_x_223:
[----:B------:R-:W-:Y:S05]  /*6390*/  BSYNC.RECONVERGENT B3 ;  /* 0x0000000000037941 */ /* 0x000fea0003800200 */
.L_x_222:
[----:B------:R-:W-:Y:S05]  /*63a0*/  @!P1 BRA `(.L_x_221) ;  /* 0x0000000400e89947 */ /* 0x000fea0003800000 */
[----:B------:R-:W-:Y:S01]  /*63b0*/  LOP3.LUT R8, RZ, R13, RZ, 0x33, !PT ;  /* 0x0000000dff087212 */ /* 0x000fe200078e33ff */
[----:B------:R-:W-:Y:S04]  /*63c0*/  BSSY.RECONVERGENT B3, `(.L_x_225) ;  /* 0x000003a000037945 */ /* 0x000fe80003800200 */
[----:B------:R-:W-:-:S05]  /*63d0*/  IMAD.IADD R8, R41, 0x1, R8 ;  /* 0x0000000129087824 */ /* 0x000fca00078e0208 */
[----:B------:R-:W-:-:S05]  /*63e0*/  LOP3.LUT R17, R8, 0xf, RZ, 0xc0, !PT ;  /* 0x0000000f08117812 */ /* 0x000fca00078ec0ff */
        /* <DEDUP_REMOVED lines=53> */
.L_x_228:
[----:B------:R-:W-:Y:S05]  /*6740*/  BSYNC.RECONVERGENT B4 ;  /* 0x0000000000047941 */ /* 0x000fea0003800200 */
.L_x_227:
[----:B------:R-:W-:-:S07]  /*6750*/  VIADD R16, R16, 0x8 ;  /* 0x0000000810107836 */ /* 0x000fce0000000000 */
.L_x_226:
[----:B------:R-:W-:Y:S05]  /*6760*/  BSYNC.RECONVERGENT B3 ;  /* 0x0000000000037941 */ /* 0x000fea0003800200 */
.L_x_225:
[----:B------:R-:W-:-:S13]  /*6770*/  LOP3.LUT P1, RZ, R17, 0x7, RZ, 0xc0, !PT ;  /* 0x0000000711ff7812 */ /* 0x000fda000782c0ff */
[----:B------:R-:W-:Y:S05]  /*6780*/  @!P1 BRA `(.L_x_221) ;  /* 0x0000000000f09947 */ /* 0x000fea0003800000 */
[----:B0-----:R-:W-:Y:S01]  /*6790*/  LOP3.LUT R8, RZ, R14, RZ, 0x33, !PT ;  /* 0x0000000eff087212 */ /* 0x001fe200078e33ff */
[----:B------:R-:W-:Y:S03]  /*67a0*/  BSSY.RECONVERGENT B3, `(.L_x_229) ;  /* 0x0000024000037945 */ /* 0x000fe60003800200 */
[----:B------:R-:W-:-:S04]  /*67b0*/  IADD3 R8, PT, PT, R41, R8, RZ ;  /* 0x0000000829087210 */ /* 0x000fc80007ffe0ff */
        /* <DEDUP_REMOVED lines=32> */
.L_x_232:
[----:B------:R-:W-:Y:S05]  /*69c0*/  BSYNC.RECONVERGENT B4 ;  /* 0x0000000000047941 */ /* 0x000fea0003800200 */
.L_x_231:
[----:B------:R-:W-:-:S07]  /*69d0*/  VIADD R16, R16, 0x4 ;  /* 0x0000000410107836 */ /* 0x000fce0000000000 */
.L_x_230:
[----:B------:R-:W-:Y:S05]  /*69e0*/  BSYNC.RECONVERGENT B3 ;  /* 0x0000000000037941 */ /* 0x000fea0003800200 */
.L_x_229:
        /* <DEDUP_REMOVED lines=22> */
.L_x_221:
[----:B------:R-:W-:Y:S05]  /*6b50*/  BSYNC.RECONVERGENT B1 ;  /* 0x0000000000017941 */ /* 0x000fea0003800200 */
.L_x_220:
[----:B------:R-:W-:Y:S01]  /*6b60*/  VIADD R13, R13, 0x1 ;  /* 0x000000010d0d7836 */ /* 0x000fe20000000000 */
[----:B------:R-:W-:Y:S01]  /*6b70*/  IADD3 R14, PT, PT, R14, 0x1, RZ ;  /* 0x000000010e0e7810 */ /* 0x000fe20007ffe0ff */
[----:B------:R-:W-:Y:S06]  /*6b80*/  @P0 BRA `(.L_x_233) ;  /* 0xfffffff000280947 */ /* 0x000fec000383ffff */
[----:B------:R-:W-:Y:S05]  /*6b90*/  BSYNC.RECONVERGENT B2 ;  /* 0x0000000000027941 */ /* 0x000fea0003800200 */
.L_x_219:
[----:B------:R-:W-:Y:S01]  /*6ba0*/  UMOV UR4, 0xffffffff ;  /* 0xffffffff00047882 */ /* 0x000fe20000000000 */
[----:B------:R-:W-:Y:S02]  /*6bb0*/  ISETP.GE.AND P0, PT, R41, 0x1, PT ;  /* 0x000000012900780c */ /* 0x000fe40003f06270 */
[----:B------:R-:W-:Y:S11]  /*6bc0*/  BRA.DIV UR4, `(.L_x_234) ;  /* 0x000000f604287947 */ /* 0x000ff6000b800000 */
[----:B------:R-:W-:Y:S01]  /*6bd0*/  NOP ;  /* 0x0000000000007918 */ /* 0x000fe20000000000 */
.L_x_999:
[----:B------:R-:W-:Y:S05]  /*6be0*/  @!P0 BRA `(.L_x_235) ;  /* 0x0000000400dc8947 */ /* 0x000fea0003800000 */
[----:B------:R-:W-:Y:S01]  /*6bf0*/  ISETP.GE.U32.AND P0, PT, R0, 0x3, PT ;  /* 0x000000030000780c */ /* 0x000fe20003f06070 */
[----:B01234-:R-:W-:-:S12]  /*6c00*/  IMAD.MOV.U32 R8, RZ, RZ, RZ ;  /* 0x000000ffff087224 */ /* 0x01ffd800078e00ff */
[----:B------:R-:W-:Y:S05]  /*6c10*/  @!P0 BRA `(.L_x_236) ;  /* 0x0000000400088947 */ /* 0x000fea0003800000 */
[----:B------:R-:W-:Y:S01]  /*6c20*/  BSSY B1, `(.L_x_237) ;  /* 0x0000040000017945 */ /* 0x000fe20003800000 */
[----:B------:R-:W-:Y:S01]  /*6c30*/  ISETP.GE.U32.AND P1, PT, R42, R36, PT ;  /* 0x000000242a00720c */ /* 0x000fe20003f26070 */
[----:B------:R-:W-:-:S12]  /*6c40*/  IMAD.MOV.U32 R16, RZ, RZ, RZ ;  /* 0x000000ffff107224 */ /* 0x000fd800078e00ff */
.L_x_254:
[----:B0123--:R-:W-:-:S05]  /*6c50*/  LEA R14, R16, UR7, 0x3 ;  /* 0x00000007100e7c11 */ /* 0x00ffca000f8e18ff */
[----:B------:R0:W5:Y:S01]  /*6c60*/  LDL.64 R8, [R14] ;  /* 0x000000000e087983 */ /* 0x0001620000100a00 */
[----:B------:R-:W-:-:S03]  /*6c70*/  UMOV UR4, 0xffffffff ;  /* 0xffffffff00047882 */ /* 0x000fc60000000000 */
[----:B----4-:R-:W-:Y:S05]  /*6c80*/  BRA.DIV UR4, `(.L_x_238) ;  /* 0x000000f604147947 */ /* 0x010fea000b800000 */
[----:B-----5:R1:W2:Y:S04]  /*6c90*/  SHFL.BFLY PT, R10, R8, 0x10, 0x1f ;  /* 0x0e001f00080a7f89 */ /* 0x0202a800000e0000 */
[----:B------:R1:W3:Y:S02]  /*6ca0*/  SHFL.BFLY PT, R11, R9, 0x10, 0x1f ;  /* 0x0e001f00090b7f89 */ /* 0x0002e400000e0000 */
.L_x_1003:
        /* <DEDUP_REMOVED lines=8> */
.L_x_240:
[----:B---3--:R-:W-:-:S13]  /*6d30*/  FSETP.GEU.AND P0, PT, R9, R11, PT ;  /* 0x0000000b0900720b */ /* 0x008fda0003f0e000 */
[----:B--2---:R2:W-:Y:S02]  /*6d40*/  @!P0 STL.64 [R14], R10 ;  /* 0x0000000a0e008387 */ /* 0x0045e40000100a00 */
.L_x_241:
[----:B------:R-:W-:Y:S05]  /*6d50*/  BSYNC.RECONVERGENT B2 ;  /* 0x0000000000027941 */ /* 0x000fea0003800200 */
.L_x_239:
[----:B-1----:R1:W5:Y:S01]  /*6d60*/  LDL.64 R8, [R14+0x8] ;  /* 0x000008000e087983 */ /* 0x0023620000100a00 */
[----:B------:R-:W-:Y:S01]  /*6d70*/  UMOV UR4, 0xffffffff ;  /* 0xffffffff00047882 */ /* 0x000fe20000000000 */
[----:B------:R-:W-:Y:S02]  /*6d80*/  ISETP.GE.U32.AND P3, PT, R42, R36, PT ;  /* 0x000000242a00720c */ /* 0x000fe40003f66070 */
[----:B------:R-:W-:Y:S11]  /*6d90*/  BRA.DIV UR4, `(.L_x_242) ;  /* 0x000000f604187947 */ /* 0x000ff6000b800000 */
[----:B--23-5:R2:W3:Y:S04]  /*6da0*/  SHFL.BFLY PT, R10, R8, 0x10, 0x1f ;  /* 0x0e001f00080a7f89 */ /* 0x02c4e800000e0000 */
[----:B------:R2:W4:Y:S02]  /*6db0*/  SHFL.BFLY PT, R11, R9, 0x10, 0x1f ;  /* 0x0e001f00090b7f89 */ /* 0x00052400000e0000 */
.L_x_1007:
[----:B------:R-:W-:Y:S04]  /*6dc0*/  BSSY.RECONVERGENT B2, `(.L_x_243) ;  /* 0x0000008000027945 */ /* 0x000fe80003800200 */
[----:B------:R-:W-:Y:S05]  /*6dd0*/  @!P3 BRA `(.L_x_244) ;  /* 0x000000000010b947 */ /* 0x000fea0003800000 */
[----:B----4-:R-:W-:-:S13]  /*6de0*/  FSETP.GEU.AND P0, PT, R9, R11, PT ;  /* 0x0000000b0900720b */ /* 0x010fda0003f0e000 */
[----:B------:R-:W-:Y:S05]  /*6df0*/  @P0 BRA `(.L_x_245) ;  /* 0x0000000000100947 */ /* 0x000fea0003800000 */
[----:B---3--:R4:W-:Y:S01]  /*6e00*/  STL.64 [R14+0x8], R10 ;  /* 0x0000080a0e007387 */ /* 0x0089e20000100a00 */
[----:B------:R-:W-:Y:S05]  /*6e10*/  BRA `(.L_x_245) ;  /* 0x0000000000087947 */ /* 0x000fea0003800000 */
.L_x_244:
[----:B----4-:R-:W-:-:S13]  /*6e20*/  FSETP.GT.AND P0, PT, R9, R11, PT ;  /* 0x0000000b0900720b */ /* 0x010fda0003f04000 */
[----:B---3--:R3:W-:Y:S02]  /*6e30*/  @P0 STL.64 [R14+0x8], R10 ;  /* 0x0000080a0e000387 */ /* 0x0087e40000100a00 */
.L_x_245:
[----:B------:R-:W-:Y:S05]  /*6e40*/  BSYNC.RECONVERGENT B2 ;  /* 0x0000000000027941 */ /* 0x000fea0003800200 */
.L_x_243:
[----:B--2---:R2:W5:Y:S01]  /*6e50*/  LDL.64 R8, [R14+0x10] ;  /* 0x000010000e087983 */ /* 0x0045620000100a00 */
[----:B------:R-:W-:-:S03]  /*6e60*/  UMOV UR4, 0xffffffff ;  /* 0xffffffff00047882 */ /* 0x000fc60000000000 */
[----:B------:R-:W-:Y:S05]  /*6e70*/  BRA.DIV UR4, `(.L_x_246) ;  /* 0x000000f604287947 */ /* 0x000fea000b800000 */
[----:B---345:R3:W4:Y:S04]  /*6e80*/  SHFL.BFLY PT, R10, R8, 0x10, 0x1f ;  /* 0x0e001f00080a7f89 */ /* 0x03872800000e0000 */
[----:B------:R3:W0:Y:S02]  /*6e90*/  SHFL.BFLY PT, R11, R9, 0x10, 0x1f ;  /* 0x0e001f00090b7f89 */ /* 0x00062400000e0000 */
.L_x_1011:
[----:B------:R-:W-:Y:S04]  /*6ea0*/  BSSY.RECONVERGENT B2, `(.L_x_247) ;  /* 0x0000008000027945 */ /* 0x000fe80003800200 */
[----:B------:R-:W-:Y:S05]  /*6eb0*/  @!P3 BRA `(.L_x_248) ;  /* 0x000000000010b947 */ /* 0x000fea0003800000 */
[----:B0-----:R-:W-:-:S13]  /*6ec0*/  FSETP.GEU.AND P0, PT, R9, R11, PT ;  /* 0x0000000b0900720b */ /* 0x001fda0003f0e000 */
[----:B------:R-:W-:Y:S05]  /*6ed0*/  @P0 BRA `(.L_x_249) ;  /* 0x0000000000100947 */ /* 0x000fea0003800000 */
[----:B----4-:R0:W-:Y:S01]  /*6ee0*/  STL.64 [R14+0x10], R10 ;  /* 0x0000100a0e007387 */ /* 0x0101e20000100a00 */
[----:B------:R-:W-:Y:S05]  /*6ef0*/  BRA `(.L_x_249) ;  /* 0x0000000000087947 */ /* 0x000fea0003800000 */
.L_x_248:
[----:B0-----:R-:W-:-:S13]  /*6f00*/  FSETP.GT.AND P0, PT, R9, R11, PT ;  /* 0x0000000b0900720b */ /* 0x001fda0003f04000 */
[----:B----4-:R0:W-:Y:S02]  /*6f10*/  @P0 STL.64 [R14+0x10], R10 ;  /* 0x0000100a0e000387 */ /* 0x0101e40000100a00 */
.L_x_249:
[----:B------:R-:W-:Y:S05]  /*6f20*/  BSYNC.RECONVERGENT B2 ;  /* 0x0000000000027941 */ /* 0x000fea0003800200 */
.L_x_247:
[----:B---3--:R3:W5:Y:S01]  /*6f30*/  LDL.64 R8, [R14+0x18] ;  /* 0x000018000e087983 */ /* 0x0087620000100a00 */
[----:B------:R-:W-:-:S03]  /*6f40*/  UMOV UR4, 0xffffffff ;  /* 0xffffffff00047882 */ /* 0x000fc60000000000 */
[----:B------:R-:W-:Y:S05]  /*6f50*/  BRA.DIV UR4, `(.L_x_250) ;  /* 0x000000f604387947 */ /* 0x000fea000b800000 */
[----:B0---45:R0:W4:Y:S04]  /*6f60*/  SHFL.BFLY PT, R10, R8, 0x10, 0x1f ;  /* 0x0e001f00080a7f89 */ /* 0x03112800000e0000 */
[----:B------:R0:W0:Y:S02]  /*6f70*/  SHFL.BFLY PT, R11, R9, 0x10, 0x1f ;  /* 0x0e001f00090b7f89 */ /* 0x00002400000e0000 */
.L_x_1015:
[----:B------:R-:W-:Y:S04]  /*6f80*/  BSSY.RECONVERGENT B2, `(.L_x_251) ;  /* 0x0000008000027945 */ /* 0x000fe80003800200 */
[----:B------:R-:W-:Y:S05]  /*6f90*/  @!P3 BRA `(.L_x_252) ;  /* 0x000000000010b947 */ /* 0x000fea0003800000 */
[----:B0-----:R-:W-:-:S13]  /*6fa0*/  FSETP.GEU.AND P0, PT, R9, R11, PT ;  /* 0x0000000b0900720b */ /* 0x001fda0003f0e000 */
[----:B------:R-:W-:Y:S05]  /*6fb0*/  @P0 BRA `(.L_x_253) ;  /* 0x0000000000100947 */ /* 0x000fea0003800000 */
[----:B----4-:R0:W-:Y:S01]  /*6fc0*/  STL.64 [R14+0x18], R10 ;  /* 0x0000180a0e007387 */ /* 0x0101e20000100a00 */
[----:B------:R-:W-:Y:S05]  /*6fd0*/  BRA `(.L_x_253) ;  /* 0x0000000000087947 */ /* 0x000fea0003800000 */
.L_x_252:
[----:B0-----:R-:W-:-:S13]  /*6fe0*/  FSETP.GT.AND P0, PT, R9, R11, PT ;  /* 0x0000000b0900720b */ /* 0x001fda0003f04000 */
[----:B----4-:R0:W-:Y:S02]  /*6ff0*/  @P0 STL.64 [R14+0x18], R10 ;  /* 0x0000180a0e000387 */ /* 0x0101e40000100a00 */
.L_x_253:
[----:B------:R-:W-:Y:S05]  /*7000*/  BSYNC.RECONVERGENT B2 ;  /* 0x0000000000027941 */ /* 0x000fea0003800200 */
.L_x_251:
[----:B------:R-:W-:Y:S05]  /*7010*/  @P2 BRA `(.L_x_254) ;  /* 0xfffffffc000c2947 */ /* 0x000fea000383ffff */
[----:B------:R-:W-:Y:S05]  /*7020*/  BSYNC B1 ;  /* 0x0000000000017941 */ /* 0x000fea0003800000 */
.L_x_237:
[----:B------:R-:W-:-:S07]  /*7030*/  MOV R8, R7 ;  /* 0x0000000700087202 */ /* 0x000fce0000000f00 */
.L_x_236:
        /* <DEDUP_REMOVED lines=10> */
.L_x_1019:
[----:B------:R-:W-:Y:S04]  /*70e0*/  BSSY.RECONVERGENT B2, `(.L_x_257) ;  /* 0x0000008000027945 */ /* 0x000fe80003800200 */
[----:B------:R-:W-:Y:S05]  /*70f0*/  @!P1 BRA `(.L_x_258) ;  /* 0x0000000000109947 */ /* 0x000fea0003800000 */
[----:B---3--:R-:W-:-:S13]  /*7100*/  FSETP.GEU.AND P0, PT, R9, R11, PT ;  /* 0x0000000b0900720b */ /* 0x008fda0003f0e000 */
[----:B------:R-:W-:Y:S05]  /*7110*/  @P0 BRA `(.L_x_259) ;  /* 0x0000000000100947 */ /* 0x000fea0003800000 */
[----:B--2---:R3:W-:Y:S01]  /*7120*/  STL.64 [R14], R10 ;  /* 0x0000000a0e007387 */ /* 0x0047e20000100a00 */
[----:B------:R-:W-:Y:S05]  /*7130*/  BRA `(.L_x_259) ;  /* 0x0000000000087947 */ /* 0x000fea0003800000 */
.L_x_258:
[----:B---3--:R-:W-:-:S13]  /*7140*/  FSETP.GT.AND P0, PT, R9, R11, PT ;  /* 0x0000000b0900720b */ /* 0x008fda0003f04000 */
[----:B--2---:R2:W-:Y:S02]  /*7150*/  @P0 STL.64 [R14], R10 ;  /* 0x0000000a0e000387 */ /* 0x0045e40000100a00 */
.L_x_259:
[----:B------:R-:W-:Y:S05]  /*7160*/  BSYNC.RECONVERGENT B2 ;  /* 0x0000000000027941 */ /* 0x000fea0003800200 */
.L_x_257:
[----:B------:R-:W-:-:S13]  /*7170*/  ISETP.NE.AND P0, PT, R2, 0x1, PT ;  /* 0x000000010200780c */ /* 0x000fda0003f05270 */
[----:B------:R-:W-:Y:S05]  /*7180*/  @!P0 BRA `(.L_x_255) ;  /* 0x0000000000708947 */ /* 0x000fea0003800000 */
[----:B-1----:R1:W5:Y:S01]  /*7190*/  LDL.64 R8, [R14+0x8] ;  /* 0x000008000e087983 */ /* 0x0023620000100a00 */
[----:B------:R-:W-:-:S03]  /*71a0*/  UMOV UR4, 0xffffffff ;  /* 0xffffffff00047882 */ /* 0x000fc60000000000 */
[----:B------:R-:W-:Y:S05]  /*71b0*/  BRA.DIV UR4, `(.L_x_260) ;  /* 0x000000f604307947 */ /* 0x000fea000b800000 */
[----:B--23-5:R2:W3:Y:S04]  /*71c0*/  SHFL.BFLY PT, R10, R8, 0x10, 0x1f ;  /* 0x0e001f00080a7f89 */ /* 0x02c4e800000e0000 */
[----:B------:R2:W4:Y:S02]  /*71d0*/  SHFL.BFLY PT, R11, R9, 0x10, 0x1f ;  /* 0x0e001f00090b7f89 */ /* 0x00052400000e0000 */
.L_x_1023:
[----:B------:R-:W-:Y:S04]  /*71e0*/  BSSY.RECONVERGENT B2, `(.L_x_261) ;  /* 0x0000008000027945 */ /* 0x000fe80003800200 */
[----:B------:R-:W-:Y:S05]  /*71f0*/  @!P1 BRA `(.L_x_262) ;  /* 0x0000000000109947 */ /* 0x000fea0003800000 */
[----:B----4-:R-:W-:-:S13]  /*7200*/  FSETP.GEU.AND P0, PT, R9, R11, PT ;  /* 0x0000000b0900720b */ /* 0x010fda0003f0e000 */
[----:B------:R-:W-:Y:S05]  /*7210*/  @P0 BRA `(.L_x_263) ;  /* 0x0000000000100947 */ /* 0x000fea0003800000 */
[----:B---3--:R4:W-:Y:S01]  /*7220*/  STL.64 [R14+0x8], R10 ;  /* 0x0000080a0e007387 */ /* 0x0089e20000100a00 */
[----:B------:R-:W-:Y:S05]  /*7230*/  BRA `(.L_x_263) ;  /* 0x0000000000087947 */ /* 0x000fea0003800000 */
.L_x_262:
[----:B----4-:R-:W-:-:S13]  /*7240*/  FSETP.GT.AND P0, PT, R9, R11, PT ;  /* 0x0000000b0900720b */ /* 0x010fda0003f04000 */
[----:B---3--:R3:W-:Y:S02]  /*7250*/  @P0 STL.64 [R14+0x8], R10 ;  /* 0x0000080a0e000387 */ /* 0x0087e40000100a00 */
.L_x_263:
[----:B------:R-:W-:Y:S05]  /*7260*/  BSYNC.RECONVERGENT B2 ;  /* 0x0000000000027941 */ /* 0x000fea0003800200 */
.L_x_261:
[----:B------:R-:W-:-:S13]  /*7270*/  ISETP.NE.AND P0, PT, R2, 0x2, PT ;  /* 0x000000020200780c */ /* 0x000fda0003f05270 */
[----:B------:R-:W-:Y:S05]  /*7280*/  @!P0 BRA `(.L_x_255) ;  /* 0x0000000000308947 */ /* 0x000fea0003800000 */
[----:B--2---:R2:W5:Y:S01]  /*7290*/  LDL.64 R8, [R14+0x10] ;  /* 0x000010000e087983 */ /* 0x0045620000100a00 */
[----:B------:R-:W-:-:S03]  /*72a0*/  UMOV UR4, 0xffffffff ;  /* 0xffffffff00047882 */ /* 0x000fc60000000000 */
[----:B------:R-:W-:Y:S05]  /*72b0*/  BRA.DIV UR4, `(.L_x_264) ;  /* 0x000000f604387947 */ /* 0x000fea000b800000 */
[----:B---345:R3:W4:Y:S04]  /*72c0*/  SHFL.BFLY PT, R10, R8, 0x10, 0x1f ;  /* 0x0e001f00080a7f89 */ /* 0x03872800000e0000 */
[----:B------:R3:W0:Y:S02]  /*72d0*/  SHFL.BFLY PT, R11, R9, 0x10, 0x1f ;  /* 0x0e001f00090b7f89 */ /* 0x00062400000e0000 */
.L_x_1027:
[----:B------:R-:W-:Y:S05]  /*72e0*/  @!P1 BRA `(.L_x_265) ;  /* 0x0000000000109947 */ /* 0x000fea0003800000 */
[----:B0-----:R-:W-:-:S13]  /*72f0*/  FSETP.GEU.AND P0, PT, R9, R11, PT ;  /* 0x0000000b0900720b */ /* 0x001fda0003f0e000 */
[----:B------:R-:W-:Y:S05]  /*7300*/  @P0 BRA `(.L_x_255) ;  /* 0x0000000000100947 */ /* 0x000fea0003800000 */
[----:B----4-:R0:W-:Y:S01]  /*7310*/  STL.64 [R14+0x10], R10 ;  /* 0x0000100a0e007387 */ /* 0x0101e20000100a00 */
[----:B------:R-:W-:Y:S05]  /*7320*/  BRA `(.L_x_255) ;  /* 0x0000000000087947 */ /* 0x000fea0003800000 */
.L_x_265:
[----:B0-----:R-:W-:-:S13]  /*7330*/  FSETP.GT.AND P0, PT, R9, R11, PT ;  /* 0x0000000b0900720b */ /* 0x001fda0003f04000 */
[----:B----4-:R0:W-:Y:S02]  /*7340*/  @P0 STL.64 [R14+0x10], R10 ;  /* 0x0000100a0e000387 */ /* 0x0101e40000100a00 */
.L_x_255:
[----:B------:R-:W-:Y:S05]  /*7350*/  BSYNC B1 ;  /* 0x0000000000017941 */ /* 0x000fea0003800000 */
.L_x_235:
[----:B------:R-:W-:Y:S01]  /*7360*/  UMOV UR4, 0xffffffff ;  /* 0xffffffff00047882 */ /* 0x000fe20000000000 */
[----:B------:R-:W-:Y:S02]  /*7370*/  ISETP.GE.AND P0, PT, R41, 0x1, PT ;  /* 0x000000012900780c */ /* 0x000fe40003f06270 */
[----:B------:R-:W-:Y:S11]  /*7380*/  BRA.DIV UR4, `(.L_x_266) ;  /* 0x000000f6044c7947 */ /* 0x000ff6000b800000 */
[----:B------:R-:W-:Y:S01]  /*7390*/  NOP ;  /* 0x0000000000007918 */ /* 0x000fe20000000000 */
.L_x_1030:
[----:B------:R-:W-:Y:S05]  /*73a0*/  @!P0 BRA `(.L_x_267) ;  /* 0x0000000400d88947 */ /* 0x000fea0003800000 */
[----:B------:R-:W-:Y:S01]  /*73b0*/  ISETP.GE.U32.AND P0, PT, R0, 0x3, PT ;  /* 0x000000030000780c */ /* 0x000fe20003f06070 */
[----:B01234-:R-:W-:-:S12]  /*73c0*/  IMAD.MOV.U32 R8, RZ, RZ, RZ ;  /* 0x000000ffff087224 */ /* 0x01ffd800078e00ff */
[----:B------:R-:W-:Y:S05]  /*73d0*/  @!P0 BRA `(.L_x_268) ;  /* 0x0000000400048947 */ /* 0x000fea0003800000 */
[----:B------:R-:W-:Y:S01]  /*73e0*/  BSSY B1, `(.L_x_269) ;  /* 0x000003f000017945 */ /* 0x000fe20003800000 */
[----:B------:R-:W-:Y:S01]  /*73f0*/  ISETP.GE.U32.AND P1, PT, R42, R6, PT ;  /* 0x000000062a00720c */ /* 0x000fe20003f26070 */
[----:B------:R-:W-:-:S12]  /*7400*/  IMAD.MOV.U32 R16, RZ, RZ, RZ ;  /* 0x000000ffff107224 */ /* 0x000fd800078e00ff */
.L_x_286:
[----:B0123--:R-:W-:-:S05]  /*7410*/  LEA R14, R16, UR7, 0x3 ;  /* 0x00000007100e7c11 */ /* 0x00ffca000f8e18ff */
[----:B------:R0:W5:Y:S01]  /*7420*/  LDL.64 R8, [R14] ;  /* 0x000000000e087983 */ /* 0x0001620000100a00 */
[----:B------:R-:W-:-:S03]  /*7430*/  UMOV UR4, 0xffffffff ;  /* 0xffffffff00047882 */ /* 0x000fc60000000000 */
[----:B----4-:R-:W-:Y:S05]  /*7440*/  BRA.DIV UR4, `(.L_x_270) ;  /* 0x000000f604387947 */ /* 0x010fea000b800000 */
[----:B-----5:R1:W2:Y:S04]  /*7450*/  SHFL.BFLY PT, R10, R8, 0x8, 0x1f ;  /* 0x0d001f00080a7f89 */ /* 0x0202a800000e0000 */
[----:B------:R1:W3:Y:S02]  /*7460*/  SHFL.BFLY PT, R11, R9, 0x8, 0x1f ;  /* 0x0d001f00090b7f89 */ /* 0x0002e400000e0000 */
.L_x_1034:
        /* <DEDUP_REMOVED lines=8> */
.L_x_272:
[----:B---3--:R-:W-:-:S13]  /*74f0*/  FSETP.GT.AND P0, PT, R9, R11, PT ;  /* 0x0000000b0900720b */ /* 0x008fda0003f04000 */
[----:B--2---:R4:W-:Y:S02]  /*7500*/  @P0 STL.64 [R14], R10 ;  /* 0x0000000a0e000387 */ /* 0x0049e40000100a00 */
.L_x_273:
[----:B------:R-:W-:Y:S05]  /*7510*/  BSYNC.RECONVERGENT B2 ;  /* 0x0000000000027941 */ /* 0x000fea0003800200 */
.L_x_271:
[----:B-1----:R1:W5:Y:S01]  /*7520*/  LDL.64 R8, [R14+0x8] ;  /* 0x000008000e087983 */ /* 0x0023620000100a00 */
[----:B------:R-:W-:-:S03]  /*7530*/  UMOV UR4, 0xffffffff ;  /* 0xffffffff00047882 */ /* 0x000fc60000000000 */
[----:B------:R-:W-:Y:S05]  /*7540*/  BRA.DIV UR4, `(.L_x_274) ;  /* 0x000000f604407947 */ /* 0x000fea000b800000 */
[----:B--2345:R2:W3:Y:S04]  /*7550*/  SHFL.BFLY PT, R10, R8, 0x8, 0x1f ;  /* 0x0d001f00080a7f89 */ /* 0x03c4e800000e0000 */
[----:B------:R2:W4:Y:S02]  /*7560*/  SHFL.BFLY PT, R11, R9, 0x8, 0x1f ;  /* 0x0d001f00090b7f89 */ /* 0x00052400000e0000 */
.L_x_1038:
[----:B------:R-:W-:Y:S04]  /*7570*/  BSSY.RECONVERGENT B2, `(.L_x_275) ;  /* 0x0000008000027945 */ /* 0x000fe80003800200 */
[----:B------:R-:W-:Y:S05]  /*7580*/  @!P1 BRA `(.L_x_276) ;  /* 0x0000000000109947 */ /* 0x000fea0003800000 */
[----:B----4-:R-:W-:-:S13]  /*7590*/  FSETP.GEU.AND P0, PT, R9, R11, PT ;  /* 0x0000000b0900720b */ /* 0x010fda0003f0e000 */
[----:B------:R-:W-:Y:S05]  /*75a0*/  @P0 BRA `(.L_x_277) ;  /* 0x0000000000100947 */ /* 0x000fea0003800000 */
[----:B---3--:R4:W-:Y:S01]  /*75b0*/  STL.64 [R14+0x8], R10 ;  /* 0x0000080a0e007387 */ /* 0x0089e20000100a00 */
[----:B------:R-:W-:Y:S05]  /*75c0*/  BRA `(.L_x_277) ;  /* 0x0000000000087947 */ /* 0x000fea0003800000 */
.L_x_276:
[----:B----4-:R-:W-:-:S13]  /*75d0*/  FSETP.GT.AND P0, PT, R9, R11, PT ;  /* 0x0000000b0900720b */ /* 0x010fda0003f04000 */
[----:B---3--:R3:W-:Y:S02]  /*75e0*/  @P0 STL.64 [R14+0x8], R10 ;  /* 0x0000080a0e000387 */ /* 0x0087e40000100a00 */
.L_x_277:
[----:B------:R-:W-:Y:S05]  /*75f0*/  BSYNC.RECONVERGENT B2 ;  /* 0x0000000000027941 */ /* 0x000fea0003800200 */
.L_x_275:
[----:B--2---:R2:W5:Y:S01]  /*7600*/  LDL.64 R8, [R14+0x10] ;  /* 0x000010000e087983 */ /* 0x0045620000100a00 */
[----:B------:R-:W-:-:S03]  /*7610*/  UMOV UR4, 0xffffffff ;  /* 0xffffffff00047882 */ /* 0x000fc60000000000 */
[----:B------:R-:W-:Y:S05]  /*7620*/  BRA.DIV UR4, `(.L_x_278) ;  /* 0x000000f604507947 */ /* 0x000fea000b800000 */
[----:B---345:R3:W4:Y:S04]  /*7630*/  SHFL.BFLY PT, R10, R8, 0x8, 0x1f ;  /* 0x0d001f00080a7f89 */ /* 0x03872800000e0000 */
[----:B------:R3:W0:Y:S02]  /*7640*/  SHFL.BFLY PT, R11, R9, 0x8, 0x1f ;  /* 0x0d001f00090b7f89 */ /* 0x00062400000e0000 */
.L_x_1042:
[----:B------:R-:W-:Y:S04]  /*7650*/  BSSY.RECONVERGENT B2, `(.L_x_279) ;  /* 0x0000008000027945 */ /* 0x000fe80003800200 */
[----:B------:R-:W-:Y:S05]  /*7660*/  @!P1 BRA `(.L_x_280) ;  /* 0x0000000000109947 */ /* 0x000fea0003800000 */
[----:B0-----:R-:W-:-:S13]  /*7670*/  FSETP.GEU.AND P0, PT, R9, R11, PT ;  /* 0x0000000b0900720b */ /* 0x001fda0003f0e000 */
[----:B------:R-:W-:Y:S05]  /*7680*/  @P0 BRA `(.L_x_281) ;  /* 0x0000000000100947 */ /* 0x000fea0003800000 */
[----:B----4-:R0:W-:Y:S01]  /*7690*/  STL.64 [R14+0x10], R10 ;  /* 0x0000100a0e007387 */ /* 0x0101e20000100a00 */
[----:B------:R-:W-:Y:S05]  /*76a0*/  BRA `(.L_x_281) ;  /* 0x0000000000087947 */ /* 0x000fea0003800000 */
.L_x_280:
[----:B0-----:R-:W-:-:S13]  /*76b0*/  FSETP.GT.AND P0, PT, R9, R11, PT ;  /* 0x0000000b0900720b */ /* 0x001fda0003f04000 */
[----:B----4-:R0:W-:Y:S02]  /*76c0*/  @P0 STL.64 [R14+0x10], R10 ;  /* 0x0000100a0e000387 */ /* 0x0101e40000100a00 */
.L_x_281:
[----:B------:R-:W-:Y:S05]  /*76d0*/  BSYNC.RECONVERGENT B2 ;  /* 0x0000000000027941 */ /* 0x000fea0003800200 */
.L_x_279:
[----:B---3--:R3:W5:Y:S01]  /*76e0*/  LDL.64 R8, [R14+0x18] ;  /* 0x000018000e087983 */ /* 0x0087620000100a00 */
[----:B------:R-:W-:-:S03]  /*76f0*/  UMOV UR4, 0xffffffff ;  /* 0xffffffff00047882 */ /* 0x000fc60000000000 */
[----:B------:R-:W-:Y:S05]  /*7700*/  BRA.DIV UR4, `(.L_x_282) ;  /* 0x000000f604607947 */ /* 0x000fea000b800000 */
[----:B0---45:R0:W4:Y:S04]  /*7710*/  SHFL.BFLY PT, R10, R8, 0x8, 0x1f ;  /* 0x0d001f00080a7f89 */ /* 0x03112800000e0000 */
[----:B------:R0:W0:Y:S02]  /*7720*/  SHFL.BFLY PT, R11, R9, 0x8, 0x1f ;  /* 0x0d001f00090b7f89 */ /* 0x00002400000e0000 */
.L_x_1046:
[----:B------:R-:W-:Y:S04]  /*7730*/  BSSY.RECONVERGENT B2, `(.L_x_283) ;  /* 0x0000008000027945 */ /* 0x000fe80003800200 */
[----:B------:R-:W-:Y:S05]  /*7740*/  @!P1 BRA `(.L_x_284) ;  /* 0x0000000000109947 */ /* 0x000fea0003800000 */
[----:B0-----:R-:W-:-:S13]  /*7750*/  FSETP.GEU.AND P0, PT, R9, R11, PT ;  /* 0x0000000b0900720b */ /* 0x001fda0003f0e000 */
[----:B------:R-:W-:Y:S05]  /*7760*/  @P0 BRA `(.L_x_285) ;  /* 0x0000000000100947 */ /* 0x000fea0003800000 */
[----:B----4-:R0:W-:Y:S01]  /*7770*/  STL.64 [R14+0x18], R10 ;  /* 0x0000180a0e007387 */ /* 0x0101e20000100a00 */
[----:B------:R-:W-:Y:S05]  /*7780*/  BRA `(.L_x_285) ;  /* 0x0000000000087947 */ /* 0x000fea0003800000 */
.L_x_284:
[----:B0-----:R-:W-:-:S13]  /*7790*/  FSETP.GT.AND P0, PT, R9, R11, PT ;  /* 0x0000000b0900720b */ /* 0x001fda0003f04000 */
[----:B----4-:R0:W-:Y:S02]  /*77a0*/  @P0 STL.64 [R14+0x18], R10 ;  /* 0x0000180a0e000387 */ /* 0x0101e40000100a00 */
.L_x_285:
[----:B------:R-:W-:Y:S05]  /*77b0*/  BSYNC.RECONVERGENT B2 ;  /* 0x0000000000027941 */ /* 0x000fea0003800200 */
.L_x_283:
[----:B------:R-:W-:Y:S05]  /*77c0*/  @P2 BRA `(.L_x_286) ;  /* 0xfffffffc00102947 */ /* 0x000fea000383ffff */
[----:B------:R-:W-:Y:S05]  /*77d0*/  BSYNC B1 ;  /* 0x0000000000017941 */ /* 0x000fea0003800000 */
.L_x_269:
[----:B------:R-:W-:-:S07]  /*77e0*/  MOV R8, R7 ;  /* 0x0000000700087202 */ /* 0x000fce0000000f00 */
.L_x_268:
        /* <DEDUP_REMOVED lines=10> */
.L_x_1050:
[----:B------:R-:W-:Y:S04]  /*7890*/  BSSY.RECONVERGENT B2, `(.L_x_289) ;  /* 0x0000008000027945 */ /* 0x000fe80003800200 */
[----:B------:R-:W-:Y:S05]  /*78a0*/  @!P1 BRA `(.L_x_290) ;  /* 0x0000000000109947 */ /* 0x000fea0003800000 */
[----:B---3--:R-:W-:-:S13]  /*78b0*/  FSETP.GEU.AND P0, PT, R9, R11, PT ;  /* 0x0000000b0900720b */ /* 0x008fda0003f0e000 */
[----:B------:R-:W-:Y:S05]  /*78c0*/  @P0 BRA `(.L_x_291) ;  /* 0x0000000000100947 */ /* 0x000fea0003800000 */
[----:B--2---:R3:W-:Y:S01]  /*78d0*/  STL.64 [R14], R10 ;  /* 0x0000000a0e007387 */ /* 0x0047e20000100a00 */
[----:B------:R-:W-:Y:S05]  /*78e0*/  BRA `(.L_x_291) ;  /* 0x0000000000087947 */ /* 0x000fea0003800000 */
.L_x_290:
[----:B---3--:R-:W-:-:S13]  /*78f0*/  FSETP.GT.AND P0, PT, R9, R11, PT ;  /* 0x0000000b0900720b */ /* 0x008fda0003f04000 */
[----:B--2---:R4:W-:Y:S02]  /*7900*/  @P0 STL.64 [R14], R10 ;  /* 0x0000000a0e000387 */ /* 0x0049e40000100a00 */
.L_x_291:
[----:B------:R-:W-:Y:S05]  /*7910*/  BSYNC.RECONVERGENT B2 ;  /* 0x0000000000027941 */ /* 0x000fea0003800200 */
.L_x_289:
[----:B------:R-:W-:-:S13]  /*7920*/  ISETP.NE.AND P0, PT, R2, 0x1, PT ;  /* 0x000000010200780c */ /* 0x000fda0003f05270 */
[----:B------:R-:W-:Y:S05]  /*7930*/  @!P0 BRA `(.L_x_287) ;  /* 0x0000000000708947 */ /* 0x000fea0003800000 */
[----:B-1----:R1:W5:Y:S01]  /*7940*/  LDL.64 R8, [R14+0x8] ;  /* 0x000008000e087983 */ /* 0x0023620000100a00 */
[----:B------:R-:W-:-:S03]  /*7950*/  UMOV UR4, 0xffffffff ;  /* 0xffffffff00047882 */ /* 0x000fc60000000000 */
[----:B------:R-:W-:Y:S05]  /*7960*/  BRA.DIV UR4, `(.L_x_292) ;  /* 0x000000f604587947 */ /* 0x000fea000b800000 */
[----:B--2345:R2:W3:Y:S04]  /*7970*/  SHFL.BFLY PT, R10, R8, 0x8, 0x1f ;  /* 0x0d001f00080a7f89 */ /* 0x03c4e800000e0000 */
[----:B------:R2:W4:Y:S02]  /*7980*/  SHFL.BFLY PT, R11, R9, 0x8, 0x1f ;  /* 0x0d001f00090b7f89 */ /* 0x00052400000e0000 */
.L_x_1054:
[----:B------:R-:W-:Y:S04]  /*7990*/  BSSY.RECONVERGENT B2, `(.L_x_293) ;  /* 0x0000008000027945 */ /* 0x000fe80003800200 */
[----:B------:R-:W-:Y:S05]  /*79a0*/  @!P1 BRA `(.L_x_294) ;  /* 0x0000000000109947 */ /* 0x000fea0003800000 */
[----:B----4-:R-:W-:-:S13]  /*79b0*/  FSETP.GEU.AND P0, PT, R9, R11, PT ;  /* 0x0000000b0900720b */ /* 0x010fda0003f0e000 */
[----:B------:R-:W-:Y:S05]  /*79c0*/  @P0 BRA `(.L_x_295) ;  /* 0x0000000000100947 */ /* 0x000fea0003800000 */
[----:B---3--:R4:W-:Y:S01]  /*79d0*/  STL.64 [R14+0x8], R10 ;  /* 0x0000080a0e007387 */ /* 0x0089e20000100a00 */
[----:B------:R-:W-:Y:S05]  /*79e0*/  BRA `(.L_x_295) ;  /* 0x0000000000087947 */ /* 0x000fea0003800000 */
.L_x_294:
[----:B----4-:R-:W-:-:S13]  /*79f0*/  FSETP.GT.AND P0, PT, R9, R11, PT ;  /* 0x0000000b0900720b */ /* 0x010fda0003f04000 */
[----:B---3--:R3:W-:Y:S02]  /*7a00*/  @P0 STL.64 [R14+0x8], R10 ;  /* 0x0000080a0e000387 */ /* 0x0087e40000100a00 */
.L_x_295:
[----:B------:R-:W-:Y:S05]  /*7a10*/  BSYNC.RECONVERGENT B2 ;  /* 0x0000000000027941 */ /* 0x000fea0003800200 */
.L_x_293:
[----:B------:R-:W-:-:S13]  /*7a20*/  ISETP.NE.AND P0, PT, R2, 0x2, PT ;  /* 0x000000020200780c */ /* 0x000fda0003f05270 */
[----:B------:R-:W-:Y:S05]  /*7a30*/  @!P0 BRA `(.L_x_287) ;  /* 0x0000000000308947 */ /* 0x000fea0003800000 */
[----:B--2---:R2:W5:Y:S01]  /*7a40*/  LDL.64 R8, [R14+0x10] ;  /* 0x000010000e087983 */ /* 0x0045620000100a00 */
[----:B------:R-:W-:-:S03]  /*7a50*/  UMOV UR4, 0xffffffff ;  /* 0xffffffff00047882 */ /* 0x000fc60000000000 */
[----:B------:R-:W-:Y:S05]  /*7a60*/  BRA.DIV UR4, `(.L_x_296) ;  /* 0x000000f604607947 */ /* 0x000fea000b800000 */
[----:B---345:R3:W4:Y:S04]  /*7a70*/  SHFL.BFLY PT, R10, R8, 0x8, 0x1f ;  /* 0x0d001f00080a7f89 */ /* 0x03872800000e0000 */
[----:B------:R3:W0:Y:S02]  /*7a80*/  SHFL.BFLY PT, R11, R9, 0x8, 0x1f ;  /* 0x0d001f00090b7f89 */ /* 0x00062400000e0000 */
.L_x_1058:
[----:B------:R-:W-:Y:S05]  /*7a90*/  @!P1 BRA `(.L_x_297) ;  /* 0x0000000000109947 */ /* 0x000fea0003800000 */
[----:B0-----:R-:W-:-:S13]  /*7aa0*/  FSETP.GEU.AND P0, PT, R9, R11, PT ;  /* 0x0000000b0900720b */ /* 0x001fda0003f0e000 */
[----:B------:R-:W-:Y:S05]  /*7ab0*/  @P0 BRA `(.L_x_287) ;  /* 0x0000000000100947 */ /* 0x000fea0003800000 */
[----:B----4-:R0:W-:Y:S01]  /*7ac0*/  STL.64 [R14+0x10], R10 ;  /* 0x0000100a0e007387 */ /* 0x0101e20000100a00 */
[----:B------:R-:W-:Y:S05]  /*7ad0*/  BRA `(.L_x_287) ;  /* 0x0000000000087947 */ /* 0x000fea0003800000 */
.L_x_297:
[----:B0-----:R-:W-:-:S13]  /*7ae0*/  FSETP.GT.AND P0, PT, R9, R11, PT ;  /* 0x0000000b0900720b */ /* 0x001fda0003f04000 */
[----:B----4-:R0:W-:Y:S02]  /*7af0*/  @P0 STL.64 [R14+0x10], R10 ;  /* 0x0000100a0e000387 */ /* 0x0101e40000100a00 */
.L_x_287:
[----:B------:R-:W-:Y:S05]  /*7b00*/  BSYNC B1 ;  /* 0x0000000000017941 */ /* 0x000fea0003800000 */
.L_x_267:
[----:B------:R-:W-:Y:S01]  /*7b10*/  UMOV UR4, 0xffffffff ;  /* 0xffffffff00047882 */ /* 0x000fe20000000000 */
[----:B------:R-:W-:Y:S02]  /*7b20*/  ISETP.GE.AND P0, PT, R41, 0x1, PT ;  /* 0x000000012900780c */ /* 0x000fe40003f06270 */
[----:B------:R-:W-:Y:S11]  /*7b30*/  BRA.DIV UR4, `(.L_x_298) ;  /* 0x000000f604747947 */ /* 0x000ff6000b800000 */
[----:B------:R-:W-:Y:S01]  /*7b40*/  NOP ;  /* 0x0000000000007918 */ /* 0x000fe20000000000 */
.L_x_1061:
[----:B------:R-:W-:Y:S05]  /*7b50*/  @!P0 BRA `(.L_x_299) ;  /* 0x0000000400d88947 */ /* 0x000fea0003800000 */
[----:B------:R-:W-:Y:S01]  /*7b60*/  ISETP.GE.U32.AND P0, PT, R0, 0x3, PT ;  /* 0x000000030000780c */ /* 0x000fe20003f06070 */
[----:B01234-:R-:W-:-:S12]  /*7b70*/  IMAD.MOV.U32 R8, RZ, RZ, RZ ;  /* 0x000000ffff087224 */ /* 0x01ffd800078e00ff */
[----:B------:R-:W-:Y:S05]  /*7b80*/  @!P0 BRA `(.L_x_300) ;  /* 0x0000000400048947 */ /* 0x000fea0003800000 */
[----:B------:R-:W-:Y:S01]  /*7b90*/  BSSY B1, `(.L_x_301) ;  /* 0x000003f000017945 */ /* 0x000fe20003800000 */
[----:B------:R-:W-:Y:S01]  /*7ba0*/  ISETP.GE.U32.AND P1, PT, R42, R5, PT ;  /* 0x000000052a00720c */ /* 0x000fe20003f26070 */
[----:B------:R-:W-:-:S12]  /*7bb0*/  IMAD.MOV.U32 R16, RZ, RZ, RZ ;  /* 0x000000ffff107224 */ /* 0x000fd800078e00ff */
.L_x_318:
[----:B0123--:R-:W-:-:S05]  /*7bc0*/  LEA R14, R16, UR7, 0x3 ;  /* 0x00000007100e7c11 */ /* 0x00ffca000f8e18ff */
[----:B------:R0:W5:Y:S01]  /*7bd0*/  LDL.64 R8, [R14] ;  /* 0x000000000e087983 */ /* 0x0001620000100a00 */
[----:B------:R-:W-:-:S03]  /*7be0*/  UMOV UR4, 0xffffffff ;  /* 0xffffffff00047882 */ /* 0x000fc60000000000 */
[----:B----4-:R-:W-:Y:S05]  /*7bf0*/  BRA.DIV UR4, `(.L_x_302) ;  /* 0x000000f604607947 */ /* 0x010fea000b800000 */
[----:B-----5:R1:W2:Y:S04]  /*7c00*/  SHFL.BFLY PT, R10, R8, 0x4, 0x1f ;  /* 0x0c801f00080a7f89 */ /* 0x0202a800000e0000 */
[----:B------:R1:W3:Y:S02]  /*7c10*/  SHFL.BFLY PT, R11, R9, 0x4, 0x1f ;  /* 0x0c801f00090b7f89 */ /* 0x0002e400000e0000 */
.L_x_1065:
        /* <DEDUP_REMOVED lines=8> */
.L_x_304:
[----:B---3--:R-:W-:-:S13]  /*7ca0*/  FSETP.GT.AND P0, PT, R9, R11, PT ;  /* 0x0000000b0900720b */ /* 0x008fda0003f04000 */
[----:B--2---:R2:W-:Y:S02]  /*7cb0*/  @P0 STL.64 [R14], R10 ;  /* 0x0000000a0e000387 */ /* 0x0045e40000100a00 */
.L_x_305:
[----:B------:R-:W-:Y:S05]  /*7cc0*/  BSYNC.RECONVERGENT B2 ;  /* 0x0000000000027941 */ /* 0x000fea0003800200 */
.L_x_303:
[----:B-1----:R1:W5:Y:S01]  /*7cd0*/  LDL.64 R8, [R14+0x8] ;  /* 0x000008000e087983 */ /* 0x0023620000100a00 */
[----:B------:R-:W-:-:S03]  /*7ce0*/  UMOV UR4, 0xffffffff ;  /* 0xffffffff00047882 */ /* 0x000fc60000000000 */
[----:B------:R-:W-:Y:S05]  /*7cf0*/  BRA.DIV UR4, `(.L_x_306) ;  /* 0x000000f604687947 */ /* 0x000fea000b800000 */
[----:B--23-5:R2:W3:Y:S04]  /*7d00*/  SHFL.BFLY PT, R10, R8, 0x4, 0x1f ;  /* 0x0c801f00080a7f89 */ /* 0x02c4e800000e0000 */
[----:B------:R2:W4:Y:S02]  /*7d10*/  SHFL.BFLY PT, R11, R9, 0x4, 0x1f ;  /* 0x0c801f00090b7f89 */ /* 0x00052400000e0000 */
.L_x_1069:
[----:B------:R-:W-:Y:S04]  /*7d20*/  BSSY.RECONVERGENT B2, `(.L_x_307) ;  /* 0x0000008000027945 */ /* 0x000fe80003800200 */
[----:B------:R-:W-:Y:S05]  /*7d30*/  @!P1 BRA `(.L_x_308) ;  /* 0x0000000000109947 */ /* 0x000fea0003800000 */
[----:B----4-:R-:W-:-:S13]  /*7d40*/  FSETP.GEU.AND P0, PT, R9, R11, PT ;  /* 0x0000000b0900720b */ /* 0x010fda0003f0e000 */
[----:B------:R-:W-:Y:S05]  /*7d50*/  @P0 BRA `(.L_x_309) ;  /* 0x0000000000100947 */ /* 0x000fea0003800000 */
[----:B---3--:R4:W-:Y:S01]  /*7d60*/  STL.64 [R14+0x8], R10 ;  /* 0x0000080a0e007387 */ /* 0x0089e20000100a00 */
[----:B------:R-:W-:Y:S05]  /*7d70*/  BRA `(.L_x_309) ;  /* 0x0000000000087947 */ /* 0x000fea0003800000 */
.L_x_308:
[----:B----4-:R-:W-:-:S13]  /*7d80*/  FSETP.GT.AND P0, PT, R9, R11, PT ;  /* 0x0000000b0900720b */ /* 0x010fda0003f04000 */
[----:B---3--:R3:W-:Y:S02]  /*7d90*/  @P0 STL.64 [R14+0x8], R10 ;  /* 0x0000080a0e000387 */ /* 0x0087e40000100a00 */
.L_x_309:
[----:B------:R-:W-:Y:S05]  /*7da0*/  BSYNC.RECONVERGENT B2 ;  /* 0x0000000000027941 */ /* 0x000fea0003800200 */
.L_x_307:
[----:B--2---:R2:W5:Y:S01]  /*7db0*/  LDL.64 R8, [R14+0x10] ;  /* 0x000010000e087983 */ /* 0x0045620000100a00 */
[----:B------:R-:W-:-:S03]  /*7dc0*/  UMOV UR4, 0xffffffff ;  /* 0xffffffff00047882 */ /* 0x000fc60000000000 */
[----:B------:R-:W-:Y:S05]  /*7dd0*/  BRA.DIV UR4, `(.L_x_310) ;  /* 0x000000f604787947 */ /* 0x000fea000b800000 */
[----:B---345:R3:W4:Y:S04]  /*7de0*/  SHFL.BFLY PT, R10, R8, 0x4, 0x1f ;  /* 0x0c801f00080a7f89 */ /* 0x03872800000e0000 */
[----:B------:R3:W0:Y:S02]  /*7df0*/  SHFL.BFLY PT, R11, R9, 0x4, 0x1f ;  /* 0x0c801f00090b7f89 */ /* 0x00062400000e0000 */
.L_x_1073:
[----:B------:R-:W-:Y:S04]  /*7e00*/  BSSY.RECONVERGENT B2, `(.L_x_311) ;  /* 0x0000008000027945 */ /* 0x000fe80003800200 */
[----:B------:R-:W-:Y:S05]  /*7e10*/  @!P1 BRA `(.L_x_312) ;  /* 0x0000000000109947 */ /* 0x000fea0003800000 */
[----:B0-----:R-:W-:-:S13]  /*7e20*/  FSETP.GEU.AND P0, PT, R9, R11, PT ;  /* 0x0000000b0900720b */ /* 0x001fda0003f0e000 */
[----:B------:R-:W-:Y:S05]  /*7e30*/  @P0 BRA `(.L_x_313) ;  /* 0x0000000000100947 */ /* 0x000fea0003800000 */
[----:B----4-:R0:W-:Y:S01]  /*7e40*/  STL.64 [R14+0x10], R10 ;  /* 0x0000100a0e007387 */ /* 0x0101e20000100a00 */
[----:B------:R-:W-:Y:S05]  /*7e50*/  BRA `(.L_x_313) ;  /* 0x0000000000087947 */ /* 0x000fea0003800000 */
.L_x_312:
[----:B0-----:R-:W-:-:S13]  /*7e60*/  FSETP.GT.AND P0, PT, R9, R11, PT ;  /* 0x0000000b0900720b */ /* 0x001fda0003f04000 */
[----:B----4-:R0:W-:Y:S02]  /*7e70*/  @P0 STL.64 [R14+0x10], R10 ;  /* 0x0000100a0e000387 */ /* 0x0101e40000100a00 */
.L_x_313:
[----:B------:R-:W-:Y:S05]  /*7e80*/  BSYNC.RECONVERGENT B2 ;  /* 0x0000000000027941 */ /* 0x000fea0003800200 */
.L_x_311:
[----:B---3--:R3:W5:Y:S01]  /*7e90*/  LDL.64 R8, [R14+0x18] ;  /* 0x000018000e087983 */ /* 0x0087620000100a00 */
[----:B------:R-:W-:-:S03]  /*7ea0*/  UMOV UR4, 0xffffffff ;  /* 0xffffffff00047882 */ /* 0x000fc60000000000 */
[----:B------:R-:W-:Y:S05]  /*7eb0*/  BRA.DIV UR4, `(.L_x_314) ;  /* 0x000000f604887947 */ /* 0x000fea000b800000 */
[----:B0---45:R0:W4:Y:S04]  /*7ec0*/  SHFL.BFLY PT, R10, R8, 0x4, 0x1f ;  /* 0x0c801f00080a7f89 */ /* 0x03112800000e0000 */
[----:B------:R0:W0:Y:S02]  /*7ed0*/  SHFL.BFLY PT, R11, R9, 0x4, 0x1f ;  /* 0x0c801f00090b7f89 */ /* 0x00002400000e0000 */
.L_x_1077:
[----:B------:R-:W-:Y:S04]  /*7ee0*/  BSSY.RECONVERGENT B2, `(.L_x_315) ;  /* 0x0000008000027945 */ /* 0x000fe80003800200 */
[----:B------:R-:W-:Y:S05]  /*7ef0*/  @!P1 BRA `(.L_x_316) ;  /* 0x0000000000109947 */ /* 0x000fea0003800000 */
[----:B0-----:R-:W-:-:S13]  /*7f00*/  FSETP.GEU.AND P0, PT, R9, R11, PT ;  /* 0x0000000b0900720b */ /* 0x001fda0003f0e000 */
[----:B------:R-:W-:Y:S05]  /*7f10*/  @P0 BRA `(.L_x_317) ;  /* 0x0000000000100947 */ /* 0x000fea0003800000 */
[----:B----4-:R0:W-:Y:S01]  /*7f20*/  STL.64 [R14+0x18], R10 ;  /* 0x0000180a0e007387 */ /* 0x0101e20000100a00 */
[----:B------:R-:W-:Y:S05]  /*7f30*/  BRA `(.L_x_317) ;  /* 0x0000000000087947 */ /* 0x000fea0003800000 */
.L_x_316:
[----:B0-----:R-:W-:-:S13]  /*7f40*/  FSETP.GT.AND P0, PT, R9, R11, PT ;  /* 0x0000000b0900720b */ /* 0x001fda0003f04000 */
[----:B----4-:R0:W-:Y:S02]  /*7f50*/  @P0 STL.64 [R14+0x18], R10 ;  /* 0x0000180a0e000387 */ /* 0x0101e40000100a00 */
.L_x_317:
[----:B------:R-:W-:Y:S05]  /*7f60*/  BSYNC.RECONVERGENT B2 ;  /* 0x0000000000027941 */ /* 0x000fea0003800200 */
.L_x_315:
[----:B------:R-:W-:Y:S05]  /*7f70*/  @P2 BRA `(.L_x_318) ;  /* 0xfffffffc00102947 */ /* 0x000fea000383ffff */
[----:B------:R-:W-:Y:S05]  /*7f80*/  BSYNC B1 ;  /* 0x0000000000017941 */ /* 0x000fea0003800000 */
.L_x_301:
[----:B------:R-:W-:-:S07]  /*7f90*/  MOV R8, R7 ;  /* 0x0000000700087202 */ /* 0x000fce0000000f00 */
.L_x_300:
        /* <DEDUP_REMOVED lines=10> */
.L_x_1081:
[----:B------:R-:W-:Y:S04]  /*8040*/  BSSY.RECONVERGENT B2, `(.L_x_321) ;  /* 0x0000008000027945 */ /* 0x000fe80003800200 */
[----:B------:R-:W-:Y:S05]  /*8050*/  @!P1 BRA `(.L_x_322) ;  /* 0x0000000000109947 */ /* 0x000fea0003800000 */
[----:B---3--:R-:W-:-:S13]  /*8060*/  FSETP.GEU.AND P0, PT, R9, R11, PT ;  /* 0x0000000b0900720b */ /* 0x008fda0003f0e000 */
[----:B------:R-:W-:Y:S05]  /*8070*/  @P0 BRA `(.L_x_323) ;  /* 0x0000000000100947 */ /* 0x000fea0003800000 */
[----:B--2---:R3:W-:Y:S01]  /*8080*/  STL.64 [R14], R10 ;  /* 0x0000000a0e007387 */ /* 0x0047e20000100a00 */
[----:B------:R-:W-:Y:S05]  /*8090*/  BRA `(.L_x_323) ;  /* 0x0000000000087947 */ /* 0x000fea0003800000 */
.L_x_322:
[----:B---3--:R-:W-:-:S13]  /*80a0*/  FSETP.GT.AND P0, PT, R9, R11, PT ;  /* 0x0000000b0900720b */ /* 0x008fda0003f04000 */
[----:B--2---:R2:W-:Y:S02]  /*80b0*/  @P0 STL.64 [R14], R10 ;  /* 0x0000000a0e000387 */ /* 0x0045e40000100a00 */
.L_x_323:
[----:B------:R-:W-:Y:S05]  /*80c0*/  BSYNC.RECONVERGENT B2 ;  /* 0x0000000000027941 */ /* 0x000fea0003800200 */
.L_x_321:
[----:B------:R-:W-:-:S13]  /*80d0*/  ISETP.NE.AND P0, PT, R2, 0x1, PT ;  /* 0x000000010200780c */ /* 0x000fda0003f05270 */
[----:B------:R-:W-:Y:S05]  /*80e0*/  @!P0 BRA `(.L_x_319) ;  /* 0x0000000000708947 */ /* 0x000fea0003800000 */
[----:B-1----:R1:W5:Y:S01]  /*80f0*/  LDL.64 R8, [R14+0x8] ;  /* 0x000008000e087983 */ /* 0x0023620000100a00 */
[----:B------:R-:W-:-:S03]  /*8100*/  UMOV UR4, 0xffffffff ;  /* 0xffffffff00047882 */ /* 0x000fc60000000000 */
[----:B------:R-:W-:Y:S05]  /*8110*/  BRA.DIV UR4, `(.L_x_324) ;  /* 0x000000f604807947 */ /* 0x000fea000b800000 */
[----:B--23-5:R2:W3:Y:S04]  /*8120*/  SHFL.BFLY PT, R10, R8, 0x4, 0x1f ;  /* 0x0c801f00080a7f89 */ /* 0x02c4e800000e0000 */
[----:B------:R2:W4:Y:S02]  /*8130*/  SHFL.BFLY PT, R11, R9, 0x4, 0x1f ;  /* 0x0c801f00090b7f89 */ /* 0x00052400000e0000 */
.L_x_1085:
[----:B------:R-:W-:Y:S04]  /*8140*/  BSSY.RECONVERGENT B2, `(.L_x_325) ;  /* 0x0000008000027945 */ /* 0x000fe80003800200 */
[----:B------:R-:W-:Y:S05]  /*8150*/  @!P1 BRA `(.L_x_326) ;  /* 0x0000000000109947 */ /* 0x000fea0003800000 */
[----:B----4-:R-:W-:-:S13]  /*8160*/  FSETP.GEU.AND P0, PT, R9, R11, PT ;  /* 0x0000000b0900720b */ /* 0x010fda0003f0e000 */
[----:B------:R-:W-:Y:S05]  /*8170*/  @P0 BRA `(.L_x_327) ;  /* 0x0000000000100947 */ /* 0x000fea0003800000 */
[----:B---3--:R4:W-:Y:S01]  /*8180*/  STL.64 [R14+0x8], R10 ;  /* 0x0000080a0e007387 */ /* 0x0089e20000100a00 */
[----:B------:R-:W-:Y:S05]  /*8190*/  BRA `(.L_x_327) ;  /* 0x0000000000087947 */ /* 0x000fea0003800000 */
.L_x_326:
[----:B----4-:R-:W-:-:S13]  /*81a0*/  FSETP.GT.AND P0, PT, R9, R11, PT ;  /* 0x0000000b0900720b */ /* 0x010fda0003f04000 */
[----:B---3--:R3:W-:Y:S02]  /*81b0*/  @P0 STL.64 [R14+0x8], R10 ;  /* 0x0000080a0e000387 */ /* 0x0087e40000100a00 */
.L_x_327:
[----:B------:R-:W-:Y:S05]  /*81c0*/  BSYNC.RECONVERGENT B2 ;  /* 0x0000000000027941 */ /* 0x000fea0003800200 */
.L_x_325:
[----:B------:R-:W-:-:S13]  /*81d0*/  ISETP.NE.AND P0, PT, R2, 0x2, PT ;  /* 0x000000020200780c */ /* 0x000fda0003f05270 */
[----:B------:R-:W-:Y:S05]  /*81e0*/  @!P0 BRA `(.L_x_319) ;  /* 0x0000000000308947 */ /* 0x000fea0003800000 */
[----:B--2---:R2:W5:Y:S01]  /*81f0*/  LDL.64 R8, [R14+0x10] ;  /* 0x000010000e087983 */ /* 0x0045620000100a00 */
[----:B------:R-:W-:-:S03]  /*8200*/  UMOV UR4, 0xffffffff ;  /* 0xffffffff00047882 */ /* 0x000fc60000000000 */
[----:B------:R-:W-:Y:S05]  /*8210*/  BRA.DIV UR4, `(.L_x_328) ;  /* 0x000000f604887947 */ /* 0x000fea000b800000 */
[----:B---345:R3:W4:Y:S04]  /*8220*/  SHFL.BFLY PT, R10, R8, 0x4, 0x1f ;  /* 0x0c801f00080a7f89 */ /* 0x03872800000e0000 */
[----:B------:R3:W0:Y:S02]  /*8230*/  SHFL.BFLY PT, R11, R9, 0x4, 0x1f ;  /* 0x0c801f00090b7f89 */ /* 0x00062400000e0000 */
.L_x_1089:
[----:B------:R-:W-:Y:S05]  /*8240*/  @!P1 BRA `(.L_x_329) ;  /* 0x0000000000109947 */ /* 0x000fea0003800000 */
[----:B0-----:R-:W-:-:S13]  /*8250*/  FSETP.GEU.AND P0, PT, R9, R11, PT ;  /* 0x0000000b0900720b */ /* 0x001fda0003f0e000 */
[----:B------:R-:W-:Y:S05]  /*8260*/  @P0 BRA `(.L_x_319) ;  /* 0x0000000000100947 */ /* 0x000fea0003800000 */
[----:B----4-:R0:W-:Y:S01]  /*8270*/  STL.64 [R14+0x10], R10 ;  /* 0x0000100a0e007387 */ /* 0x0101e20000100a00 */
[----:B------:R-:W-:Y:S05]  /*8280*/  BRA `(.L_x_319) ;  /* 0x0000000000087947 */ /* 0x000fea0003800000 */
.L_x_329:
[----:B0-----:R-:W-:-:S13]  /*8290*/  FSETP.GT.AND P0, PT, R9, R11, PT ;  /* 0x0000000b0900720b */ /* 0x001fda0003f04000 */
[----:B----4-:R0:W-:Y:S02]  /*82a0*/  @P0 STL.64 [R14+0x10], R10 ;  /* 0x0000100a0e000387 */ /* 0x0101e40000100a00 */
.L_x_319:
[----:B------:R-:W-:Y:S05]  /*82b0*/  BSYNC B1 ;  /* 0x0000000000017941 */ /* 0x000fea0003800000 */
.L_x_299:
[----:B------:R-:W-:Y:S01]  /*82c0*/  UMOV UR4, 0xffffffff ;  /* 0xffffffff00047882 */ /* 0x000fe20000000000 */
[----:B------:R-:W-:Y:S02]  /*82d0*/  ISETP.GE.AND P0, PT, R41, 0x1, PT ;  /* 0x000000012900780c */ /* 0x000fe40003f06270 */
[----:B------:R-:W-:Y:S11]  /*82e0*/  BRA.DIV UR4, `(.L_x_330) ;  /* 0x000000f6049c7947 */ /* 0x000ff6000b800000 */
[----:B------:R-:W-:Y:S01]  /*82f0*/  NOP ;  /* 0x0000000000007918 */ /* 0x000fe20000000000 */
.L_x_1092:
[----:B------:R-:W-:Y:S05]  /*8300*/  @!P0 BRA `(.L_x_331) ;  /* 0x0000000400d88947 */ /* 0x000fea0003800000 */
[----:B------:R-:W-:Y:S01]  /*8310*/  ISETP.GE.U32.AND P0, PT, R0, 0x3, PT ;  /* 0x000000030000780c */ /* 0x000fe20003f06070 */
[----:B01234-:R-:W-:-:S12]  /*8320*/  IMAD.MOV.U32 R8, RZ, RZ, RZ ;  /* 0x000000ffff087224 */ /* 0x01ffd800078e00ff */
[----:B------:R-:W-:Y:S05]  /*8330*/  @!P0 BRA `(.L_x_332) ;  /* 0x0000000400048947 */ /* 0x000fea0003800000 */
[----:B------:R-:W-:Y:S01]  /*8340*/  BSSY B1, `(.L_x_333) ;  /* 0x000003f000017945 */ /* 0x000fe20003800000 */
[----:B------:R-:W-:Y:S01]  /*8350*/  ISETP.GE.U32.AND P1, PT, R42, R3, PT ;  /* 0x000000032a00720c */ /* 0x000fe20003f26070 */
[----:B------:R-:W-:-:S12]  /*8360*/  IMAD.MOV.U32 R16, RZ, RZ, RZ ;  /* 0x000000ffff107224 */ /* 0x000fd800078e00ff */
.L_x_350:
[----:B0123--:R-:W-:-:S05]  /*8370*/  LEA R14, R16, UR7, 0x3 ;  /* 0x00000007100e7c11 */ /* 0x00ffca000f8e18ff */
[----:B------:R0:W5:Y:S01]  /*8380*/  LDL.64 R8, [R14] ;  /* 0x000000000e087983 */ /* 0x0001620000100a00 */
[----:B------:R-:W-:-:S03]  /*8390*/  UMOV UR4, 0xffffffff ;  /* 0xffffffff00047882 */ /* 0x000fc60000000000 */
[----:B----4-:R-:W-:Y:S05]  /*83a0*/  BRA.DIV UR4, `(.L_x_334) ;  /* 0x000000f604887947 */ /* 0x010fea000b800000 */
[----:B-----5:R1:W2:Y:S04]  /*83b0*/  SHFL.BFLY PT, R10, R8, 0x2, 0x1f ;  /* 0x0c401f00080a7f89 */ /* 0x0202a800000e0000 */
[----:B------:R1:W3:Y:S02]  /*83c0*/  SHFL.BFLY PT, R11, R9, 0x2, 0x1f ;  /* 0x0c401f00090b7f89 */ /* 0x0002e400000e0000 */
.L_x_1096:
        /* <DEDUP_REMOVED lines=8> */
.L_x_336:
[----:B---3--:R-:W-:-:S13]  /*8450*/  FSETP.GT.AND P0, PT, R9, R11, PT ;  /* 0x0000000b0900720b */ /* 0x008fda0003f04000 */
[----:B--2---:R4:W-:Y:S02]  /*8460*/  @P0 STL.64 [R14], R10 ;  /* 0x0000000a0e000387 */ /* 0x0049e40000100a00 */
.L_x_337:
[----:B------:R-:W-:Y:S05]  /*8470*/  BSYNC.RECONVERGENT B2 ;  /* 0x0000000000027941 */ /* 0x000fea0003800200 */
.L_x_335:
[----:B-1----:R1:W5:Y:S01]  /*8480*/  LDL.64 R8, [R14+0x8] ;  /* 0x000008000e087983 */ /* 0x0023620000100a00 */
[----:B------:R-:W-:-:S03]  /*8490*/  UMOV UR4, 0xffffffff ;  /* 0xffffffff00047882 */ /* 0x000fc60000000000 */
[----:B------:R-:W-:Y:S05]  /*84a0*/  BRA.DIV UR4, `(.L_x_338) ;  /* 0x000000f604907947 */ /* 0x000fea000b800000 */
[----:B--2345:R2:W3:Y:S04]  /*84b0*/  SHFL.BFLY PT, R10, R8, 0x2, 0x1f ;  /* 0x0c401f00080a7f89 */ /* 0x03c4e800000e0000 */
[----:B------:R2:W4:Y:S02]  /*84c0*/  SHFL.BFLY PT, R11, R9, 0x2, 0x1f ;  /* 0x0c401f00090b7f89 */ /* 0x00052400000e0000 */
.L_x_1100:
[----:B------:R-:W-:Y:S04]  /*84d0*/  BSSY.RECONVERGENT B2, `(.L_x_339) ;  /* 0x0000008000027945 */ /* 0x000fe80003800200 */
[----:B------:R-:W-:Y:S05]  /*84e0*/  @!P1 BRA `(.L_x_340) ;  /* 0x0000000000109947 */ /* 0x000fea0003800000 */
[----:B----4-:R-:W-:-:S13]  /*84f0*/  FSETP.GEU.AND P0, PT, R9, R11, PT ;  /* 0x0000000b0900720b */ /* 0x010fda0003f0e000 */
[----:B------:R-:W-:Y:S05]  /*8500*/  @P0 BRA `(.L_x_341) ;  /* 0x0000000000100947 */ /* 0x000fea0003800000 */
[----:B---3--:R4:W-:Y:S01]  /*8510*/  STL.64 [R14+0x8], R10 ;  /* 0x0000080a0e007387 */ /* 0x0089e20000100a00 */
[----:B------:R-:W-:Y:S05]  /*8520*/  BRA `(.L_x_341) ;  /* 0x0000000000087947 */ /* 0x000fea0003800000 */
.L_x_340:
[----:B----4-:R-:W-:-:S13]  /*8530*/  FSETP.GT.AND P0, PT, R9, R11, PT ;  /* 0x0000000b0900720b */ /* 0x010fda0003f04000 */
[----:B---3--:R3:W-:Y:S02]  /*8540*/  @P0 STL.64 [R14+0x8], R10 ;  /* 0x0000080a0e000387 */ /* 0x0087e40000100a00 */
.L_x_341:
[----:B------:R-:W-:Y:S05]  /*8550*/  BSYNC.RECONVERGENT B2 ;  /* 0x0000000000027941 */ /* 0x000fea0003800200 */
.L_x_339:
[----:B--2---:R2:W5:Y:S01]  /*8560*/  LDL.64 R8, [R14+0x10] ;  /* 0x000010000e087983 */ /* 0x0045620000100a00 */
[----:B------:R-:W-:-:S03]  /*8570*/  UMOV UR4, 0xffffffff ;  /* 0xffffffff00047882 */ /* 0x000fc60000000000 */
[----:B------:R-:W-:Y:S05]  /*8580*/  BRA.DIV UR4, `(.L_x_342) ;  /* 0x000000f604a07947 */ /* 0x000fea000b800000 */
[----:B---345:R3:W4:Y:S04]  /*8590*/  SHFL.BFLY PT, R10, R8, 0x2, 0x1f ;  /* 0x0c401f00080a7f89 */ /* 0x03872800000e0000 */
[----:B------:R3:W0:Y:S02]  /*85a0*/  SHFL.BFLY PT, R11, R9, 0x2, 0x1f ;  /* 0x0c401f00090b7f89 */ /* 0x00062400000e0000 */
.L_x_1104:
[----:B------:R-:W-:Y:S04]  /*85b0*/  BSSY.RECONVERGENT B2, `(.L_x_343) ;  /* 0x0000008000027945 */ /* 0x000fe80003800200 */
[----:B------:R-:W-:Y:S05]  /*85c0*/  @!P1 BRA `(.L_x_344) ;  /* 0x0000000000109947 */ /* 0x000fea0003800000 */
[----:B0-----:R-:W-:-:S13]  /*85d0*/  FSETP.GEU.AND P0, PT, R9, R11, PT ;  /* 0x0000000b0900720b */ /* 0x001fda0003f0e000 */
[----:B------:R-:W-:Y:S05]  /*85e0*/  @P0 BRA `(.L_x_345) ;  /* 0x0000000000100947 */ /* 0x000fea0003800000 */
[----:B----4-:R0:W-:Y:S01]  /*85f0*/  STL.64 [R14+0x10], R10 ;  /* 0x0000100a0e007387 */ /* 0x0101e20000100a00 */
[----:B------:R-:W-:Y:S05]  /*8600*/  BRA `(.L_x_345) ;  /* 0x0000000000087947 */ /* 0x000fea0003800000 */
.L_x_344:
[----:B0-----:R-:W-:-:S13]  /*8610*/  FSETP.GT.AND P0, PT, R9, R11, PT ;  /* 0x0000000b0900720b */ /* 0x001fda0003f04000 */
[----:B----4-:R0:W-:Y:S02]  /*8620*/  @P0 STL.64 [R14+0x10], R10 ;  /* 0x0000100a0e000387 */ /* 0x0101e40000100a00 */
.L_x_345:
[----:B------:R-:W-:Y:S05]  /*8630*/  BSYNC.RECONVERGENT B2 ;  /* 0x0000000000027941 */ /* 0x000fea0003800200 */
.L_x_343:
[----:B---3--:R3:W5:Y:S01]  /*8640*/  LDL.64 R8, [R14+0x18] ;  /* 0x000018000e087983 */ /* 0x0087620000100a00 */
[----:B------:R-:W-:-:S03]  /*8650*/  UMOV UR4, 0xffffffff ;  /* 0xffffffff00047882 */ /* 0x000fc60000000000 */
[----:B------:R-:W-:Y:S05]  /*8660*/  BRA.DIV UR4, `(.L_x_346) ;  /* 0x000000f604b07947 */ /* 0x000fea000b800000 */
[----:B0---45:R0:W4:Y:S04]  /*8670*/  SHFL.BFLY PT, R10, R8, 0x2, 0x1f ;  /* 0x0c401f00080a7f89 */ /* 0x03112800000e0000 */
[----:B------:R0:W0:Y:S02]  /*8680*/  SHFL.BFLY PT, R11, R9, 0x2, 0x1f ;  /* 0x0c401f00090b7f89 */ /* 0x00002400000e0000 */
.L_x_1108:
[----:B------:R-:W-:Y:S04]  /*8690*/  BSSY.RECONVERGENT B2, `(.L_x_347) ;  /* 0x0000008000027945 */ /* 0x000fe80003800200 */
[----:B------:R-:W-:Y:S05]  /*86a0*/  @!P1 BRA `(.L_x_348) ;  /* 0x0000000000109947 */ /* 0x000fea0003800000 */
[----:B0-----:R-:W-:-:S13]  /*86b0*/  FSETP.GEU.AND P0, PT, R9, R11, PT ;  /* 0x0000000b0900720b */ /* 0x001fda0003f0e000 */
[----:B------:R-:W-:Y:S05]  /*86c0*/  @P0 BRA `(.L_x_349) ;  /* 0x0000000000100947 */ /* 0x000fea0003800000 */
[----:B----4-:R0:W-:Y:S01]  /*86d0*/  STL.64 [R14+0x18], R10 ;  /* 0x0000180a0e007387 */ /* 0x0101e20000100a00 */
[----:B------:R-:W-:Y:S05]  /*86e0*/  BRA `(.L_x_349) ;  /* 0x0000000000087947 */ /* 0x000fea0003800000 */
.L_x_348:
[----:B0-----:R-:W-:-:S13]  /*86f0*/  FSETP.GT.AND P0, PT, R9, R11, PT ;  /* 0x0000000b0900720b */ /* 0x001fda0003f04000 */
[----:B----4-:R0:W-:Y:S02]  /*8700*/  @P0 STL.64 [R14+0x18], R10 ;  /* 0x0000180a0e000387 */ /* 0x0101e40000100a00 */
.L_x_349:
[----:B------:R-:W-:Y:S05]  /*8710*/  BSYNC.RECONVERGENT B2 ;  /* 0x0000000000027941 */ /* 0x000fea0003800200 */
.L_x_347:
[----:B------:R-:W-:Y:S05]  /*8720*/  @P2 BRA `(.L_x_350) ;  /* 0xfffffffc00102947 */ /* 0x000fea000383ffff */
[----:B------:R-:W-:Y:S05]  /*8730*/  BSYNC B1 ;  /* 0x0000000000017941 */ /* 0x000fea0003800000 */
.L_x_333:
[----:B------:R-:W-:-:S07]  /*8740*/  MOV R8, R7 ;  /* 0x0000000700087202 */ /* 0x000fce0000000f00 */
.L_x_332:
        /* <DEDUP_REMOVED lines=10> */
.L_x_1112:
[----:B------:R-:W-:Y:S04]  /*87f0*/  BSSY.RECONVERGENT B2, `(.L_x_353) ;  /* 0x0000008000027945 */ /* 0x000fe80003800200 */
[----:B------:R-:W-:Y:S05]  /*8800*/  @!P1 BRA `(.L_x_354) ;  /* 0x0000000000109947 */ /* 0x000fea0003800000 */
[----:B---3--:R-:W-:-:S13]  /*8810*/  FSETP.GEU.AND P0, PT, R9, R11, PT ;  /* 0x0000000b0900720b */ /* 0x008fda0003f0e000 */
[----:B------:R-:W-:Y:S05]  /*8820*/  @P0 BRA `(.L_x_355) ;  /* 0x0000000000100947 */ /* 0x000fea0003800000 */
[----:B--2---:R3:W-:Y:S01]  /*8830*/  STL.64 [R14], R10 ;  /* 0x0000000a0e007387 */ /* 0x0047e20000100a00 */
[----:B------:R-:W-:Y:S05]  /*8840*/  BRA `(.L_x_355) ;  /* 0x0000000000087947 */ /* 0x000fea0003800000 */
.L_x_354:
[----:B---3--:R-:W-:-:S13]  /*8850*/  FSETP.GT.AND P0, PT, R9, R11, PT ;  /* 0x0000000b0900720b */ /* 0x008fda0003f04000 */
[----:B--2---:R4:W-:Y:S02]  /*8860*/  @P0 STL.64 [R14], R10 ;  /* 0x0000000a0e000387 */ /* 0x0049e40000100a00 */
.L_x_355:
[----:B------:R-:W-:Y:S05]  /*8870*/  BSYNC.RECONVERGENT B2 ;  /* 0x0000000000027941 */ /* 0x000fea0003800200 */
.L_x_353:
[----:B------:R-:W-:-:S13]  /*8880*/  ISETP.NE.AND P0, PT, R2, 0x1, PT ;  /* 0x000000010200780c */ /* 0x000fda0003f05270 */
[----:B------:R-:W-:Y:S05]  /*8890*/  @!P0 BRA `(.L_x_351) ;  /* 0x0000000000708947 */ /* 0x000fea0003800000 */
[----:B-1----:R1:W5:Y:S01]  /*88a0*/  LDL.64 R8, [R14+0x8] ;  /* 0x000008000e087983 */ /* 0x0023620000100a00 */
[----:B------:R-:W-:-:S03]  /*88b0*/  UMOV UR4, 0xffffffff ;  /* 0xffffffff00047882 */ /* 0x000fc60000000000 */
[----:B------:R-:W-:Y:S05]  /*88c0*/  BRA.DIV UR4, `(.L_x_356) ;  /* 0x000000f604a87947 */ /* 0x000fea000b800000 */
[----:B--2345:R2:W3:Y:S04]  /*88d0*/  SHFL.BFLY PT, R10, R8, 0x2, 0x1f ;  /* 0x0c401f00080a7f89 */ /* 0x03c4e800000e0000 */
[----:B------:R2:W4:Y:S02]  /*88e0*/  SHFL.BFLY PT, R11, R9, 0x2, 0x1f ;  /* 0x0c401f00090b7f89 */ /* 0x00052400000e0000 */
.L_x_1116:
[----:B------:R-:W-:Y:S04]  /*88f0*/  BSSY.RECONVERGENT B2, `(.L_x_357) ;  /* 0x0000008000027945 */ /* 0x000fe80003800200 */
[----:B------:R-:W-:Y:S05]  /*8900*/  @!P1 BRA `(.L_x_358) ;  /* 0x0000000000109947 */ /* 0x000fea0003800000 */
[----:B----4-:R-:W-:-:S13]  /*8910*/  FSETP.GEU.AND P0, PT, R9, R11, PT ;  /* 0x0000000b0900720b */ /* 0x010fda0003f0e000 */
[----:B------:R-:W-:Y:S05]  /*8920*/  @P0 BRA `(.L_x_359) ;  /* 0x0000000000100947 */ /* 0x000fea0003800000 */
[----:B---3--:R4:W-:Y:S01]  /*8930*/  STL.64 [R14+0x8], R10 ;  /* 0x0000080a0e007387 */ /* 0x0089e20000100a00 */
[----:B------:R-:W-:Y:S05]  /*8940*/  BRA `(.L_x_359) ;  /* 0x0000000000087947 */ /* 0x000fea0003800000 */
.L_x_358:
[----:B----4-:R-:W-:-:S13]  /*8950*/  FSETP.GT.AND P0, PT, R9, R11, PT ;  /* 0x0000000b0900720b */ /* 0x010fda0003f04000 */
[----:B---3--:R3:W-:Y:S02]  /*8960*/  @P0 STL.64 [R14+0x8], R10 ;  /* 0x0000080a0e000387 */ /* 0x0087e40000100a00 */
.L_x_359:
[----:B------:R-:W-:Y:S05]  /*8970*/  BSYNC.RECONVERGENT B2 ;  /* 0x0000000000027941 */ /* 0x000fea0003800200 */
.L_x_357:
[----:B------:R-:W-:-:S13]  /*8980*/  ISETP.NE.AND P0, PT, R2, 0x2, PT ;  /* 0x000000020200780c */ /* 0x000fda0003f05270 */
[----:B------:R-:W-:Y:S05]  /*8990*/  @!P0 BRA `(.L_x_351) ;  /* 0x0000000000308947 */ /* 0x000fea0003800000 */
[----:B--2---:R2:W5:Y:S01]  /*89a0*/  LDL.64 R8, [R14+0x10] ;  /* 0x000010000e087983 */ /* 0x0045620000100a00 */
[----:B------:R-:W-:-:S03]  /*89b0*/  UMOV UR4, 0xffffffff ;  /* 0xffffffff00047882 */ /* 0x000fc60000000000 */
[----:B------:R-:W-:Y:S05]  /*89c0*/  BRA.DIV UR4, `(.L_x_360) ;  /* 0x000000f604b07947 */ /* 0x000fea000b800000 */
[----:B---345:R3:W4:Y:S04]  /*89d0*/  SHFL.BFLY PT, R10, R8, 0x2, 0x1f ;  /* 0x0c401f00080a7f89 */ /* 0x03872800000e0000 */
[----:B------:R3:W0:Y:S02]  /*89e0*/  SHFL.BFLY PT, R11, R9, 0x2, 0x1f ;  /* 0x0c401f00090b7f89 */ /* 0x00062400000e0000 */
.L_x_1120:
[----:B------:R-:W-:Y:S05]  /*89f0*/  @!P1 BRA `(.L_x_361) ;  /* 0x0000000000109947 */ /* 0x000fea0003800000 */
[----:B0-----:R-:W-:-:S13]  /*8a00*/  FSETP.GEU.AND P0, PT, R9, R11, PT ;  /* 0x0000000b0900720b */ /* 0x001fda0003f0e000 */
[----:B------:R-:W-:Y:S05]  /*8a10*/  @P0 BRA `(.L_x_351) ;  /* 0x0000000000100947 */ /* 0x000fea0003800000 */
[----:B----4-:R0:W-:Y:S01]  /*8a20*/  STL.64 [R14+0x10], R10 ;  /* 0x0000100a0e007387 */ /* 0x0101e20000100a00 */
[----:B------:R-:W-:Y:S05]  /*8a30*/  BRA `(.L_x_351) ;  /* 0x0000000000087947 */ /* 0x000fea0003800000 */
.L_x_361:
[----:B0-----:R-:W-:-:S13]  /*8a40*/  FSETP.GT.AND P0, PT, R9, R11, PT ;  /* 0x0000000b0900720b */ /* 0x001fda0003f04000 */
[----:B----4-:R0:W-:Y:S02]  /*8a50*/  @P0 STL.64 [R14+0x10], R10 ;  /* 0x0000100a0e000387 */ /* 0x0101e40000100a00 */
.L_x_351:
[----:B------:R-:W-:Y:S05]  /*8a60*/  BSYNC B1 ;  /* 0x0000000000017941 */ /* 0x000fea0003800000 */
.L_x_331:
[----:B------:R-:W-:Y:S01]  /*8a70*/  UMOV UR4, 0xffffffff ;  /* 0xffffffff00047882 */ /* 0x000fe20000000000 */
[----:B------:R-:W-:Y:S02]  /*8a80*/  ISETP.GE.AND P0, PT, R41, 0x1, PT ;  /* 0x000000012900780c */ /* 0x000fe40003f06270 */
[----:B------:R-:W-:Y:S11]  /*8a90*/  BRA.DIV UR4, `(.L_x_362) ;  /* 0x000000f604c47947 */ /* 0x000ff6000b800000 */
[----:B------:R-:W-:Y:S01]  /*8aa0*/  NOP ;  /* 0x0000000000007918 */ /* 0x000fe20000000000 */
.L_x_1123:
[----:B------:R-:W-:Y:S05]  /*8ab0*/  @!P0 BRA `(.L_x_363) ;  /* 0x0000000400d88947 */ /* 0x000fea0003800000 */
[----:B------:R-:W-:Y:S01]  /*8ac0*/  ISETP.GE.U32.AND P0, PT, R0, 0x3, PT ;  /* 0x000000030000780c */ /* 0x000fe20003f06070 */
[----:B01234-:R-:W-:-:S12]  /*8ad0*/  IMAD.MOV.U32 R8, RZ, RZ, RZ ;  /* 0x000000ffff087224 */ /* 0x01ffd800078e00ff */
[----:B------:R-:W-:Y:S05]  /*8ae0*/  @!P0 BRA `(.L_x_364) ;  /* 0x0000000400048947 */ /* 0x000fea0003800000 */
[----:B------:R-:W-:Y:S01]  /*8af0*/  BSSY B1, `(.L_x_365) ;  /* 0x000003f000017945 */ /* 0x000fe20003800000 */
[----:B------:R-:W-:Y:S01]  /*8b00*/  ISETP.GE.U32.AND P1, PT, R42, R4, PT ;  /* 0x000000042a00720c */ /* 0x000fe20003f26070 */
[----:B------:R-:W-:-:S12]  /*8b10*/  IMAD.MOV.U32 R16, RZ, RZ, RZ ;  /* 0x000000ffff107224 */ /* 0x000fd800078e00ff */
.L_x_382:
[----:B0123--:R-:W-:-:S05]  /*8b20*/  LEA R14, R16, UR7, 0x3 ;  /* 0x00000007100e7c11 */ /* 0x00ffca000f8e18ff */
[----:B------:R0:W5:Y:S01]  /*8b30*/  LDL.64 R8, [R14] ;  /* 0x000000000e087983 */ /* 0x0001620000100a00 */
[----:B------:R-:W-:-:S03]  /*8b40*/  UMOV UR4, 0xffffffff ;  /* 0xffffffff00047882 */ /* 0x000fc60000000000 */
[----:B----4-:R-:W-:Y:S05]  /*8b50*/  BRA.DIV UR4, `(.L_x_366) ;  /* 0x000000f604b07947 */ /* 0x010fea000b800000 */
[----:B-----5:R1:W2:Y:S04]  /*8b60*/  SHFL.BFLY PT, R10, R8, 0x1, 0x1f ;  /* 0x0c201f00080a7f89 */ /* 0x0202a800000e0000 */
[----:B------:R1:W3:Y:S02]  /*8b70*/  SHFL.BFLY PT, R11, R9, 0x1, 0x1f ;  /* 0x0c201f00090b7f89 */ /* 0x0002e400000e0000 */
.L_x_1127:
        /* <DEDUP_REMOVED lines=8> */
.L_x_368:
[----:B---3--:R-:W-:-:S13]  /*8c00*/  FSETP.GT.AND P0, PT, R9, R11, PT ;  /* 0x0000000b0900720b */ /* 0x008fda0003f04000 */
[----:B--2---:R2:W-:Y:S02]  /*8c10*/  @P0 STL.64 [R14], R10 ;  /* 0x0000000a0e000387 */ /* 0x0045e40000100a00 */
.L_x_369:
[----:B------:R-:W-:Y:S05]  /*8c20*/  BSYNC.RECONVERGENT B2 ;  /* 0x0000000000027941 */ /* 0x000fea0003800200 */
.L_x_367:
[----:B-1----:R1:W5:Y:S01]  /*8c30*/  LDL.64 R8, [R14+0x8] ;  /* 0x000008000e087983 */ /* 0x0023620000100a00 */
[----:B------:R-:W-:-:S03]  /*8c40*/  UMOV UR4, 0xffffffff ;  /* 0xffffffff00047882 */ /* 0x000fc60000000000 */
[----:B------:R-:W-:Y:S05]  /*8c50*/  BRA.DIV UR4, `(.L_x_370) ;  /* 0x000000f604b87947 */ /* 0x000fea000b800000 */
[----:B--23-5:R2:W3:Y:S04]  /*8c60*/  SHFL.BFLY PT, R10, R8, 0x1, 0x1f ;  /* 0x0c201f00080a7f89 */ /* 0x02c4e800000e0000 */
[----:B------:R2:W4:Y:S02]  /*8c70*/  SHFL.BFLY PT, R11, R9, 0x1, 0x1f ;  /* 0x0c201f00090b7f89 */ /* 0x00052400000e0000 */
.L_x_1131:
[----:B------:R-:W-:Y:S04]  /*8c80*/  BSSY.RECONVERGENT B2, `(.L_x_371) ;  /* 0x0000008000027945 */ /* 0x000fe80003800200 */
[----:B------:R-:W-:Y:S05]  /*8c90*/  @!P1 BRA `(.L_x_372) ;  /* 0x0000000000109947 */ /* 0x000fea0003800000 */
[----:B----4-:R-:W-:-:S13]  /*8ca0*/  FSETP.GEU.AND P0, PT, R9, R11, PT ;  /* 0x0000000b0900720b */ /* 0x010fda0003f0e000 */
[----:B------:R-:W-:Y:S05]  /*8cb0*/  @P0 BRA `(.L_x_373) ;  /* 0x0000000000100947 */ /* 0x000fea0003800000 */
[----:B---3--:R4:W-:Y:S01]  /*8cc0*/  STL.64 [R14+0x8], R10 ;  /* 0x0000080a0e007387 */ /* 0x0089e20000100a00 */
[----:B------:R-:W-:Y:S05]  /*8cd0*/  BRA `(.L_x_373) ;  /* 0x0000000000087947 */ /* 0x000fea0003800000 */
.L_x_372:
[----:B----4-:R-:W-:-:S13]  /*8ce0*/  FSETP.GT.AND P0, PT, R9, R11, PT ;  /* 0x0000000b0900720b */ /* 0x010fda0003f04000 */
[----:B---3--:R3:W-:Y:S02]  /*8cf0*/  @P0 STL.64 [R14+0x8], R10 ;  /* 0x0000080a0e000387 */ /* 0x0087e40000100a00 */
.L_x_373:
[----:B------:R-:W-:Y:S05]  /*8d00*/  BSYNC.RECONVERGENT B2 ;  /* 0x0000000000027941 */ /* 0x000fea0003800200 */
.L_x_371:
[----:B--2---:R2:W5:Y:S01]  /*8d10*/  LDL.64 R8, [R14+0x10] ;  /* 0x000010000e087983 */ /* 0x0045620000100a00 */
[----:B------:R-:W-:-:S03]  /*8d20*/  UMOV UR4, 0xffffffff ;  /* 0xffffffff00047882 */ /* 0x000fc60000000000 */
[----:B------:R-:W-:Y:S05]  /*8d30*/  BRA.DIV UR4, `(.L_x_374) ;  /* 0x000000f604c87947 */ /* 0x000fea000b800000 */
[----:B---345:R3:W4:Y:S04]  /*8d40*/  SHFL.BFLY PT, R10, R8, 0x1, 0x1f ;  /* 0x0c201f00080a7f89 */ /* 0x03872800000e0000 */
[----:B------:R3:W0:Y:S02]  /*8d50*/  SHFL.BFLY PT, R11, R9, 0x1, 0x1f ;  /* 0x0c201f00090b7f89 */ /* 0x00062400000e0000 */
.L_x_1135:
[----:B------:R-:W-:Y:S04]  /*8d60*/  BSSY.RECONVERGENT B2, `(.L_x_375) ;  /* 0x0000008000027945 */ /* 0x000fe80003800200 */
[----:B------:R-:W-:Y:S05]  /*8d70*/  @!P1 BRA `(.L_x_376) ;  /* 0x0000000000109947 */ /* 0x000fea0003800000 */
[----:B0-----:R-:W-:-:S13]  /*8d80*/  FSETP.GEU.AND P0, PT, R9, R11, PT ;  /* 0x0000000b0900720b */ /* 0x001fda0003f0e000 */
[----:B------:R-:W-:Y:S05]  /*8d90*/  @P0 BRA `(.L_x_377) ;  /* 0x0000000000100947 */ /* 0x000fea0003800000 */
[----:B----4-:R0:W-:Y:S01]  /*8da0*/  STL.64 [R14+0x10], R10 ;  /* 0x0000100a0e007387 */ /* 0x0101e20000100a00 */
[----:B------:R-:W-:Y:S05]  /*8db0*/  BRA `(.L_x_377) ;  /* 0x0000000000087947 */ /* 0x000fea0003800000 */
.L_x_376:
[----:B0-----:R-:W-:-:S13]  /*8dc0*/  FSETP.GT.AND P0, PT, R9, R11, PT ;  /* 0x0000000b0900720b */ /* 0x001fda0003f04000 */
[----:B----4-:R0:W-:Y:S02]  /*8dd0*/  @P0 STL.64 [R14+0x10], R10 ;  /* 0x0000100a0e000387 */ /* 0x0101e40000100a00 */
.L_x_377:
[----:B------:R-:W-:Y:S05]  /*8de0*/  BSYNC.RECONVERGENT B2 ;  /* 0x0000000000027941 */ /* 0x000fea0003800200 */
.L_x_375:
[----:B---3--:R3:W5:Y:S01]  /*8df0*/  LDL.64 R8, [R14+0x18] ;  /* 0x000018000e087983 */ /* 0x0087620000100a00 */
[----:B------:R-:W-:-:S03]  /*8e00*/  UMOV UR4, 0xffffffff ;  /* 0xffffffff00047882 */ /* 0x000fc60000000000 */
[----:B------:R-:W-:Y:S05]  /*8e10*/  BRA.DIV UR4, `(.L_x_378) ;  /* 0x000000f604d87947 */ /* 0x000fea000b800000 */
[----:B0---45:R0:W4:Y:S04]  /*8e20*/  SHFL.BFLY PT, R10, R8, 0x1, 0x1f ;  /* 0x0c201f00080a7f89 */ /* 0x03112800000e0000 */
[----:B------:R0:W0:Y:S02]  /*8e30*/  SHFL.BFLY PT, R11, R9, 0x1, 0x1f ;  /* 0x0c201f00090b7f89 */ /* 0x00002400000e0000 */
.L_x_1139:
[----:B------:R-:W-:Y:S04]  /*8e40*/  BSSY.RECONVERGENT B2, `(.L_x_379) ;  /* 0x0000008000027945 */ /* 0x000fe80003800200 */
[----:B------:R-:W-:Y:S05]  /*8e50*/  @!P1 BRA `(.L_x_380) ;  /* 0x0000000000109947 */ /* 0x000fea0003800000 */
[----:B0-----:R-:W-:-:S13]  /*8e60*/  FSETP.GEU.AND P0, PT, R9, R11, PT ;  /* 0x0000000b0900720b */ /* 0x001fda0003f0e000 */
[----:B------:R-:W-:Y:S05]  /*8e70*/  @P0 BRA `(.L_x_381) ;  /* 0x0000000000100947 */ /* 0x000fea0003800000 */
[----:B----4-:R0:W-:Y:S01]  /*8e80*/  STL.64 [R14+0x18], R10 ;  /* 0x0000180a0e007387 */ /* 0x0101e20000100a00 */
[----:B------:R-:W-:Y:S05]  /*8e90*/  BRA `(.L_x_381) ;  /* 0x0000000000087947 */ /* 0x000fea0003800000 */
.L_x_380:
[----:B0-----:R-:W-:-:S13]  /*8ea0*/  FSETP.GT.AND P0, PT, R9, R11, PT ;  /* 0x0000000b0900720b */ /* 0x001fda0003f04000 */
[----:B----4-:R0:W-:Y:S02]  /*8eb0*/  @P0 STL.64 [R14+0x18], R10 ;  /* 0x0000180a0e000387 */ /* 0x0101e40000100a00 */
.L_x_381:
[----:B------:R-:W-:Y:S05]  /*8ec0*/  BSYNC.RECONVERGENT B2 ;  /* 0x0000000000027941 */ /* 0x000fea0003800200 */
.L_x_379:
[----:B------:R-:W-:Y:S05]  /*8ed0*/  @P2 BRA `(.L_x_382) ;  /* 0xfffffffc00102947 */ /* 0x000fea000383ffff */
[----:B------:R-:W-:Y:S05]  /*8ee0*/  BSYNC B1 ;  /* 0x0000000000017941 */ /* 0x000fea0003800000 */
.L_x_365:
[----:B------:R-:W-:-:S07]  /*8ef0*/  MOV R8, R7 ;  /* 0x0000000700087202 */ /* 0x000fce0000000f00 */
.L_x_364:
        /* <DEDUP_REMOVED lines=10> */
.L_x_1143:
[----:B------:R-:W-:Y:S04]  /*8fa0*/  BSSY.RECONVERGENT B2, `(.L_x_385) ;  /* 0x0000008000027945 */ /* 0x000fe80003800200 */
[----:B------:R-:W-:Y:S05]  /*8fb0*/  @!P1 BRA `(.L_x_386) ;  /* 0x0000000000109947 */ /* 0x000fea0003800000 */
[----:B---3--:R-:W-:-:S13]  /*8fc0*/  FSETP.GEU.AND P0, PT, R9, R11, PT ;  /* 0x0000000b0900720b */ /* 0x008fda0003f0e000 */
[----:B------:R-:W-:Y:S05]  /*8fd0*/  @P0 BRA `(.L_x_387) ;  /* 0x0000000000100947 */ /* 0x000fea0003800000 */
[----:B--2---:R3:W-:Y:S01]  /*8fe0*/  STL.64 [R14], R10 ;  /* 0x0000000a0e007387 */ /* 0x0047e20000100a00 */
[----:B------:R-:W-:Y:S05]  /*8ff0*/  BRA `(.L_x_387) ;  /* 0x0000000000087947 */ /* 0x000fea0003800000 */
.L_x_386:
[----:B---3--:R-:W-:-:S13]  /*9000*/  FSETP.GT.AND P0, PT, R9, R11, PT ;  /* 0x0000000b0900720b */ /* 0x008fda0003f04000 */
[----:B--2---:R2:W-:Y:S02]  /*9010*/  @P0 STL.64 [R14], R10 ;  /* 0x0000000a0e000387 */ /* 0x0045e40000100a00 */
.L_x_387:
[----:B------:R-:W-:Y:S05]  /*9020*/  BSYNC.RECONVERGENT B2 ;  /* 0x0000000000027941 */ /* 0x000fea0003800200 */
.L_x_385:
[----:B------:R-:W-:-:S13]  /*9030*/  ISETP.NE.AND P0, PT, R2, 0x1, PT ;  /* 0x000000010200780c */ /* 0x000fda0003f05270 */
[----:B------:R-:W-:Y:S05]  /*9040*/  @!P0 BRA `(.L_x_383) ;  /* 0x0000000000708947 */ /* 0x000fea0003800000 */
[----:B-1----:R1:W5:Y:S01]  /*9050*/  LDL.64 R8, [R14+0x8] ;  /* 0x000008000e087983 */ /* 0x0023620000100a00 */
[----:B------:R-:W-:-:S03]  /*9060*/  UMOV UR4, 0xffffffff ;  /* 0xffffffff00047882 */ /* 0x000fc60000000000 */
[----:B------:R-:W-:Y:S05]  /*9070*/  BRA.DIV UR4, `(.L_x_388) ;  /* 0x000000f604d07947 */ /* 0x000fea000b800000 */
[----:B--23-5:R2:W3:Y:S04]  /*9080*/  SHFL.BFLY PT, R10, R8, 0x1, 0x1f ;  /* 0x0c201f00080a7f89 */ /* 0x02c4e800000e0000 */
[----:B------:R2:W4:Y:S02]  /*9090*/  SHFL.BFLY PT, R11, R9, 0x1, 0x1f ;  /* 0x0c201f00090b7f89 */ /* 0x00052400000e0000 */
.L_x_1147:
[----:B------:R-:W-:Y:S04]  /*90a0*/  BSSY.RECONVERGENT B2, `(.L_x_389) ;  /* 0x0000008000027945 */ /* 0x000fe80003800200 */
[----:B------:R-:W-:Y:S05]  /*90b0*/  @!P1 BRA `(.L_x_390) ;  /* 0x0000000000109947 */ /* 0x000fea0003800000 */
[----:B----4-:R-:W-:-:S13]  /*90c0*/  FSETP.GEU.AND P0, PT, R9, R11, PT ;  /* 0x0000000b0900720b */ /* 0x010fda0003f0e000 */
[----:B------:R-:W-:Y:S05]  /*90d0*/  @P0 BRA `(.L_x_391) ;  /* 0x0000000000100947 */ /* 0x000fea0003800000 */
[----:B---3--:R4:W-:Y:S01]  /*90e0*/  STL.64 [R14+0x8], R10 ;  /* 0x0000080a0e007387 */ /* 0x0089e20000100a00 */
[----:B------:R-:W-:Y:S05]  /*90f0*/  BRA `(.L_x_391) ;  /* 0x0000000000087947 */ /* 0x000fea0003800000 */
.L_x_390:
[----:B----4-:R-:W-:-:S13]  /*9100*/  FSETP.GT.AND P0, PT, R9, R11, PT ;  /* 0x0000000b0900720b */ /* 0x010fda0003f04000 */
[----:B---3--:R3:W-:Y:S02]  /*9110*/  @P0 STL.64 [R14+0x8], R10 ;  /* 0x0000080a0e000387 */ /* 0x0087e40000100a00 */
.L_x_391:
[----:B------:R-:W-:Y:S05]  /*9120*/  BSYNC.RECONVERGENT B2 ;  /* 0x0000000000027941 */ /* 0x000fea0003800200 */
.L_x_389:
[----:B------:R-:W-:-:S13]  /*9130*/  ISETP.NE.AND P0, PT, R2, 0x2, PT ;  /* 0x000000020200780c */ /* 0x000fda0003f05270 */
[----:B------:R-:W-:Y:S05]  /*9140*/  @!P0 BRA `(.L_x_383) ;  /* 0x0000000000308947 */ /* 0x000fea0003800000 */
[----:B--2---:R2:W5:Y:S01]  /*9150*/  LDL.64 R8, [R14+0x10] ;  /* 0x000010000e087983 */ /* 0x0045620000100a00 */
[----:B------:R-:W-:-:S03]  /*9160*/  UMOV UR4, 0xffffffff ;  /* 0xffffffff00047882 */ /* 0x000fc60000000000 */
[----:B------:R-:W-:Y:S05]  /*9170*/  BRA.DIV UR4, `(.L_x_392) ;  /* 0x000000f604d87947 */ /* 0x000fea000b800000 */
[----:B---345:R3:W4:Y:S04]  /*9180*/  SHFL.BFLY PT, R10, R8, 0x1, 0x1f ;  /* 0x0c201f00080a7f89 */ /* 0x03872800000e0000 */
[----:B------:R3:W0:Y:S02]  /*9190*/  SHFL.BFLY PT, R11, R9, 0x1, 0x1f ;  /* 0x0c201f00090b7f89 */ /* 0x00062400000e0000 */
.L_x_1151:
[----:B------:R-:W-:Y:S05]  /*91a0*/  @!P1 BRA `(.L_x_393) ;  /* 0x0000000000109947 */ /* 0x000fea0003800000 */
[----:B0-----:R-:W-:-:S13]  /*91b0*/  FSETP.GEU.AND P0, PT, R9, R11, PT ;  /* 0x0000000b0900720b */ /* 0x001fda0003f0e000 */
[----:B------:R-:W-:Y:S05]  /*91c0*/  @P0 BRA `(.L_x_383) ;  /* 0x0000000000100947 */ /* 0x000fea0003800000 */
[----:B----4-:R0:W-:Y:S01]  /*91d0*/  STL.64 [R14+0x10], R10 ;  /* 0x0000100a0e007387 */ /* 0x0101e20000100a00 */
[----:B------:R-:W-:Y:S05]  /*91e0*/  BRA `(.L_x_383) ;  /* 0x0000000000087947 */ /* 0x000fea0003800000 */
.L_x_393:
[----:B0-----:R-:W-:-:S13]  /*91f0*/  FSETP.GT.AND P0, PT, R9, R11, PT ;  /* 0x0000000b0900720b */ /* 0x001fda0003f04000 */
[----:B----4-:R0:W-:Y:S02]  /*9200*/  @P0 STL.64 [R14+0x10], R10 ;  /* 0x0000100a0e000387 */ /* 0x0101e40000100a00 */
.L_x_383:
[----:B------:R-:W-:Y:S05]  /*9210*/  BSYNC B1 ;  /* 0x0000000000017941 */ /* 0x000fea0003800000 */
.L_x_363:
[----:B------:R-:W-:Y:S01]  /*9220*/  UMOV UR4, 0xffffffff ;  /* 0xffffffff00047882 */ /* 0x000fe20000000000 */
[----:B------:R-:W-:Y:S02]  /*9230*/  ISETP.GE.AND P0, PT, R41, 0x1, PT ;  /* 0x000000012900780c */ /* 0x000fe40003f06270 */
[----:B------:R-:W-:Y:S11]  /*9240*/  BRA.DIV UR4, `(.L_x_394) ;  /* 0x000000f604ec7947 */ /* 0x000ff6000b800000 */
[----:B------:R-:W-:Y:S01]  /*9250*/  NOP ;  /* 0x0000000000007918 */ /* 0x000fe20000000000 */
[----:B------:R-:W-:Y:S01]  /*9260*/  NOP ;  /* 0x0000000000007918 */ /* 0x000fe20000000000 */
.L_x_1155:
[----:B------:R-:W-:Y:S05]  /*9270*/  @!P0 BRA `(.L_x_395) ;  /* 0x00000004003c8947 */ /* 0x000fea0003800000 */
[----:B------:R-:W-:Y:S01]  /*9280*/  ISETP.GE.U32.AND P0, PT, R0, 0xf, PT ;  /* 0x0000000f0000780c */ /* 0x000fe20003f06070 */
[----:B-1----:R-:W-:-:S12]  /*9290*/  IMAD.MOV.U32 R28, RZ, RZ, RZ ;  /* 0x000000ffff1c7224 */ /* 0x002fd800078e00ff */
[----:B------:R-:W-:Y:S05]  /*92a0*/  @!P0 BRA `(.L_x_396) ;  /* 0x0000000000608947 */ /* 0x000fea0003800000 */
[----:B------:R-:W-:Y:S01]  /*92b0*/  BSSY.RECONVERGENT B1, `(.L_x_396) ;  /* 0x0000017000017945 */ /* 0x000fe20003800200 */
[----:B------:R-:W-:Y:S01]  /*92c0*/  IMAD.MOV.U32 R30, RZ, RZ, RZ ;  /* 0x000000ffff1e7224 */ /* 0x000fe200078e00ff */
[----:B------:R-:W-:-:S07]  /*92d0*/  LOP3.LUT R28, R41, 0x7ffffff0, RZ, 0xc0, !PT ;  /* 0x7ffffff0291c7812 */ /* 0x000fce00078ec0ff */
.L_x_397:
[----:B---3--:R-:W-:-:S05]  /*92e0*/  LEA R29, R30, UR7, 0x3 ;  /* 0x000000071e1d7c11 */ /* 0x008fca000f8e18ff */
[----:B0-234-:R-:W2:Y:S04]  /*92f0*/  LDL.128 R8, [R29+0x20] ;  /* 0x000020001d087983 */ /* 0x01dea80000100c00 */
[----:B------:R-:W3:Y:S04]  /*9300*/  LDL.128 R12, [R29+0x30] ;  /* 0x000030001d0c7983 */ /* 0x000ee80000100c00 */
[----:B------:R-:W4:Y:S04]  /*9310*/  LDL.128 R16, [R29+0x40] ;  /* 0x000040001d107983 */ /* 0x000f280000100c00 */
[----:B------:R-:W5:Y:S04]  /*9320*/  LDL.128 R24, [R29] ;  /* 0x000000001d187983 */ /* 0x000f680000100c00 */
[----:B------:R-:W5:Y:S04]  /*9330*/  LDL.128 R20, [R29+0x10] ;  /* 0x000010001d147983 */ /* 0x000f680000100c00 */
[----:B--2---:R0:W-:Y:S04]  /*9340*/  STL.128 [R29+0x120], R8 ;  /* 0x000120081d007387 */ /* 0x0041e80000100c00 */
[----:B---3--:R1:W-:Y:S04]  /*9350*/  STL.128 [R29+0x130], R12 ;  /* 0x0001300c1d007387 */ /* 0x0083e80000100c00 */
[----:B----4-:R2:W-:Y:S01]  /*9360*/  STL.128 [R29+0x140], R16 ;  /* 0x000140101d007387 */ /* 0x0105e20000100c00 */
[----:B------:R-:W-:-:S03]  /*9370*/  VIADD R30, R30, 0x10 ;  /* 0x000000101e1e7836 */ /* 0x000fc60000000000 */
[----:B-----5:R3:W-:Y:S04]  /*9380*/  STL.128 [R29+0x100], R24 ;  /* 0x000100181d007387 */ /* 0x0207e80000100c00 */
[----:B0-----:R-:W4:Y:S04]  /*9390*/  LDL.128 R8, [R29+0x50] ;  /* 0x000050001d087983 */ /* 0x001f280000100c00 */
[----:B-1----:R-:W5:Y:S04]  /*93a0*/  LDL.128 R12, [R29+0x60] ;  /* 0x000060001d0c7983 */ /* 0x002f680000100c00 */
[----:B--2---:R-:W2:Y:S04]  /*93b0*/  LDL.128 R16, [R29+0x70] ;  /* 0x000070001d107983 */ /* 0x004ea80000100c00 */
[----:B------:R3:W-:Y:S01]  /*93c0*/  STL.128 [R29+0x110], R20 ;  /* 0x000110141d007387 */ /* 0x0007e20000100c00 */
[----:B------:R-:W-:-:S03]  /*93d0*/  ISETP.NE.AND P0, PT, R30, R28, PT ;  /* 0x0000001c1e00720c */ /* 0x000fc60003f05270 */
[----:B----4-:R3:W-:Y:S04]  /*93e0*/  STL.128 [R29+0x150], R8 ;  /* 0x000150081d007387 */ /* 0x0107e80000100c00 */
[----:B-----5:R3:W-:Y:S04]  /*93f0*/  STL.128 [R29+0x160], R12 ;  /* 0x0001600c1d007387 */ /* 0x0207e80000100c00 */
[----:B--2---:R3:W-:Y:S02]  /*9400*/  STL.128 [R29+0x170], R16 ;  /* 0x000170101d007387 */ /* 0x0047e40000100c00 */
[----:B------:R-:W-:Y:S05]  /*9410*/  @P0 BRA `(.L_x_397) ;  /* 0xfffffffc00b00947 */ /* 0x000fea000383ffff */
[----:B------:R-:W-:Y:S05]  /*9420*/  BSYNC.RECONVERGENT B1 ;  /* 0x0000000000017941 */ /* 0x000fea0003800200 */
.L_x_396:
[----:B------:R-:W-:-:S13]  /*9430*/  ISETP.NE.AND P0, PT, R38, RZ, PT ;  /* 0x000000ff2600720c */ /* 0x000fda0003f05270 */
[----:B------:R-:W-:Y:S05]  /*9440*/  @!P0 BRA `(.L_x_395) ;  /* 0x0000000000c88947 */ /* 0x000fea0003800000 */
[----:B0-234-:R-:W-:Y:S02]  /*9450*/  LOP3.LUT R8, R41, 0xf, RZ, 0xc0, !PT ;  /* 0x0000000f29087812 */ /* 0x01dfe400078ec0ff */
[----:B------:R-:W-:Y:S02]  /*9460*/  ISETP.NE.AND P1, PT, R37, RZ, PT ;  /* 0x000000ff2500720c */ /* 0x000fe40003f25270 */
[----:B------:R-:W-:-:S04]  /*9470*/  IADD3 R8, PT, PT, R8, -0x1, RZ ;  /* 0xffffffff08087810 */ /* 0x000fc80007ffe0ff */
[----:B------:R-:W-:-:S13]  /*9480*/  ISETP.GE.U32.AND P0, PT, R8, 0x7, PT ;  /* 0x000000070800780c */ /* 0x000fda0003f06070 */
[----:B------:R-:W-:Y:S05]  /*9490*/  @!P0 BRA `(.L_x_398) ;  /* 0x0000000000488947 */ /* 0x000fea0003800000 */
[----:B------:R-:W-:-:S05]  /*94a0*/  LEA R24, R28, UR7, 0x3 ;  /* 0x000000071c187c11 */ /* 0x000fca000f8e18ff */
[----:B------:R-:W2:Y:S04]  /*94b0*/  LDL.64 R8, [R24] ;  /* 0x0000000018087983 */ /* 0x000ea80000100a00 */
[----:B------:R-:W3:Y:S04]  /*94c0*/  LDL.64 R10, [R24+0x8] ;  /* 0x00000800180a7983 */ /* 0x000ee80000100a00 */
[----:B------:R-:W4:Y:S04]  /*94d0*/  LDL.64 R12, [R24+0x10] ;  /* 0x00001000180c7983 */ /* 0x000f280000100a00 */
[----:B------:R-:W5:Y:S04]  /*94e0*/  LDL.64 R14, [R24+0x18] ;  /* 0x00001800180e7983 */ /* 0x000f680000100a00 */
[----:B------:R-:W5:Y:S04]  /*94f0*/  LDL.64 R16, [R24+0x20] ;  /* 0x0000200018107983 */ /* 0x000f680000100a00 */
[----:B------:R-:W5:Y:S04]  /*9500*/  LDL.64 R18, [R24+0x28] ;  /* 0x0000280018127983 */ /* 0x000f680000100a00 */
[----:B------:R-:W5:Y:S04]  /*9510*/  LDL.64 R20, [R24+0x30] ;  /* 0x0000300018147983 */ /* 0x000f680000100a00 */
[----:B------:R-:W5:Y:S01]  /*9520*/  LDL.64 R22, [R24+0x38] ;  /* 0x0000380018167983 */ /* 0x000f620000100a00 */
[----:B------:R-:W-:-:S03]  /*9530*/  VIADD R28, R28, 0x8 ;  /* 0x000000081c1c7836 */ /* 0x000fc60000000000 */
[----:B--2---:R0:W-:Y:S04]  /*9540*/  STL.64 [R24+0x100], R8 ;  /* 0x0001000818007387 */ /* 0x0041e80000100a00 */
[----:B---3--:R0:W-:Y:S04]  /*9550*/  STL.64 [R24+0x108], R10 ;  /* 0x0001080a18007387 */ /* 0x0081e80000100a00 */
[----:B----4-:R0:W-:Y:S04]  /*9560*/  STL.64 [R24+0x110], R12 ;  /* 0x0001100c18007387 */ /* 0x0101e80000100a00 */
[----:B-----5:R0:W-:Y:S04]  /*9570*/  STL.64 [R24+0x118], R14 ;  /* 0x0001180e18007387 */ /* 0x0201e80000100a00 */
[----:B------:R0:W-:Y:S04]  /*9580*/  STL.64 [R24+0x120], R16 ;  /* 0x0001201018007387 */ /* 0x0001e80000100a00 */
[----:B------:R0:W-:Y:S04]  /*9590*/  STL.64 [R24+0x128], R18 ;  /* 0x0001281218007387 */ /* 0x0001e80000100a00 */
[----:B------:R0:W-:Y:S04]  /*95a0*/  STL.64 [R24+0x130], R20 ;  /* 0x0001301418007387 */ /* 0x0001e80000100a00 */
[----:B------:R0:W-:Y:S02]  /*95b0*/  STL.64 [R24+0x138], R22 ;  /* 0x0001381618007387 */ /* 0x0001e40000100a00 */
.L_x_398:
        /* <DEDUP_REMOVED lines=11> */
[----:B------:R-:W-:-:S03]  /*9670*/  VIADD R28, R28, 0x4 ;  /* 0x000000041c1c7836 */ /* 0x000fc60000000000 */
[----:B--2---:R0:W-:Y:S04]  /*9680*/  STL.64 [R16+0x100], R8 ;  /* 0x0001000810007387 */ /* 0x0041e80000100a00 */
[----:B---3--:R0:W-:Y:S04]  /*9690*/  STL.64 [R16+0x108], R10 ;  /* 0x0001080a10007387 */ /* 0x0081e80000100a00 */
[----:B----4-:R0:W-:Y:S04]  /*96a0*/  STL.64 [R16+0x110], R12 ;  /* 0x0001100c10007387 */ /* 0x0101e80000100a00 */
[----:B-----5:R0:W-:Y:S02]  /*96b0*/  STL.64 [R16+0x118], R14 ;  /* 0x0001180e10007387 */ /* 0x0201e40000100a00 */
.L_x_399:
[----:B------:R-:W-:Y:S05]  /*96c0*/  @!P1 BRA `(.L_x_395) ;  /* 0x0000000000289947 */ /* 0x000fea0003800000 */
[----:B------:R-:W-:-:S05]  /*96d0*/  LEA R28, R28, UR7, 0x3 ;  /* 0x000000071c1c7c11 */ /* 0x000fca000f8e18ff */
[----:B0-----:R-:W2:Y:S01]  /*96e0*/  LDL.64 R8, [R28] ;  /* 0x000000001c087983 */ /* 0x001ea20000100a00 */
[----:B------:R-:W-:-:S03]  /*96f0*/  ISETP.NE.AND P0, PT, R2, 0x1, PT ;  /* 0x000000010200780c */ /* 0x000fc60003f05270 */
[----:B--2---:R0:W-:Y:S10]  /*9700*/  STL.64 [R28+0x100], R8 ;  /* 0x000100081c007387 */ /* 0x0041f40000100a00 */
[----:B------:R-:W-:Y:S05]  /*9710*/  @!P0 BRA `(.L_x_395) ;  /* 0x0000000000148947 */ /* 0x000fea0003800000 */
[----:B------:R-:W-:Y:S01]  /*9720*/  ISETP.NE.AND P0, PT, R2, 0x2, PT ;  /* 0x000000020200780c */ /* 0x000fe20003f05270 */
[----:B0-----:R-:W2:-:S12]  /*9730*/  LDL.64 R8, [R28+0x8] ;  /* 0x000008001c087983 */ /* 0x001e980000100a00 */
[----:B------:R-:W3:Y:S04]  /*9740*/  @P0 LDL.64 R10, [R28+0x10] ;  /* 0x000010001c0a0983 */ /* 0x000ee80000100a00 */
[----:B--2---:R0:W-:Y:S04]  /*9750*/  STL.64 [R28+0x108], R8 ;  /* 0x000108081c007387 */ /* 0x0041e80000100a00 */
[----:B---3--:R0:W-:Y:S02]  /*9760*/  @P0 STL.64 [R28+0x110], R10 ;  /* 0x0001100a1c000387 */ /* 0x0081e40000100a00 */
.L_x_395:
[----:B------:R-:W-:-:S03]  /*9770*/  UMOV UR4, 0xffffffff ;  /* 0xffffffff00047882 */ /* 0x000fc60000000000 */
[----:B------:R-:W-:Y:S05]  /*9780*/  BRA.DIV UR4, `(.L_x_400) ;  /* 0x000000f204c87947 */ /* 0x000fea000b800000 */
[----:B------:R-:W-:Y:S01]  /*9790*/  NOP ;  /* 0x0000000000007918 */ /* 0x000fe20000000000 */
.L_x_1158:
[----:B01-3--:R-:W-:-:S06]  /*97a0*/  LEA R12, R41, UR5, 0x3 ;  /* 0x00000005290c7c11 */ /* 0x00bfcc000f8e18ff */
[----:B------:R-:W5:Y:S01]  /*97b0*/  LDL R12, [R12+-0x4] ;  /* 0xfffffc000c0c7983 */ /* 0x000f620000100800 */
[----:B--2---:R-:W-:-:S07]  /*97c0*/  HFMA2 R13, -RZ, RZ, 0, 0 ;  /* 0x00000000ff0d7431 */ /* 0x004fce00000001ff */
.L_x_12:
[----:B------:R-:W-:Y:S05]  /*97d0*/  BSYNC B0 ;  /* 0x0000000000007941 */ /* 0x000fea0003800000 */
.L_x_11:
[----:B------:R-:W0:Y:S01]  /*97e0*/  LDCU UR4, c[0x0][0x398] ;  /* 0x00007300ff0477ac */ /* 0x000e220008000800 */
[C---:B----4-:R-:W-:Y:S01]  /*97f0*/  VIADD R9, R47.reuse, 0x20 ;  /* 0x000000202f097836 */ /* 0x050fe20000000000 */
[----:B------:R-:W-:-:S03]  /*9800*/  ISETP.LT.U32.AND P1, PT, R47, 0x3e0, PT ;  /* 0x000003e02f00780c */ /* 0x000fc60003f21070 */
[----:B------:R-:W-:Y:S01]  /*9810*/  IMAD.IADD R8, R9, 0x1, R44 ;  /* 0x0000000109087824 */ /* 0x000fe200078e022c */
[----:B------:R-:W-:Y:S01]  /*9820*/  MOV R47, R9 ;  /* 0x00000009002f7202 */ /* 0x000fe20000000f00 */
[----:B0-----:R-:W-:-:S05]  /*9830*/  IMAD.U32 R11, RZ, RZ, UR4 ;  /* 0x00000004ff0b7e24 */ /* 0x001fca000f8e00ff */
[----:B------:R-:W-:-:S13]  /*9840*/  ISETP.GE.AND P0, PT, R8, R11, PT ;  /* 0x0000000b0800720c */ /* 0x000fda0003f06270 */
[----:B------:R-:W-:Y:S05]  /*9850*/  @!P0 BRA P1, `(.L_x_401) ;  /* 0xffffff7000348947 */ /* 0x000fea000083ffff */
.L_x_10:
[----:B------:R-:W-:Y:S01]  /*9860*/  VIADD R44, R44, 0x400 ;  /* 0x000004002c2c7836 */ /* 0x000fe20000000000 */
[----:B------:R-:W-:Y:S05]  /*9870*/  WARPSYNC.ALL ;  /* 0x0000000000007948 */ /* 0x000fea0003800000 */
[----:B------:R-:W-:Y:S01]  /*9880*/  BAR.SYNC.DEFER_BLOCKING 0x0 ;  /* 0x0000000000007b1d */ /* 0x000fe20000010000 */
[----:B------:R-:W-:-:S13]  /*9890*/  ISETP.GE.AND P0, PT, R44, R11, PT ;  /* 0x0000000b2c00720c */ /* 0x000fda0003f06270 */
[----:B------:R-:W-:Y:S05]  /*98a0*/  @!P0 BRA `(.L_x_402) ;  /* 0xffffff6c00a08947 */ /* 0x000fea000383ffff */
[----:B------:R-:W-:Y:S01]  /*98b0*/  ISETP.GE.AND P0, PT, R13, 0x1, PT ;  /* 0x000000010d00780c */ /* 0x000fe20003f06270 */
[----:B------:R-:W-:-:S12]  /*98c0*/  BSSY B0, `(.L_x_6) ;  /* 0x00008c3000007945 */ /* 0x000fd80003800000 */
[----:B------:R-:W-:Y:S05]  /*98d0*/  @!P0 BRA `(.L_x_403) ;  /* 0x0000008c00048947 */ /* 0x000fea0003800000 */
[----:B------:R-:W-:-:S13]  /*98e0*/  ISETP.GE.AND P0, PT, R41, 0x1, PT ;  /* 0x000000012900780c */ /* 0x000fda0003f06270 */
[----:B------:R-:W-:Y:S05]  /*98f0*/  @!P0 BRA `(.L_x_404) ;  /* 0x0000000400d08947 */ /* 0x000fea0003800000 */
[----:B------:R-:W-:Y:S01]  /*9900*/  ISETP.GE.U32.AND P1, PT, R0, 0xf, PT ;  /* 0x0000000f0000780c */ /* 0x000fe20003f26070 */
[----:B------:R-:W-:-:S12]  /*9910*/  IMAD.MOV.U32 R44, RZ, RZ, RZ ;  /* 0x000000ffff2c7224 */ /* 0x000fd800078e00ff */
[----:B------:R-:W-:Y:S05]  /*9920*/  @!P1 BRA `(.L_x_405) ;  /* 0x0000000000a89947 */ /* 0x000fea0003800000 */
[----:B------:R-:W-:Y:S01]  /*9930*/  BSSY.RECONVERGENT B1, `(.L_x_405) ;  /* 0x0000029000017945 */ /* 0x000fe20003800200 */
[----:B------:R-:W-:Y:S01]  /*9940*/  LOP3.LUT R44, R41, 0x7ffffff0, RZ, 0xc0, !PT ;  /* 0x7ffffff0292c7812 */ /* 0x000fe200078ec0ff */
[----:B------:R-:W-:-:S07]  /*9950*/  IMAD.MOV.U32 R47, RZ, RZ, RZ ;  /* 0x000000ffff2f7224 */ /* 0x000fce00078e00ff */
.L_x_406:
[----:B-12---:R-:W-:-:S05]  /*9960*/  LEA R45, R47, UR5, 0x3 ;  /* 0x000000052f2d7c11 */ /* 0x006fca000f8e18ff */
[----:B------:R-:W2:Y:S01]  /*9970*/  LDL.128 R16, [R45] ;  /* 0x000000002d107983 */ /* 0x000ea20000100c00 */
[----:B------:R-:W-:-:S03]  /*9980*/  IADD3 R25, PT, PT, R39, R47, RZ ;  /* 0x0000002f27197210 */ /* 0x000fc60007ffe0ff */
[----:B------:R-:W3:Y:S02]  /*9990*/  LDL.128 R20, [R45+0x10] ;  /* 0x000010002d147983 */ /* 0x000ee40000100c00 */
[----:B------:R-:W-:Y:S02]  /*99a0*/  IMAD R46, R25, 0x8, R40 ;  /* 0x00000008192e7824 */ /* 0x000fe400078e0228 */
[----:B------:R-:W4:Y:S04]  /*99b0*/  LDL.128 R8, [R45+0x20] ;  /* 0x000020002d087983 */ /* 0x000f280000100c00 */
[----:B-----5:R-:W4:Y:S04]  /*99c0*/  LDL.128 R12, [R45+0x30] ;  /* 0x000030002d0c7983 */ /* 0x020f280000100c00 */
[----:B------:R-:W4:Y:S04]  /*99d0*/  LDL.128 R24, [R45+0x40] ;  /* 0x000040002d187983 */ /* 0x000f280000100c00 */
[----:B------:R-:W4:Y:S04]  /*99e0*/  LDL.128 R28, [R45+0x50] ;  /* 0x000050002d1c7983 */ /* 0x000f280000100c00 */
[----:B------:R-:W4:Y:S04]  /*99f0*/  LDL.128 R32, [R45+0x70] ;  /* 0x000070002d207983 */ /* 0x000f280000100c00 */
[----:B--2---:R-:W-:Y:S04]  /*9a00*/  STS.64 [R46], R16 ;  /* 0x000000102e007388 */ /* 0x004fe80000000a00 */
[----:B------:R-:W-:Y:S04]  /*9a10*/  STL.128 [R45], R16 ;  /* 0x000000102d007387 */ /* 0x000fe80000100c00 */
[----:B------:R0:W-:Y:S01]  /*9a20*/  STS.64 [R46+0x8], R18 ;  /* 0x000008122e007388 */ /* 0x0001e20000000a00 */
[----:B------:R-:W-:-:S03]  /*9a30*/  VIADD R47, R47, 0x10 ;  /* 0x000000102f2f7836 */ /* 0x000fc60000000000 */
[----:B---3--:R1:W-:Y:S04]  /*9a40*/  STS.64 [R46+0x10], R20 ;  /* 0x000010142e007388 */ /* 0x0083e80000000a00 */
[----:B------:R1:W-:Y:S04]  /*9a50*/  STL.128 [R45+0x10], R20 ;  /* 0x000010142d007387 */ /* 0x0003e80000100c00 */
[----:B0-----:R-:W2:Y:S04]  /*9a60*/  LDL.128 R16, [R45+0x60] ;  /* 0x000060002d107983 */ /* 0x001ea80000100c00 */
[----:B------:R1:W-:Y:S04]  /*9a70*/  STS.64 [R46+0x18], R22 ;  /* 0x000018162e007388 */ /* 0x0003e80000000a00 */
[----:B----4-:R1:W-:Y:S04]  /*9a80*/  STS.64 [R46+0x20], R8 ;  /* 0x000020082e007388 */ /* 0x0103e80000000a00 */
[----:B------:R1:W-:Y:S04]  /*9a90*/  STL.128 [R45+0x20], R8 ;  /* 0x000020082d007387 */ /* 0x0003e80000100c00 */
[----:B------:R1:W-:Y:S04]  /*9aa0*/  STS.64 [R46+0x28], R10 ;  /* 0x0000280a2e007388 */ /* 0x0003e80000000a00 */
[----:B------:R1:W-:Y:S04]  /*9ab0*/  STS.64 [R46+0x30], R12 ;  /* 0x0000300c2e007388 */ /* 0x0003e80000000a00 */
        /* <DEDUP_REMOVED lines=8> */
[----:B------:R1:W-:Y:S04]  /*9b40*/  STL.128 [R45+0x70], R32 ;  /* 0x000070202d007387 */ /* 0x0003e80000100c00 */
[----:B------:R1:W-:Y:S04]  /*9b50*/  STS.64 [R46+0x70], R32 ;  /* 0x000070202e007388 */ /* 0x0003e80000000a00 */
[----:B------:R1:W-:Y:S01]  /*9b60*/  STS.64 [R46+0x78], R34 ;  /* 0x000078222e007388 */ /* 0x0003e20000000a00 */
[----:B------:R-:W-:-:S03]  /*9b70*/  ISETP.NE.AND P1, PT, R47, R44, PT ;  /* 0x0000002c2f00720c */ /* 0x000fc60003f25270 */
[----:B--2---:R1:W-:Y:S04]  /*9b80*/  STS.64 [R46+0x60], R16 ;  /* 0x000060102e007388 */ /* 0x0043e80000000a00 */
[----:B------:R1:W-:Y:S04]  /*9b90*/  STL.128 [R45+0x60], R16 ;  /* 0x000060102d007387 */ /* 0x0003e80000100c00 */
[----:B------:R1:W-:Y:S02]  /*9ba0*/  STS.64 [R46+0x68], R18 ;  /* 0x000068122e007388 */ /* 0x0003e40000000a00 */
[----:B------:R-:W-:Y:S05]  /*9bb0*/  @P1 BRA `(.L_x_406) ;  /* 0xfffffffc00681947 */ /* 0x000fea000383ffff */
[----:B------:R-:W-:Y:S05]  /*9bc0*/  BSYNC.RECONVERGENT B1 ;  /* 0x0000000000017941 */ /* 0x000fea0003800200 */
.L_x_405:
[----:B------:R-:W-:Y:S01]  /*9bd0*/  ISETP.NE.AND P1, PT, R38, RZ, PT ;  /* 0x000000ff2600720c */ /* 0x000fe20003f25270 */
[----:B------:R-:W-:-:S12]  /*9be0*/  BSSY.RECONVERGENT B1, `(.L_x_404) ;  /* 0x0000045000017945 */ /* 0x000fd80003800200 */
[----:B------:R-:W-:Y:S05]  /*9bf0*/  @!P1 BRA `(.L_x_407) ;  /* 0x00000004000c9947 */ /* 0x000fea0003800000 */
[----:B-1----:R-:W-:Y:S02]  /*9c00*/  LOP3.LUT R8, R41, 0xf, RZ, 0xc0, !PT ;  /* 0x0000000f29087812 */ /* 0x002fe400078ec0ff */
[----:B------:R-:W-:-:S03]  /*9c10*/  ISETP.NE.AND P2, PT, R37, RZ, PT ;  /* 0x000000ff2500720c */ /* 0x000fc60003f45270 */
[----:B------:R-:W-:-:S05]  /*9c20*/  VIADD R8, R8, 0xffffffff ;  /* 0xffffffff08087836 */ /* 0x000fca0000000000 */
[----:B------:R-:W-:-:S13]  /*9c30*/  ISETP.GE.U32.AND P1, PT, R8, 0x7, PT ;  /* 0x000000070800780c */ /* 0x000fda0003f26070 */
[----:B------:R-:W-:Y:S05]  /*9c40*/  @!P1 BRA `(.L_x_408) ;  /* 0x0000000000709947 */ /* 0x000fea0003800000 */
[----:B------:R-:W-:-:S05]  /*9c50*/  LEA R24, R44, UR5, 0x3 ;  /* 0x000000052c187c11 */ /* 0x000fca000f8e18ff */
[----:B------:R-:W3:Y:S04]  /*9c60*/  LDL.64 R8, [R24] ;  /* 0x0000000018087983 */ /* 0x000ee80000100a00 */
[----:B------:R-:W4:Y:S04]  /*9c70*/  LDL.64 R10, [R24+0x8] ;  /* 0x00000800180a7983 */ /* 0x000f280000100a00 */
[----:B-----5:R-:W2:Y:S04]  /*9c80*/  LDL.64 R12, [R24+0x10] ;  /* 0x00001000180c7983 */ /* 0x020ea80000100a00 */
[----:B------:R-:W2:Y:S04]  /*9c90*/  LDL.64 R14, [R24+0x18] ;  /* 0x00001800180e7983 */ /* 0x000ea80000100a00 */
[----:B------:R-:W2:Y:S04]  /*9ca0*/  LDL.64 R16, [R24+0x20] ;  /* 0x0000200018107983 */ /* 0x000ea80000100a00 */
[----:B------:R-:W2:Y:S04]  /*9cb0*/  LDL.64 R18, [R24+0x28] ;  /* 0x0000280018127983 */ /* 0x000ea80000100a00 */
[----:B------:R-:W2:Y:S04]  /*9cc0*/  LDL.64 R20, [R24+0x30] ;  /* 0x0000300018147983 */ /* 0x000ea80000100a00 */
[----:B------:R-:W2:Y:S01]  /*9cd0*/  LDL.64 R22, [R24+0x38] ;  /* 0x0000380018167983 */ /* 0x000ea20000100a00 */
[----:B------:R-:W-:Y:S01]  /*9ce0*/  IADD3 R25, PT, PT, R39, R44, RZ ;  /* 0x0000002c27197210 */ /* 0x000fe20007ffe0ff */
[----:B------:R-:W-:-:S04]  /*9cf0*/  VIADD R44, R44, 0x8 ;  /* 0x000000082c2c7836 */ /* 0x000fc80000000000 */
[----:B------:R-:W-:-:S05]  /*9d00*/  IMAD R25, R25, 0x8, R40 ;  /* 0x0000000819197824 */ /* 0x000fca00078e0228 */
[----:B---3--:R0:W-:Y:S04]  /*9d10*/  STS.64 [R25], R8 ;  /* 0x0000000819007388 */ /* 0x0081e80000000a00 */
[----:B------:R0:W-:Y:S04]  /*9d20*/  STL.64 [R24], R8 ;  /* 0x0000000818007387 */ /* 0x0001e80000100a00 */
[----:B----4-:R0:W-:Y:S04]  /*9d30*/  STS.64 [R25+0x8], R10 ;  /* 0x0000080a19007388 */ /* 0x0101e80000000a00 */
[----:B------:R0:W-:Y:S04]  /*9d40*/  STL.64 [R24+0x8], R10 ;  /* 0x0000080a18007387 */ /* 0x0001e80000100a00 */
[----:B--2---:R0:W-:Y:S04]  /*9d50*/  STS.64 [R25+0x10], R12 ;  /* 0x0000100c19007388 */ /* 0x0041e80000000a00 */
[----:B------:R0:W-:Y:S04]  /*9d60*/  STL.64 [R24+0x10], R12 ;  /* 0x0000100c18007387 */ /* 0x0001e80000100a00 */
[----:B------:R0:W-:Y:S04]  /*9d70*/  STS.64 [R25+0x18], R14 ;  /* 0x0000180e19007388 */ /* 0x0001e80000000a00 */
        /* <DEDUP_REMOVED lines=8> */
[----:B------:R0:W-:Y:S02]  /*9e00*/  STL.64 [R24+0x38], R22 ;  /* 0x0000381618007387 */ /* 0x0001e40000100a00 */
.L_x_408:
[----:B------:R-:W-:Y:S05]  /*9e10*/  @!P2 BRA `(.L_x_407) ;  /* 0x000000000084a947 */ /* 0x000fea0003800000 */
[----:B0-----:R-:W-:Y:S02]  /*9e20*/  LOP3.LUT R8, R41, 0x7, RZ, 0xc0, !PT ;  /* 0x0000000729087812 */ /* 0x001fe400078ec0ff */
        /* <DEDUP_REMOVED lines=19> */
[----:B------:R0:W-:Y:S02]  /*9f60*/  STL.64 [R16+0x18], R14 ;  /* 0x0000180e10007387 */ /* 0x0001e40000100a00 */
.L_x_409:
[----:B------:R-:W-:Y:S05]  /*9f70*/  @!P2 BRA `(.L_x_407) ;  /* 0x00000000002ca947 */ /* 0x000fea0003800000 */
[----:B0-----:R-:W-:-:S07]  /*9f80*/  IMAD.MOV.U32 R11, RZ, RZ, RZ ;  /* 0x000000ffff0b7224 */ /* 0x001fce00078e00ff */
.L_x_410:
[----:B---3--:R-:W-:-:S05]  /*9f90*/  LEA R10, R44, UR5, 0x3 ;  /* 0x000000052c0a7c11 */ /* 0x008fca000f8e18ff */
[----:B------:R-:W3:Y:S01]  /*9fa0*/  LDL.64 R8, [R10] ;  /* 0x000000000a087983 */ /* 0x000ee20000100a00 */
[----:B------:R-:W-:Y:S01]  /*9fb0*/  IADD3 R13, PT, PT, R39, R44, RZ ;  /* 0x0000002c270d7210 */ /* 0x000fe20007ffe0ff */
[----:B------:R-:W-:Y:S02]  /*9fc0*/  VIADD R11, R11, 0x1 ;  /* 0x000000010b0b7836 */ /* 0x000fe40000000000 */
[----:B------:R-:W-:Y:S02]  /*9fd0*/  VIADD R44, R44, 0x1 ;  /* 0x000000012c2c7836 */ /* 0x000fe40000000000 */
[----:B------:R-:W-:Y:S01]  /*9fe0*/  IMAD R13, R13, 0x8, R40 ;  /* 0x000000080d0d7824 */ /* 0x000fe200078e0228 */
[----:B------:R-:W-:-:S04]  /*9ff0*/  ISETP.NE.AND P1, PT, R11, R2, PT ;  /* 0x000000020b00720c */ /* 0x000fc80003f25270 */
[----:B---3--:R3:W-:Y:S04]  /*a000*/  STS.64 [R13], R8 ;  /* 0x000000080d007388 */ /* 0x0087e80000000a00 */
[----:B------:R3:W-:Y:S05]  /*a010*/  STL.64 [R10], R8 ;  /* 0x000000080a007387 */ /* 0x0007ea0000100a00 */
[----:B------:R-:W-:Y:S05]  /*a020*/  @P1 BRA `(.L_x_410) ;  /* 0xfffffffc00d81947 */ /* 0x000fea000383ffff */
.L_x_407:
[----:B------:R-:W-:Y:S05]  /*a030*/  BSYNC.RECONVERGENT B1 ;  /* 0x0000000000017941 */ /* 0x000fea0003800200 */
.L_x_404:
[----:B------:R-:W-:Y:S01]  /*a040*/  UMOV UR4, 0xffffffff ;  /* 0xffffffff00047882 */ /* 0x000fe20000000000 */
[----:B01----:R-:W-:Y:S02]  /*a050*/  IADD3 R14, PT, PT, R41, -0x2, RZ ;  /* 0xfffffffe290e7810 */ /* 0x003fe40007ffe0ff */
[----:B------:R-:W-:Y:S05]  /*a060*/  BRA.DIV UR4, `(.L_x_411) ;  /* 0x000000ea04ac7947 */ /* 0x000fea000b800000 */
[----:B------:R-:W-:Y:S01]  /*a070*/  NOP ;  /* 0x0000000000007918 */ /* 0x000fe20000000000 */
.L_x_1160:
[----:B------:R-:W-:Y:S05]  /*a080*/  @!P0 BRA `(.L_x_412) ;  /* 0x0000000c00ec8947 */ /* 0x000fea0003800000 */
[----:B------:R-:W-:Y:S01]  /*a090*/  BSSY.RECONVERGENT B2, `(.L_x_412) ;  /* 0x00000fa000027945 */ /* 0x000fe20003800200 */
[----:B------:R-:W-:Y:S01]  /*a0a0*/  IMAD.MOV.U32 R16, RZ, RZ, RZ ;  /* 0x000000ffff107224 */ /* 0x000fe200078e00ff */
[----:B------:R-:W-:Y:S02]  /*a0b0*/  PRMT R15, RZ, 0x7610, R15 ;  /* 0x00007610ff0f7816 */ /* 0x000fe4000000000f */
[----:B---3--:R-:W-:-:S07]  /*a0c0*/  PRMT R13, RZ, 0x7610, R13 ;  /* 0x00007610ff0d7816 */ /* 0x008fce000000000d */
.L_x_426:
[----:B01----:R-:W-:Y:S01]  /*a0d0*/  VIADD R8, R16, 0x1 ;  /* 0x0000000110087836 */ /* 0x003fe20000000000 */
[----:B------:R-:W-:Y:S01]  /*a0e0*/  BSSY.RECONVERGENT B1, `(.L_x_413) ;  /* 0x00000f1000017945 */ /* 0x000fe20003800200 */
[----:B------:R-:W-:-:S03]  /*a0f0*/  IMAD.MOV.U32 R9, RZ, RZ, R16 ;  /* 0x000000ffff097224 */ /* 0x000fc600078e0010 */
[CC--:B------:R-:W-:Y:S02]  /*a100*/  ISETP.GE.AND P1, PT, R8.reuse, R41.reuse, PT ;  /* 0x000000290800720c */ /* 0x0c0fe40003f26270 */
[----:B------:R-:W-:Y:S02]  /*a110*/  ISETP.NE.AND P0, PT, R8, R41, PT ;  /* 0x000000290800720c */ /* 0x000fe40003f05270 */
[----:B------:R-:W-:-:S09]  /*a120*/  MOV R16, R8 ;  /* 0x0000000800107202 */ /* 0x000fd20000000f00 */
[----:B------:R-:W-:Y:S05]  /*a130*/  @P1 BRA `(.L_x_414) ;  /* 0x0000000c00ac1947 */ /* 0x000fea0003800000 */
[--C-:B------:R-:W-:Y:S01]  /*a140*/  IMAD.IADD R8, R14, 0x1, -R9.reuse ;  /* 0x000000010e087824 */ /* 0x100fe200078e0a09 */
[----:B------:R-:W-:Y:S01]  /*a150*/  BSSY.RECONVERGENT B3, `(.L_x_415) ;  /* 0x000006e000037945 */ /* 0x000fe20003800200 */
[----:B------:R-:W-:Y:S01]  /*a160*/  IMAD.IADD R18, R0, 0x1, -R9 ;  /* 0x0000000100127824 */ /* 0x000fe200078e0a09 */
[----:B-----5:R-:W-:Y:S01]  /*a170*/  LEA R12, R9, UR5, 0x3 ;  /* 0x00000005090c7c11 */ /* 0x020fe2000f8e18ff */
[----:B------:R-:W-:Y:S01]  /*a180*/  IMAD.MOV.U32 R17, RZ, RZ, R16 ;  /* 0x000000ffff117224 */ /* 0x000fe200078e0010 */
[----:B------:R-:W-:Y:S02]  /*a190*/  ISETP.GE.U32.AND P2, PT, R8, 0xf, PT ;  /* 0x0000000f0800780c */ /* 0x000fe40003f46070 */
[----:B------:R-:W-:-:S11]  /*a1a0*/  LOP3.LUT P1, RZ, R18, 0xf, RZ, 0xc0, !PT ;  /* 0x0000000f12ff7812 */ /* 0x000fd6000782c0ff */
[----:B------:R-:W-:Y:S05]  /*a1b0*/  @!P2 BRA `(.L_x_416) ;  /* 0x00000004009ca947 */ /* 0x000fea0003800000 */
[----:B------:R-:W-:Y:S01]  /*a1c0*/  HFMA2 R20, -RZ, RZ, 0, 0 ;  /* 0x00000000ff147431 */ /* 0x000fe200000001ff */
[----:B------:R-:W-:Y:S01]  /*a1d0*/  LOP3.LUT R18, R18, 0xfffffff0, RZ, 0xc0, !PT ;  /* 0xfffffff012127812 */ /* 0x000fe200078ec0ff */
[----:B------:R-:W-:-:S07]  /*a1e0*/  IMAD.MOV.U32 R17, RZ, RZ, R16 ;  /* 0x000000ffff117224 */ /* 0x000fce00078e0010 */
.L_x_417:
[----:B------:R-:W-:Y:S01]  /*a1f0*/  LEA R19, R17, UR5, 0x3 ;  /* 0x0000000511137c11 */ /* 0x000fe2000f8e18ff */
[----:B------:R-:W3:Y:S04]  /*a200*/  LDL.64 R8, [R12] ;  /* 0x000000000c087983 */ /* 0x000ee80000100a00 */
[----:B------:R-:W3:Y:S02]  /*a210*/  LDL.64 R10, [R19] ;  /* 0x00000000130a7983 */ /* 0x000ee40000100a00 */
[----:B---3--:R-:W-:-:S13]  /*a220*/  FSETP.GT.AND P2, PT, R9, R11, PT ;  /* 0x0000000b0900720b */ /* 0x008fda0003f44000 */
[----:B------:R0:W-:Y:S04]  /*a230*/  @P2 STL.64 [R12], R10 ;  /* 0x0000000a0c002387 */ /* 0x0001e80000100a00 */
[----:B------:R1:W-:Y:S04]  /*a240*/  @P2 STL.64 [R19], R8 ;  /* 0x0000000813002387 */ /* 0x0003e80000100a00 */
[----:B0-----:R-:W3:Y:S04]  /*a250*/  LDL.64 R10, [R19+0x8] ;  /* 0x00000800130a7983 */ /* 0x001ee80000100a00 */
[----:B-1----:R-:W3:Y:S02]  /*a260*/  @P2 LDL R9, [R12+0x4] ;  /* 0x000004000c092983 */ /* 0x002ee40000100800 */
[----:B---3--:R-:W-:-:S13]  /*a270*/  FSETP.GT.AND P2, PT, R9, R11, PT ;  /* 0x0000000b0900720b */ /* 0x008fda0003f44000 */
[----:B------:R-:W3:Y:S04]  /*a280*/  @P2 LDL R8, [R12] ;  /* 0x000000000c082983 */ /* 0x000ee80000100800 */
[----:B------:R0:W-:Y:S04]  /*a290*/  @P2 STL.64 [R12], R10 ;  /* 0x0000000a0c002387 */ /* 0x0001e80000100a00 */
[----:B0-----:R-:W4:Y:S04]  /*a2a0*/  LDL.64 R10, [R19+0x10] ;  /* 0x00001000130a7983 */ /* 0x001f280000100a00 */
[----:B---3--:R0:W-:Y:S04]  /*a2b0*/  @P2 STL.64 [R19+0x8], R8 ;  /* 0x0000080813002387 */ /* 0x0081e80000100a00 */
[----:B0-----:R-:W4:Y:S02]  /*a2c0*/  @P2 LDL R9, [R12+0x4] ;  /* 0x000004000c092983 */ /* 0x001f240000100800 */
[----:B----4-:R-:W-:-:S13]  /*a2d0*/  FSETP.GT.AND P2, PT, R9, R11, PT ;  /* 0x0000000b0900720b */ /* 0x010fda0003f44000 */
        /* <DEDUP_REMOVED lines=78> */
[----:B------:R-:W3:Y:S01]  /*a7c0*/  @P2 LDL R8, [R12] ;  /* 0x000000000c082983 */ /* 0x000ee20000100800 */
[----:B------:R-:W-:-:S03]  /*a7d0*/  VIADD R20, R20, 0x10 ;  /* 0x0000001014147836 */ /* 0x000fc60000000000 */
[----:B------:R0:W-:Y:S01]  /*a7e0*/  @P2 STL.64 [R12], R10 ;  /* 0x0000000a0c002387 */ /* 0x0001e20000100a00 */
[----:B------:R-:W-:-:S03]  /*a7f0*/  VIADD R17, R17, 0x10 ;  /* 0x0000001011117836 */ /* 0x000fc60000000000 */
[----:B---3--:R0:W-:Y:S01]  /*a800*/  @P2 STL.64 [R19+0x78], R8 ;  /* 0x0000780813002387 */ /* 0x0081e20000100a00 */
[----:B------:R-:W-:-:S13]  /*a810*/  ISETP.NE.AND P2, PT, R20, R18, PT ;  /* 0x000000121400720c */ /* 0x000fda0003f45270 */
[----:B0-----:R-:W-:Y:S05]  /*a820*/  @P2 BRA `(.L_x_417) ;  /* 0xfffffff800702947 */ /* 0x001fea000383ffff */
.L_x_416:
[----:B------:R-:W-:Y:S05]  /*a830*/  BSYNC.RECONVERGENT B3 ;  /* 0x0000000000037941 */ /* 0x000fea0003800200 */
.L_x_415:
[----:B------:R-:W-:Y:S05]  /*a840*/  @!P1 BRA `(.L_x_414) ;  /* 0x0000000400e89947 */ /* 0x000fea0003800000 */
[----:B------:R-:W-:Y:S01]  /*a850*/  LOP3.LUT R8, RZ, R13, RZ, 0x33, !PT ;  /* 0x0000000dff087212 */ /* 0x000fe200078e33ff */
[----:B------:R-:W-:Y:S03]  /*a860*/  BSSY.RECONVERGENT B3, `(.L_x_418) ;  /* 0x000003a000037945 */ /* 0x000fe60003800200 */
[----:B------:R-:W-:-:S04]  /*a870*/  IADD3 R8, PT, PT, R41, R8, RZ ;  /* 0x0000000829087210 */ /* 0x000fc80007ffe0ff */
[----:B------:R-:W-:-:S05]  /*a880*/  LOP3.LUT R18, R8, 0xf, RZ, 0xc0, !PT ;  /* 0x0000000f08127812 */ /* 0x000fca00078ec0ff */
[----:B------:R-:W-:-:S05]  /*a890*/  VIADD R8, R18, 0xffffffff ;  /* 0xffffffff12087836 */ /* 0x000fca0000000000 */
[----:B------:R-:W-:-:S13]  /*a8a0*/  ISETP.GE.U32.AND P1, PT, R8, 0x7, PT ;  /* 0x000000070800780c */ /* 0x000fda0003f26070 */
[----:B------:R-:W-:Y:S05]  /*a8b0*/  @!P1 BRA `(.L_x_419) ;  /* 0x0000000000d09947 */ /* 0x000fea0003800000 */
        /* <DEDUP_REMOVED lines=43> */
[----:B0-----:R-:W4:Y:S01]  /*ab70*/  @P1 LDL R9, [R12+0x4] ;  /* 0x000004000c091983 */ /* 0x001f220000100800 */
[----:B------:R-:W-:Y:S01]  /*ab80*/  BSSY.RECONVERGENT B4, `(.L_x_420) ;  /* 0x0000006000047945 */ /* 0x000fe20003800200 */
[----:B----4-:R-:W-:-:S13]  /*ab90*/  FSETP.GT.AND P1, PT, R9, R11, PT ;  /* 0x0000000b0900720b */ /* 0x010fda0003f24000 */
[----:B------:R-:W-:Y:S05]  /*aba0*/  @!P1 BRA `(.L_x_421) ;  /* 0x00000000000c9947 */ /* 0x000fea0003800000 */
[----:B------:R-:W3:Y:S04]  /*abb0*/  LDL R8, [R12] ;  /* 0x000000000c087983 */ /* 0x000ee80000100800 */
[----:B------:R0:W-:Y:S04]  /*abc0*/  STL.64 [R12], R10 ;  /* 0x0000000a0c007387 */ /* 0x0001e80000100a00 */
[----:B---3--:R0:W-:Y:S02]  /*abd0*/  STL.64 [R19+0x38], R8 ;  /* 0x0000380813007387 */ /* 0x0081e40000100a00 */
.L_x_421:
[----:B------:R-:W-:Y:S05]  /*abe0*/  BSYNC.RECONVERGENT B4 ;  /* 0x0000000000047941 */ /* 0x000fea0003800200 */
.L_x_420:
[----:B------:R-:W-:-:S07]  /*abf0*/  VIADD R17, R17, 0x8 ;  /* 0x0000000811117836 */ /* 0x000fce0000000000 */
.L_x_419:
[----:B------:R-:W-:Y:S05]  /*ac00*/  BSYNC.RECONVERGENT B3 ;  /* 0x0000000000037941 */ /* 0x000fea0003800200 */
.L_x_418:
[----:B------:R-:W-:-:S13]  /*ac10*/  LOP3.LUT P1, RZ, R18, 0x7, RZ, 0xc0, !PT ;  /* 0x0000000712ff7812 */ /* 0x000fda000782c0ff */
[----:B------:R-:W-:Y:S05]  /*ac20*/  @!P1 BRA `(.L_x_414) ;  /* 0x0000000000f09947 */ /* 0x000fea0003800000 */
[----:B0-----:R-:W-:Y:S01]  /*ac30*/  LOP3.LUT R8, RZ, R15, RZ, 0x33, !PT ;  /* 0x0000000fff087212 */ /* 0x001fe200078e33ff */
[----:B------:R-:W-:Y:S04]  /*ac40*/  BSSY.RECONVERGENT B3, `(.L_x_422) ;  /* 0x0000024000037945 */ /* 0x000fe80003800200 */
[----:B------:R-:W-:-:S05]  /*ac50*/  IMAD.IADD R8, R41, 0x1, R8 ;  /* 0x0000000129087824 */ /* 0x000fca00078e0208 */
[----:B------:R-:W-:-:S04]  /*ac60*/  LOP3.LUT R8, R8, 0xffff, RZ, 0xc0, !PT ;  /* 0x0000ffff08087812 */ /* 0x000fc800078ec0ff */
[C---:B------:R-:W-:Y:S02]  /*ac70*/  LOP3.LUT R9, R8.reuse, 0x7, RZ, 0xc0, !PT ;  /* 0x0000000708097812 */ /* 0x040fe400078ec0ff */
[----:B------:R-:W-:Y:S02]  /*ac80*/  LOP3.LUT R18, R8, 0x3, RZ, 0xc0, !PT ;  /* 0x0000000308127812 */ /* 0x000fe400078ec0ff */
[----:B------:R-:W-:-:S04]  /*ac90*/  IADD3 R9, PT, PT, R9, -0x1, RZ ;  /* 0xffffffff09097810 */ /* 0x000fc80007ffe0ff */
        /* <DEDUP_REMOVED lines=28> */
.L_x_425:
[----:B------:R-:W-:Y:S05]  /*ae60*/  BSYNC.RECONVERGENT B4 ;  /* 0x0000000000047941 */ /* 0x000fea0003800200 */
.L_x_424:
[----:B------:R-:W-:-:S07]  /*ae70*/  VIADD R17, R17, 0x4 ;  /* 0x0000000411117836 */ /* 0x000fce0000000000 */
.L_x_423:
[----:B------:R-:W-:Y:S05]  /*ae80*/  BSYNC.RECONVERGENT B3 ;  /* 0x0000000000037941 */ /* 0x000fea0003800200 */
.L_x_422:
[----:B------:R-:W-:-:S13]  /*ae90*/  ISETP.NE.AND P1, PT, R18, RZ, PT ;  /* 0x000000ff1200720c */ /* 0x000fda0003f25270 */
[----:B------:R-:W-:Y:S05]  /*aea0*/  @!P1 BRA `(.L_x_414) ;  /* 0x0000000000509947 */ /* 0x000fea0003800000 */
[----:B------:R-:W-:Y:S01]  /*aeb0*/  LEA R17, R17, UR5, 0x3 ;  /* 0x0000000511117c11 */ /* 0x000fe2000f8e18ff */
[----:B0-----:R-:W3:Y:S04]  /*aec0*/  LDL.64 R8, [R12] ;  /* 0x000000000c087983 */ /* 0x001ee80000100a00 */
[----:B------:R-:W3:Y:S02]  /*aed0*/  LDL.64 R10, [R17] ;  /* 0x00000000110a7983 */ /* 0x000ee40000100a00 */
[----:B---3--:R-:W-:-:S13]  /*aee0*/  FSETP.GT.AND P1, PT, R9, R11, PT ;  /* 0x0000000b0900720b */ /* 0x008fda0003f24000 */
[----:B------:R1:W-:Y:S04]  /*aef0*/  @P1 STL.64 [R12], R10 ;  /* 0x0000000a0c001387 */ /* 0x0003e80000100a00 */
[----:B------:R1:W-:Y:S01]  /*af00*/  @P1 STL.64 [R17], R8 ;  /* 0x0000000811001387 */ /* 0x0003e20000100a00 */
[----:B------:R-:W-:-:S13]  /*af10*/  ISETP.NE.AND P1, PT, R18, 0x1, PT ;  /* 0x000000011200780c */ /* 0x000fda0003f25270 */
[----:B-1----:R-:W-:Y:S05]  /*af20*/  @!P1 BRA `(.L_x_414) ;  /* 0x0000000000309947 */ /* 0x002fea0003800000 */
[----:B------:R-:W3:Y:S04]  /*af30*/  LDL.64 R8, [R12] ;  /* 0x000000000c087983 */ /* 0x000ee80000100a00 */
[----:B------:R-:W3:Y:S02]  /*af40*/  LDL.64 R10, [R17+0x8] ;  /* 0x00000800110a7983 */ /* 0x000ee40000100a00 */
[----:B---3--:R-:W-:-:S13]  /*af50*/  FSETP.GT.AND P1, PT, R9, R11, PT ;  /* 0x0000000b0900720b */ /* 0x008fda0003f24000 */
[----:B------:R1:W-:Y:S04]  /*af60*/  @P1 STL.64 [R12], R10 ;  /* 0x0000000a0c001387 */ /* 0x0003e80000100a00 */
[----:B------:R1:W-:Y:S01]  /*af70*/  @P1 STL.64 [R17+0x8], R8 ;  /* 0x0000080811001387 */ /* 0x0003e20000100a00 */
[----:B------:R-:W-:-:S13]  /*af80*/  ISETP.NE.AND P1, PT, R18, 0x2, PT ;  /* 0x000000021200780c */ /* 0x000fda0003f25270 */
[----:B-1----:R-:W-:Y:S05]  /*af90*/  @!P1 BRA `(.L_x_414) ;  /* 0x0000000000149947 */ /* 0x002fea0003800000 */
[----:B------:R-:W3:Y:S04]  /*afa0*/  LDL.64 R8, [R12] ;  /* 0x000000000c087983 */ /* 0x000ee80000100a00 */
[----:B------:R-:W3:Y:S02]  /*afb0*/  LDL.64 R10, [R17+0x10] ;  /* 0x00001000110a7983 */ /* 0x000ee40000100a00 */
[----:B---3--:R-:W-:-:S13]  /*afc0*/  FSETP.GT.AND P1, PT, R9, R11, PT ;  /* 0x0000000b0900720b */ /* 0x008fda0003f24000 */
[----:B------:R1:W-:Y:S04]  /*afd0*/  @P1 STL.64 [R12], R10 ;  /* 0x0000000a0c001387 */ /* 0x0003e80000100a00 */
[----:B------:R1:W-:Y:S02]  /*afe0*/  @P1 STL.64 [R17+0x10], R8 ;  /* 0x0000100811001387 */ /* 0x0003e40000100a00 */
.L_x_414:
[----:B------:R-:W-:Y:S05]  /*aff0*/  BSYNC.RECONVERGENT B1 ;  /* 0x0000000000017941 */ /* 0x000fea0003800200 */
.L_x_413:
[----:B------:R-:W-:Y:S02]  /*b000*/  VIADD R13, R13, 0x1 ;  /* 0x000000010d0d7836 */ /* 0x000fe40000000000 */
[----:B------:R-:W-:Y:S01]  /*b010*/  VIADD R15, R15, 0x1 ;  /* 0x000000010f0f7836 */ /* 0x000fe20000000000 */
[----:B------:R-:W-:Y:S06]  /*b020*/  @P0 BRA `(.L_x_426) ;  /* 0xfffffff000280947 */ /* 0x000fec000383ffff */
[----:B------:R-:W-:Y:S05]  /*b030*/  BSYNC.RECONVERGENT B2 ;  /* 0x0000000000027941 */ /* 0x000fea0003800200 */
.L_x_412:
[----:B------:R-:W-:Y:S01]  /*b040*/  UMOV UR4, 0xffffffff ;  /* 0xffffffff00047882 */ /* 0x000fe20000000000 */
[----:B------:R-:W-:Y:S02]  /*b050*/  ISETP.GE.AND P0, PT, R41, 0x1, PT ;  /* 0x000000012900780c */ /* 0x000fe40003f06270 */
[----:B------:R-:W-:Y:S11]  /*b060*/  BRA.DIV UR4, `(.L_x_427) ;  /* 0x000000da04c07947 */ /* 0x000ff6000b800000 */
[----:B------:R-:W-:Y:S01]  /*b070*/  NOP ;  /* 0x0000000000007918 */ /* 0x000fe20000000000 */
.L_x_1163:
[----:B------:R-:W-:Y:S05]  /*b080*/  @!P0 BRA `(.L_x_428) ;  /* 0x0000000400dc8947 */ /* 0x000fea0003800000 */
[----:B------:R-:W-:Y:S01]  /*b090*/  ISETP.GE.U32.AND P0, PT, R0, 0x3, PT ;  /* 0x000000030000780c */ /* 0x000fe20003f06070 */
[----:B01-3--:R-:W-:-:S12]  /*b0a0*/  HFMA2 R8, -RZ, RZ, 0, 0 ;  /* 0x00000000ff087431 */ /* 0x00bfd800000001ff */
[----:B------:R-:W-:Y:S05]  /*b0b0*/  @!P0 BRA `(.L_x_429) ;  /* 0x0000000400088947 */ /* 0x000fea0003800000 */
[----:B------:R-:W-:Y:S01]  /*b0c0*/  BSSY B1, `(.L_x_430) ;  /* 0x0000040000017945 */ /* 0x000fe20003800000 */
[----:B------:R-:W-:Y:S01]  /*b0d0*/  ISETP.GE.U32.AND P1, PT, R42, R36, PT ;  /* 0x000000242a00720c */ /* 0x000fe20003f26070 */
[----:B------:R-:W-:-:S12]  /*b0e0*/  IMAD.MOV.U32 R17, RZ, RZ, RZ ;  /* 0x000000ffff117224 */ /* 0x000fd800078e00ff */
.L_x_447:
[----:B01-3--:R-:W-:-:S05]  /*b0f0*/  LEA R16, R17, UR5, 0x3 ;  /* 0x0000000511107c11 */ /* 0x00bfca000f8e18ff */
[----:B-----5:R0:W5:Y:S01]  /*b100*/  LDL.64 R8, [R16] ;  /* 0x0000000010087983 */ /* 0x0201620000100a00 */
[----:B------:R-:W-:-:S03]  /*b110*/  UMOV UR4, 0xffffffff ;  /* 0xffffffff00047882 */ /* 0x000fc60000000000 */
[----:B----4-:R-:W-:Y:S05]  /*b120*/  BRA.DIV UR4, `(.L_x_431) ;  /* 0x000000da04ac7947 */ /* 0x010fea000b800000 */
[----:B-----5:R1:W3:Y:S04]  /*b130*/  SHFL.BFLY PT, R10, R8, 0x10, 0x1f ;  /* 0x0e001f00080a7f89 */ /* 0x0202e800000e0000 */
[----:B------:R1:W4:Y:S02]  /*b140*/  SHFL.BFLY PT, R11, R9, 0x10, 0x1f ;  /* 0x0e001f00090b7f89 */ /* 0x00032400000e0000 */
.L_x_1167:
[----:B------:R-:W-:Y:S01]  /*b150*/  VIADD R17, R17, 0x4 ;  /* 0x0000000411117836 */ /* 0x000fe20000000000 */
[----:B------:R-:W-:Y:S04]  /*b160*/  BSSY.RECONVERGENT B2, `(.L_x_432) ;  /* 0x0000009000027945 */ /* 0x000fe80003800200 */
[----:B------:R-:W-:Y:S01]  /*b170*/  ISETP.NE.AND P2, PT, R17, R7, PT ;  /* 0x000000071100720c */ /* 0x000fe20003f45270 */
[----:B------:R-:W-:-:S12]  /*b180*/  @P1 BRA `(.L_x_433) ;  /* 0x0000000000101947 */ /* 0x000fd80003800000 */
[----:B----4-:R-:W-:-:S13]  /*b190*/  FSETP.GT.AND P0, PT, R9, R11, PT ;  /* 0x0000000b0900720b */ /* 0x010fda0003f04000 */
[----:B------:R-:W-:Y:S05]  /*b1a0*/  @!P0 BRA `(.L_x_434) ;  /* 0x0000000000108947 */ /* 0x000fea0003800000 */
[----:B---3--:R4:W-:Y:S01]  /*b1b0*/  STL.64 [R16], R10 ;  /* 0x0000000a10007387 */ /* 0x0089e20000100a00 */
[----:B------:R-:W-:Y:S05]  /*b1c0*/  BRA `(.L_x_434) ;  /* 0x0000000000087947 */ /* 0x000fea0003800000 */
.L_x_433:
[----:B----4-:R-:W-:-:S13]  /*b1d0*/  FSETP.GEU.AND P0, PT, R9, R11, PT ;  /* 0x0000000b0900720b */ /* 0x010fda0003f0e000 */
[----:B---3--:R3:W-:Y:S02]  /*b1e0*/  @!P0 STL.64 [R16], R10 ;  /* 0x0000000a10008387 */ /* 0x0087e40000100a00 */
.L_x_434:
[----:B------:R-:W-:Y:S05]  /*b1f0*/  BSYNC.RECONVERGENT B2 ;  /* 0x0000000000027941 */ /* 0x000fea0003800200 */
.L_x_432:
[----:B-1----:R1:W5:Y:S01]  /*b200*/  LDL.64 R8, [R16+0x8] ;  /* 0x0000080010087983 */ /* 0x0023620000100a00 */
[----:B------:R-:W-:Y:S01]  /*b210*/  UMOV UR4, 0xffffffff ;  /* 0xffffffff00047882 */ /* 0x000fe20000000000 */
[----:B------:R-:W-:Y:S02]  /*b220*/  ISETP.GE.U32.AND P3, PT, R42, R36, PT ;  /* 0x000000242a00720c */ /* 0x000fe40003f66070 */
[----:B------:R-:W-:Y:S11]  /*b230*/  BRA.DIV UR4, `(.L_x_435) ;  /* 0x000000da04b07947 */ /* 0x000ff6000b800000 */
[----:B---345:R3:W4:Y:S04]  /*b240*/  SHFL.BFLY PT, R10, R8, 0x10, 0x1f ;  /* 0x0e001f00080a7f89 */ /* 0x03872800000e0000 */
[----:B------:R3:W0:Y:S02]  /*b250*/  SHFL.BFLY PT, R11, R9, 0x10, 0x1f ;  /* 0x0e001f00090b7f89 */ /* 0x00062400000e0000 */
.L_x_1171:
[----:B------:R-:W-:Y:S04]  /*b260*/  BSSY.RECONVERGENT B2, `(.L_x_436) ;  /* 0x0000008000027945 */ /* 0x000fe80003800200 */
[----:B------:R-:W-:Y:S05]  /*b270*/  @!P3 BRA `(.L_x_437) ;  /* 0x000000000010b947 */ /* 0x000fea0003800000 */
[----:B0-----:R-:W-:-:S13]  /*b280*/  FSETP.GEU.AND P0, PT, R9, R11, PT ;  /* 0x0000000b0900720b */ /* 0x001fda0003f0e000 */
[----:B------:R-:W-:Y:S05]  /*b290*/  @P0 BRA `(.L_x_438) ;  /* 0x0000000000100947 */ /* 0x000fea0003800000 */
[----:B----4-:R0:W-:Y:S01]  /*b2a0*/  STL.64 [R16+0x8], R10 ;  /* 0x0000080a10007387 */ /* 0x0101e20000100a00 */
[----:B------:R-:W-:Y:S05]  /*b2b0*/  BRA `(.L_x_438) ;  /* 0x0000000000087947 */ /* 0x000fea0003800000 */
.L_x_437:
[----:B0-----:R-:W-:-:S13]  /*b2c0*/  FSETP.GT.AND P0, PT, R9, R11, PT ;  /* 0x0000000b0900720b */ /* 0x001fda0003f04000 */
[----:B----4-:R0:W-:Y:S02]  /*b2d0*/  @P0 STL.64 [R16+0x8], R10 ;  /* 0x0000080a10000387 */ /* 0x0101e40000100a00 */
.L_x_438:
[----:B------:R-:W-:Y:S05]  /*b2e0*/  BSYNC.RECONVERGENT B2 ;  /* 0x0000000000027941 */ /* 0x000fea0003800200 */
.L_x_436:
[----:B---3--:R3:W5:Y:S01]  /*b2f0*/  LDL.64 R8, [R16+0x10] ;  /* 0x0000100010087983 */ /* 0x0087620000100a00 */
[----:B------:R-:W-:-:S03]  /*b300*/  UMOV UR4, 0xffffffff ;  /* 0xffffffff00047882 */ /* 0x000fc60000000000 */
[----:B------:R-:W-:Y:S05]  /*b310*/  BRA.DIV UR4, `(.L_x_439) ;  /* 0x000000da04c07947 */ /* 0x000fea000b800000 */
[----:B0---45:R0:W4:Y:S04]  /*b320*/  SHFL.BFLY PT, R10, R8, 0x10, 0x1f ;  /* 0x0e001f00080a7f89 */ /* 0x03112800000e0000 */
[----:B------:R0:W0:Y:S02]  /*b330*/  SHFL.BFLY PT, R11, R9, 0x10, 0x1f ;  /* 0x0e001f00090b7f89 */ /* 0x00002400000e0000 */
.L_x_1175:
[----:B------:R-:W-:Y:S04]  /*b340*/  BSSY.RECONVERGENT B2, `(.L_x_440) ;  /* 0x0000008000027945 */ /* 0x000fe80003800200 */
[----:B------:R-:W-:Y:S05]  /*b350*/  @!P3 BRA `(.L_x_441) ;  /* 0x000000000010b947 */ /* 0x000fea0003800000 */
[----:B0-----:R-:W-:-:S13]  /*b360*/  FSETP.GEU.AND P0, PT, R9, R11, PT ;  /* 0x0000000b0900720b */ /* 0x001fda0003f0e000 */
[----:B------:R-:W-:Y:S05]  /*b370*/  @P0 BRA `(.L_x_442) ;  /* 0x0000000000100947 */ /* 0x000fea0003800000 */
[----:B----4-:R0:W-:Y:S01]  /*b380*/  STL.64 [R16+0x10], R10 ;  /* 0x0000100a10007387 */ /* 0x0101e20000100a00 */
[----:B------:R-:W-:Y:S05]  /*b390*/  BRA `(.L_x_442) ;  /* 0x0000000000087947 */ /* 0x000fea0003800000 */
.L_x_441:
[----:B0-----:R-:W-:-:S13]  /*b3a0*/  FSETP.GT.AND P0, PT, R9, R11, PT ;  /* 0x0000000b0900720b */ /* 0x001fda0003f04000 */
[----:B----4-:R0:W-:Y:S02]  /*b3b0*/  @P0 STL.64 [R16+0x10], R10 ;  /* 0x0000100a10000387 */ /* 0x0101e40000100a00 */
.L_x_442:
[----:B------:R-:W-:Y:S05]  /*b3c0*/  BSYNC.RECONVERGENT B2 ;  /* 0x0000000000027941 */ /* 0x000fea0003800200 */
.L_x_440:
[----:B------:R0:W5:Y:S01]  /*b3d0*/  LDL.64 R8, [R16+0x18] ;  /* 0x0000180010087983 */ /* 0x0001620000100a00 */
[----:B------:R-:W-:-:S03]  /*b3e0*/  UMOV UR4, 0xffffffff ;  /* 0xffffffff00047882 */ /* 0x000fc60000000000 */
[----:B------:R-:W-:Y:S05]  /*b3f0*/  BRA.DIV UR4, `(.L_x_443) ;  /* 0x000000da04d07947 */ /* 0x000fea000b800000 */
[----:B0---45:R0:W4:Y:S04]  /*b400*/  SHFL.BFLY PT, R10, R8, 0x10, 0x1f ;  /* 0x0e001f00080a7f89 */ /* 0x03112800000e0000 */
[----:B------:R0:W0:Y:S02]  /*b410*/  SHFL.BFLY PT, R11, R9, 0x10, 0x1f ;  /* 0x0e001f00090b7f89 */ /* 0x00002400000e0000 */
.L_x_1179:
[----:B------:R-:W-:Y:S04]  /*b420*/  BSSY.RECONVERGENT B2, `(.L_x_444) ;  /* 0x0000008000027945 */ /* 0x000fe80003800200 */
[----:B------:R-:W-:Y:S05]  /*b430*/  @!P3 BRA `(.L_x_445) ;  /* 0x000000000010b947 */ /* 0x000fea0003800000 */
[----:B0-----:R-:W-:-:S13]  /*b440*/  FSETP.GEU.AND P0, PT, R9, R11, PT ;  /* 0x0000000b0900720b */ /* 0x001fda0003f0e000 */
[----:B------:R-:W-:Y:S05]  /*b450*/  @P0 BRA `(.L_x_446) ;  /* 0x0000000000100947 */ /* 0x000fea0003800000 */
[----:B----4-:R0:W-:Y:S01]  /*b460*/  STL.64 [R16+0x18], R10 ;  /* 0x0000180a10007387 */ /* 0x0101e20000100a00 */
[----:B------:R-:W-:Y:S05]  /*b470*/  BRA `(.L_x_446) ;  /* 0x0000000000087947 */ /* 0x000fea0003800000 */
.L_x_445:
[----:B0-----:R-:W-:-:S13]  /*b480*/  FSETP.GT.AND P0, PT, R9, R11, PT ;  /* 0x0000000b0900720b */ /* 0x001fda0003f04000 */
[----:B----4-:R0:W-:Y:S02]  /*b490*/  @P0 STL.64 [R16+0x18], R10 ;  /* 0x0000180a10000387 */ /* 0x0101e40000100a00 */
.L_x_446:
[----:B------:R-:W-:Y:S05]  /*b4a0*/  BSYNC.RECONVERGENT B2 ;  /* 0x0000000000027941 */ /* 0x000fea0003800200 */
.L_x_444:
[----:B------:R-:W-:Y:S05]  /*b4b0*/  @P2 BRA `(.L_x_447) ;  /* 0xfffffffc000c2947 */ /* 0x000fea000383ffff */
[----:B------:R-:W-:Y:S05]  /*b4c0*/  BSYNC B1 ;  /* 0x0000000000017941 */ /* 0x000fea0003800000 */
.L_x_430:
[----:B------:R-:W-:-:S07]  /*b4d0*/  IMAD.MOV.U32 R8, RZ, RZ, R7 ;  /* 0x000000ffff087224 */ /* 0x000fce00078e0007 */
.L_x_429:
[----:B------:R-:W-:Y:S01]  /*b4e0*/  ISETP.NE.AND P0, PT, R2, RZ, PT ;  /* 0x000000ff0200720c */ /* 0x000fe20003f05270 */
[----:B------:R-:W-:-:S12]  /*b4f0*/  BSSY B1, `(.L_x_428) ;  /* 0x0000030000017945 */ /* 0x000fd80003800000 */
[----:B------:R-:W-:Y:S05]  /*b500*/  @!P0 BRA `(.L_x_448) ;  /* 0x0000000000b88947 */ /* 0x000fea0003800000 */
[----:B01-3--:R-:W-:-:S05]  /*b510*/  LEA R16, R8, UR5, 0x3 ;  /* 0x0000000508107c11 */ /* 0x00bfca000f8e18ff */
[----:B------:R0:W5:Y:S01]  /*b520*/  LDL.64 R8, [R16] ;  /* 0x0000000010087983 */ /* 0x0001620000100a00 */
[----:B------:R-:W-:Y:S01]  /*b530*/  UMOV UR4, 0xffffffff ;  /* 0xffffffff00047882 */ /* 0x000fe20000000000 */
[----:B------:R-:W-:Y:S02]  /*b540*/  ISETP.GE.U32.AND P1, PT, R42, R36, PT ;  /* 0x000000242a00720c */ /* 0x000fe40003f26070 */
[----:B------:R-:W-:Y:S11]  /*b550*/  BRA.DIV UR4, `(.L_x_449) ;  /* 0x000000da04c07947 */ /* 0x000ff6000b800000 */
[----:B----45:R1:W3:Y:S04]  /*b560*/  SHFL.BFLY PT, R10, R8, 0x10, 0x1f ;  /* 0x0e001f00080a7f89 */ /* 0x0302e800000e0000 */
[----:B------:R1:W4:Y:S02]  /*b570*/  SHFL.BFLY PT, R11, R9, 0x10, 0x1f ;  /* 0x0e001f00090b7f89 */ /* 0x00032400000e0000 */
.L_x_1183:
[----:B------:R-:W-:Y:S04]  /*b580*/  BSSY.RECONVERGENT B2, `(.L_x_450) ;  /* 0x0000008000027945 */ /* 0x000fe80003800200 */
[----:B------:R-:W-:Y:S05]  /*b590*/  @!P1 BRA `(.L_x_451) ;  /* 0x0000000000109947 */ /* 0x000fea0003800000 */
[----:B----4-:R-:W-:-:S13]  /*b5a0*/  FSETP.GEU.AND P0, PT, R9, R11, PT ;  /* 0x0000000b0900720b */ /* 0x010fda0003f0e000 */
[----:B------:R-:W-:Y:S05]  /*b5b0*/  @P0 BRA `(.L_x_452) ;  /* 0x0000000000100947 */ /* 0x000fea0003800000 */
[----:B---3--:R4:W-:Y:S01]  /*b5c0*/  STL.64 [R16], R10 ;  /* 0x0000000a10007387 */ /* 0x0089e20000100a00 */
[----:B------:R-:W-:Y:S05]  /*b5d0*/  BRA `(.L_x_452) ;  /* 0x0000000000087947 */ /* 0x000fea0003800000 */
.L_x_451:
[----:B----4-:R-:W-:-:S13]  /*b5e0*/  FSETP.GT.AND P0, PT, R9, R11, PT ;  /* 0x0000000b0900720b */ /* 0x010fda0003f04000 */
[----:B---3--:R3:W-:Y:S02]  /*b5f0*/  @P0 STL.64 [R16], R10 ;  /* 0x0000000a10000387 */ /* 0x0087e40000100a00 */
.L_x_452:
[----:B------:R-:W-:Y:S05]  /*b600*/  BSYNC.RECONVERGENT B2 ;  /* 0x0000000000027941 */ /* 0x000fea0003800200 */
.L_x_450:
[----:B------:R-:W-:-:S13]  /*b610*/  ISETP.NE.AND P0, PT, R2, 0x1, PT ;  /* 0x000000010200780c */ /* 0x000fda0003f05270 */
[----:B------:R-:W-:Y:S05]  /*b620*/  @!P0 BRA `(.L_x_448) ;  /* 0x0000000000708947 */ /* 0x000fea0003800000 */
[----:B-1----:R1:W5:Y:S01]  /*b630*/  LDL.64 R8, [R16+0x8] ;  /* 0x0000080010087983 */ /* 0x0023620000100a00 */
[----:B------:R-:W-:-:S03]  /*b640*/  UMOV UR4, 0xffffffff ;  /* 0xffffffff00047882 */ /* 0x000fc60000000000 */
[----:B------:R-:W-:Y:S05]  /*b650*/  BRA.DIV UR4, `(.L_x_453) ;  /* 0x000000da04c87947 */ /* 0x000fea000b800000 */
[----:B---345:R3:W4:Y:S04]  /*b660*/  SHFL.BFLY PT, R10, R8, 0x10, 0x1f ;  /* 0x0e001f00080a7f89 */ /* 0x03872800000e0000 */
[----:B------:R3:W0:Y:S02]  /*b670*/  SHFL.BFLY PT, R11, R9, 0x10, 0x1f ;  /* 0x0e001f00090b7f89 */ /* 0x00062400000e0000 */
.L_x_1187:
[----:B------:R-:W-:Y:S04]  /*b680*/  BSSY.RECONVERGENT B2, `(.L_x_454) ;  /* 0x0000008000027945 */ /* 0x000fe80003800200 */
[----:B------:R-:W-:Y:S05]  /*b690*/  @!P1 BRA `(.L_x_455) ;  /* 0x0000000000109947 */ /* 0x000fea0003800000 */
[----:B0-----:R-:W-:-:S13]  /*b6a0*/  FSETP.GEU.AND P0, PT, R9, R11, PT ;  /* 0x0000000b0900720b */ /* 0x001fda0003f0e000 */
[----:B------:R-:W-:Y:S05]  /*b6b0*/  @P0 BRA `(.L_x_456) ;  /* 0x0000000000100947 */ /* 0x000fea0003800000 */
[----:B----4-:R0:W-:Y:S01]  /*b6c0*/  STL.64 [R16+0x8], R10 ;  /* 0x0000080a10007387 */ /* 0x0101e20000100a00 */
[----:B------:R-:W-:Y:S05]  /*b6d0*/  BRA `(.L_x_456) ;  /* 0x0000000000087947 */ /* 0x000fea0003800000 */
.L_x_455:
[----:B0-----:R-:W-:-:S13]  /*b6e0*/  FSETP.GT.AND P0, PT, R9, R11, PT ;  /* 0x0000000b0900720b */ /* 0x001fda0003f04000 */
[----:B----4-:R0:W-:Y:S02]  /*b6f0*/  @P0 STL.64 [R16+0x8], R10 ;  /* 0x0000080a10000387 */ /* 0x0101e40000100a00 */
.L_x_456:
[----:B------:R-:W-:Y:S05]  /*b700*/  BSYNC.RECONVERGENT B2 ;  /* 0x0000000000027941 */ /* 0x000fea0003800200 */
.L_x_454:
[----:B------:R-:W-:-:S13]  /*b710*/  ISETP.NE.AND P0, PT, R2, 0x2, PT ;  /* 0x000000020200780c */ /* 0x000fda0003f05270 */
[----:B------:R-:W-:Y:S05]  /*b720*/  @!P0 BRA `(.L_x_448) ;  /* 0x0000000000308947 */ /* 0x000fea0003800000 */
[----:B---3--:R3:W5:Y:S01]  /*b730*/  LDL.64 R8, [R16+0x10] ;  /* 0x0000100010087983 */ /* 0x0087620000100a00 */
[----:B------:R-:W-:-:S03]  /*b740*/  UMOV UR4, 0xffffffff ;  /* 0xffffffff00047882 */ /* 0x000fc60000000000 */
[----:B------:R-:W-:Y:S05]  /*b750*/  BRA.DIV UR4, `(.L_x_457) ;  /* 0x000000da04d07947 */ /* 0x000fea000b800000 */
[----:B0---45:R0:W4:Y:S04]  /*b760*/  SHFL.BFLY PT, R10, R8, 0x10, 0x1f ;  /* 0x0e001f00080a7f89 */ /* 0x03112800000e0000 */
[----:B------:R0:W0:Y:S02]  /*b770*/  SHFL.BFLY PT, R11, R9, 0x10, 0x1f ;  /* 0x0e001f00090b7f89 */ /* 0x00002400000e0000 */
.L_x_1191:
[----:B------:R-:W-:Y:S05]  /*b780*/  @!P1 BRA `(.L_x_458) ;  /* 0x0000000000109947 */ /* 0x000fea0003800000 */
[----:B0-----:R-:W-:-:S13]  /*b790*/  FSETP.GEU.AND P0, PT, R9, R11, PT ;  /* 0x0000000b0900720b */ /* 0x001fda0003f0e000 */
[----:B------:R-:W-:Y:S05]  /*b7a0*/  @P0 BRA `(.L_x_448) ;  /* 0x0000000000100947 */ /* 0x000fea0003800000 */
[----:B----4-:R0:W-:Y:S01]  /*b7b0*/  STL.64 [R16+0x10], R10 ;  /* 0x0000100a10007387 */ /* 0x0101e20000100a00 */
[----:B------:R-:W-:Y:S05]  /*b7c0*/  BRA `(.L_x_448) ;  /* 0x0000000000087947 */ /* 0x000fea0003800000 */
.L_x_458:
[----:B0-----:R-:W-:-:S13]  /*b7d0*/  FSETP.GT.AND P0, PT, R9, R11, PT ;  /* 0x0000000b0900720b */ /* 0x001fda0003f04000 */
[----:B----4-:R0:W-:Y:S02]  /*b7e0*/  @P0 STL.64 [R16+0x10], R10 ;  /* 0x0000100a10000387 */ /* 0x0101e40000100a00 */
.L_x_448:
[----:B------:R-:W-:Y:S05]  /*b7f0*/  BSYNC B1 ;  /* 0x0000000000017941 */ /* 0x000fea0003800000 */
.L_x_428:
[----:B------:R-:W-:Y:S01]  /*b800*/  UMOV UR4, 0xffffffff ;  /* 0xffffffff00047882 */ /* 0x000fe20000000000 */
[----:B------:R-:W-:Y:S02]  /*b810*/  ISETP.GE.AND P0, PT, R41, 0x1, PT ;  /* 0x000000012900780c */ /* 0x000fe40003f06270 */
[----:B------:R-:W-:Y:S11]  /*b820*/  BRA.DIV UR4, `(.L_x_459) ;  /* 0x000000da04e47947 */ /* 0x000ff6000b800000 */
[----:B------:R-:W-:Y:S01]  /*b830*/  NOP ;  /* 0x0000000000007918 */ /* 0x000fe20000000000 */
.L_x_1194:
[----:B------:R-:W-:Y:S05]  /*b840*/  @!P0 BRA `(.L_x_460) ;  /* 0x0000000400dc8947 */ /* 0x000fea0003800000 */
[----:B------:R-:W-:Y:S01]  /*b850*/  ISETP.GE.U32.AND P0, PT, R0, 0x3, PT ;  /* 0x000000030000780c */ /* 0x000fe20003f06070 */
[----:B01-3--:R-:W-:-:S12]  /*b860*/  HFMA2 R8, -RZ, RZ, 0, 0 ;  /* 0x00000000ff087431 */ /* 0x00bfd800000001ff */
[----:B------:R-:W-:Y:S05]  /*b870*/  @!P0 BRA `(.L_x_461) ;  /* 0x0000000400088947 */ /* 0x000fea0003800000 */
[----:B------:R-:W-:Y:S01]  /*b880*/  BSSY B1, `(.L_x_462) ;  /* 0x0000040000017945 */ /* 0x000fe20003800000 */
[----:B------:R-:W-:Y:S01]  /*b890*/  ISETP.GE.U32.AND P2, PT, R42, R6, PT ;  /* 0x000000062a00720c */ /* 0x000fe20003f46070 */
[----:B------:R-:W-:-:S12]  /*b8a0*/  IMAD.MOV.U32 R17, RZ, RZ, RZ ;  /* 0x000000ffff117224 */ /* 0x000fd800078e00ff */
.L_x_479:
[----:B01-34-:R-:W-:-:S05]  /*b8b0*/  LEA R16, R17, UR5, 0x3 ;  /* 0x0000000511107c11 */ /* 0x01bfca000f8e18ff */
[----:B-----5:R0:W5:Y:S01]  /*b8c0*/  LDL.64 R8, [R16] ;  /* 0x0000000010087983 */ /* 0x0201620000100a00 */
[----:B------:R-:W-:-:S03]  /*b8d0*/  UMOV UR4, 0xffffffff ;  /* 0xffffffff00047882 */ /* 0x000fc60000000000 */
[----:B------:R-:W-:Y:S05]  /*b8e0*/  BRA.DIV UR4, `(.L_x_463) ;  /* 0x000000da04d07947 */ /* 0x000fea000b800000 */
[----:B-----5:R1:W3:Y:S04]  /*b8f0*/  SHFL.BFLY PT, R10, R8, 0x8, 0x1f ;  /* 0x0d001f00080a7f89 */ /* 0x0202e800000e0000 */
[----:B------:R1:W4:Y:S02]  /*b900*/  SHFL.BFLY PT, R11, R9, 0x8, 0x1f ;  /* 0x0d001f00090b7f89 */ /* 0x00032400000e0000 */
.L_x_1198:
[----:B------:R-:W-:Y:S01]  /*b910*/  VIADD R17, R17, 0x4 ;  /* 0x0000000411117836 */ /* 0x000fe20000000000 */
[----:B------:R-:W-:Y:S04]  /*b920*/  BSSY.RECONVERGENT B2, `(.L_x_464) ;  /* 0x0000009000027945 */ /* 0x000fe80003800200 */
[----:B------:R-:W-:Y:S01]  /*b930*/  ISETP.NE.AND P1, PT, R17, R7, PT ;  /* 0x000000071100720c */ /* 0x000fe20003f25270 */
[----:B------:R-:W-:-:S12]  /*b940*/  @!P2 BRA `(.L_x_465) ;  /* 0x000000000010a947 */ /* 0x000fd80003800000 */
[----:B----4-:R-:W-:-:S13]  /*b950*/  FSETP.GEU.AND P0, PT, R9, R11, PT ;  /* 0x0000000b0900720b */ /* 0x010fda0003f0e000 */
[----:B------:R-:W-:Y:S05]  /*b960*/  @P0 BRA `(.L_x_466) ;  /* 0x0000000000100947 */ /* 0x000fea0003800000 */
[----:B---3--:R4:W-:Y:S01]  /*b970*/  STL.64 [R16], R10 ;  /* 0x0000000a10007387 */ /* 0x0089e20000100a00 */
[----:B------:R-:W-:Y:S05]  /*b980*/  BRA `(.L_x_466) ;  /* 0x0000000000087947 */ /* 0x000fea0003800000 */
.L_x_465:
[----:B----4-:R-:W-:-:S13]  /*b990*/  FSETP.GT.AND P0, PT, R9, R11, PT ;  /* 0x0000000b0900720b */ /* 0x010fda0003f04000 */
[----:B---3--:R3:W-:Y:S02]  /*b9a0*/  @P0 STL.64 [R16], R10 ;  /* 0x0000000a10000387 */ /* 0x0087e40000100a00 */
.L_x_466:
[----:B------:R-:W-:Y:S05]  /*b9b0*/  BSYNC.RECONVERGENT B2 ;  /* 0x0000000000027941 */ /* 0x000fea0003800200 */
.L_x_464:
[----:B-1----:R1:W5:Y:S01]  /*b9c0*/  LDL.64 R8, [R16+0x8] ;  /* 0x0000080010087983 */ /* 0x0023620000100a00 */
[----:B------:R-:W-:Y:S01]  /*b9d0*/  UMOV UR4, 0xffffffff ;  /* 0xffffffff00047882 */ /* 0x000fe20000000000 */
[----:B------:R-:W-:Y:S02]  /*b9e0*/  ISETP.GE.U32.AND P2, PT, R42, R6, PT ;  /* 0x000000062a00720c */ /* 0x000fe40003f46070 */
[----:B------:R-:W-:Y:S11]  /*b9f0*/  BRA.DIV UR4, `(.L_x_467) ;  /* 0x000000da04d47947 */ /* 0x000ff6000b800000 */
[----:B---345:R3:W4:Y:S04]  /*ba00*/  SHFL.BFLY PT, R10, R8, 0x8, 0x1f ;  /* 0x0d001f00080a7f89 */ /* 0x03872800000e0000 */
[----:B------:R3:W0:Y:S02]  /*ba10*/  SHFL.BFLY PT, R11, R9, 0x8, 0x1f ;  /* 0x0d001f00090b7f89 */ /* 0x00062400000e0000 */
.L_x_1202:
[----:B------:R-:W-:Y:S04]  /*ba20*/  BSSY.RECONVERGENT B2, `(.L_x_468) ;  /* 0x0000008000027945 */ /* 0x000fe80003800200 */
[----:B------:R-:W-:Y:S05]  /*ba30*/  @!P2 BRA `(.L_x_469) ;  /* 0x000000000010a947 */ /* 0x000fea0003800000 */
[----:B0-----:R-:W-:-:S13]  /*ba40*/  FSETP.GEU.AND P0, PT, R9, R11, PT ;  /* 0x0000000b0900720b */ /* 0x001fda0003f0e000 */
[----:B------:R-:W-:Y:S05]  /*ba50*/  @P0 BRA `(.L_x_470) ;  /* 0x0000000000100947 */ /* 0x000fea0003800000 */
[----:B----4-:R0:W-:Y:S01]  /*ba60*/  STL.64 [R16+0x8], R10 ;  /* 0x0000080a10007387 */ /* 0x0101e20000100a00 */
[----:B------:R-:W-:Y:S05]  /*ba70*/  BRA `(.L_x_470) ;  /* 0x0000000000087947 */ /* 0x000fea0003800000 */
.L_x_469:
[----:B0-----:R-:W-:-:S13]  /*ba80*/  FSETP.GT.AND P0, PT, R9, R11, PT ;  /* 0x0000000b0900720b */ /* 0x001fda0003f04000 */
[----:B----4-:R0:W-:Y:S02]  /*ba90*/  @P0 STL.64 [R16+0x8], R10 ;  /* 0x0000080a10000387 */ /* 0x0101e40000100a00 */
.L_x_470:
[----:B------:R-:W-:Y:S05]  /*baa0*/  BSYNC.RECONVERGENT B2 ;  /* 0x0000000000027941 */ /* 0x000fea0003800200 */
.L_x_468:
[----:B---3--:R3:W5:Y:S01]  /*bab0*/  LDL.64 R8, [R16+0x10] ;  /* 0x0000100010087983 */ /* 0x0087620000100a00 */
[----:B------:R-:W-:-:S03]  /*bac0*/  UMOV UR4, 0xffffffff ;  /* 0xffffffff00047882 */ /* 0x000fc60000000000 */
[----:B------:R-:W-:Y:S05]  /*bad0*/  BRA.DIV UR4, `(.L_x_471) ;  /* 0x000000da04e47947 */ /* 0x000fea000b800000 */
[----:B0---45:R0:W4:Y:S04]  /*bae0*/  SHFL.BFLY PT, R10, R8, 0x8, 0x1f ;  /* 0x0d001f00080a7f89 */ /* 0x03112800000e0000 */
[----:B------:R0:W0:Y:S02]  /*baf0*/  SHFL.BFLY PT, R11, R9, 0x8, 0x1f ;  /* 0x0d001f00090b7f89 */ /* 0x00002400000e0000 */
.L_x_1206:
[----:B------:R-:W-:Y:S04]  /*bb00*/  BSSY.RECONVERGENT B2, `(.L_x_472) ;  /* 0x0000008000027945 */ /* 0x000fe80003800200 */
[----:B------:R-:W-:Y:S05]  /*bb10*/  @!P2 BRA `(.L_x_473) ;  /* 0x000000000010a947 */ /* 0x000fea0003800000 */
[----:B0-----:R-:W-:-:S13]  /*bb20*/  FSETP.GEU.AND P0, PT, R9, R11, PT ;  /* 0x0000000b0900720b */ /* 0x001fda0003f0e000 */
[----:B------:R-:W-:Y:S05]  /*bb30*/  @P0 BRA `(.L_x_474) ;  /* 0x0000000000100947 */ /* 0x000fea0003800000 */
[----:B----4-:R0:W-:Y:S01]  /*bb40*/  STL.64 [R16+0x10], R10 ;  /* 0x0000100a10007387 */ /* 0x0101e20000100a00 */
[----:B------:R-:W-:Y:S05]  /*bb50*/  BRA `(.L_x_474) ;  /* 0x0000000000087947 */ /* 0x000fea0003800000 */
.L_x_473:
[----:B0-----:R-:W-:-:S13]  /*bb60*/  FSETP.GT.AND P0, PT, R9, R11, PT ;  /* 0x0000000b0900720b */ /* 0x001fda0003f04000 */
[----:B----4-:R0:W-:Y:S02]  /*bb70*/  @P0 STL.64 [R16+0x10], R10 ;  /* 0x0000100a10000387 */ /* 0x0101e40000100a00 */
.L_x_474:
[----:B------:R-:W-:Y:S05]  /*bb80*/  BSYNC.RECONVERGENT B2 ;  /* 0x0000000000027941 */ /* 0x000fea0003800200 */
.L_x_472:
[----:B------:R0:W5:Y:S01]  /*bb90*/  LDL.64 R8, [R16+0x18] ;  /* 0x0000180010087983 */ /* 0x0001620000100a00 */
[----:B------:R-:W-:-:S03]  /*bba0*/  UMOV UR4, 0xffffffff ;  /* 0xffffffff00047882 */ /* 0x000fc60000000000 */
[----:B------:R-:W-:Y:S05]  /*bbb0*/  BRA.DIV UR4, `(.L_x_475) ;  /* 0x000000da04f47947 */ /* 0x000fea000b800000 */
[----:B0---45:R0:W4:Y:S04]  /*bbc0*/  SHFL.BFLY PT, R10, R8, 0x8, 0x1f ;  /* 0x0d001f00080a7f89 */ /* 0x03112800000e0000 */
[----:B------:R0:W0:Y:S02]  /*bbd0*/  SHFL.BFLY PT, R11, R9, 0x8, 0x1f ;  /* 0x0d001f00090b7f89 */ /* 0x00002400000e0000 */
.L_x_1210:
[----:B------:R-:W-:Y:S04]  /*bbe0*/  BSSY.RECONVERGENT B2, `(.L_x_476) ;  /* 0x0000008000027945 */ /* 0x000fe80003800200 */
[----:B------:R-:W-:Y:S05]  /*bbf0*/  @!P2 BRA `(.L_x_477) ;  /* 0x000000000010a947 */ /* 0x000fea0003800000 */
[----:B0-----:R-:W-:-:S13]  /*bc00*/  FSETP.GEU.AND P0, PT, R9, R11, PT ;  /* 0x0000000b0900720b */ /* 0x001fda0003f0e000 */
[----:B------:R-:W-:Y:S05]  /*bc10*/  @P0 BRA `(.L_x_478) ;  /* 0x0000000000100947 */ /* 0x000fea0003800000 */
[----:B----4-:R0:W-:Y:S01]  /*bc20*/  STL.64 [R16+0x18], R10 ;  /* 0x0000180a10007387 */ /* 0x0101e20000100a00 */
[----:B------:R-:W-:Y:S05]  /*bc30*/  BRA `(.L_x_478) ;  /* 0x0000000000087947 */ /* 0x000fea0003800000 */
.L_x_477:
[----:B0-----:R-:W-:-:S13]  /*bc40*/  FSETP.GT.AND P0, PT, R9, R11, PT ;  /* 0x0000000b0900720b */ /* 0x001fda0003f04000 */
[----:B----4-:R0:W-:Y:S02]  /*bc50*/  @P0 STL.64 [R16+0x18], R10 ;  /* 0x0000180a10000387 */ /* 0x0101e40000100a00 */
.L_x_478:
[----:B------:R-:W-:Y:S05]  /*bc60*/  BSYNC.RECONVERGENT B2 ;  /* 0x0000000000027941 */ /* 0x000fea0003800200 */
.L_x_476:
[----:B------:R-:W-:Y:S05]  /*bc70*/  @P1 BRA `(.L_x_479) ;  /* 0xfffffffc000c1947 */ /* 0x000fea000383ffff */
[----:B------:R-:W-:Y:S05]  /*bc80*/  BSYNC B1 ;  /* 0x0000000000017941 */ /* 0x000fea0003800000 */
.L_x_462:
[----:B------:R-:W-:-:S07]  /*bc90*/  IMAD.MOV.U32 R8, RZ, RZ, R7 ;  /* 0x000000ffff087224 */ /* 0x000fce00078e0007 */
.L_x_461:
[----:B------:R-:W-:Y:S01]  /*bca0*/  ISETP.NE.AND P0, PT, R2, RZ, PT ;  /* 0x000000ff0200720c */ /* 0x000fe20003f05270 */
[----:B------:R-:W-:-:S12]  /*bcb0*/  BSSY B1, `(.L_x_460) ;  /* 0x0000030000017945 */ /* 0x000fd80003800000 */
[----:B------:R-:W-:Y:S05]  /*bcc0*/  @!P0 BRA `(.L_x_480) ;  /* 0x0000000000b88947 */ /* 0x000fea0003800000 */
[----:B01-34-:R-:W-:-:S05]  /*bcd0*/  LEA R16, R8, UR5, 0x3 ;  /* 0x0000000508107c11 */ /* 0x01bfca000f8e18ff */
[----:B------:R0:W5:Y:S01]  /*bce0*/  LDL.64 R8, [R16] ;  /* 0x0000000010087983 */ /* 0x0001620000100a00 */
[----:B------:R-:W-:Y:S01]  /*bcf0*/  UMOV UR4, 0xffffffff ;  /* 0xffffffff00047882 */ /* 0x000fe20000000000 */
[----:B------:R-:W-:Y:S02]  /*bd00*/  ISETP.GE.U32.AND P1, PT, R42, R6, PT ;  /* 0x000000062a00720c */ /* 0x000fe40003f26070 */
[----:B------:R-:W-:Y:S11]  /*bd10*/  BRA.DIV UR4, `(.L_x_481) ;  /* 0x000000da04e47947 */ /* 0x000ff6000b800000 */
[----:B-----5:R1:W3:Y:S04]  /*bd20*/  SHFL.BFLY PT, R10, R8, 0x8, 0x1f ;  /* 0x0d001f00080a7f89 */ /* 0x0202e800000e0000 */
[----:B------:R1:W4:Y:S02]  /*bd30*/  SHFL.BFLY PT, R11, R9, 0x8, 0x1f ;  /* 0x0d001f00090b7f89 */ /* 0x00032400000e0000 */
.L_x_1214:
[----:B------:R-:W-:Y:S04]  /*bd40*/  BSSY.RECONVERGENT B2, `(.L_x_482) ;  /* 0x0000008000027945 */ /* 0x000fe80003800200 */
[----:B------:R-:W-:Y:S05]  /*bd50*/  @!P1 BRA `(.L_x_483) ;  /* 0x0000000000109947 */ /* 0x000fea0003800000 */
[----:B----4-:R-:W-:-:S13]  /*bd60*/  FSETP.GEU.AND P0, PT, R9, R11, PT ;  /* 0x0000000b0900720b */ /* 0x010fda0003f0e000 */
[----:B------:R-:W-:Y:S05]  /*bd70*/  @P0 BRA `(.L_x_484) ;  /* 0x0000000000100947 */ /* 0x000fea0003800000 */
[----:B---3--:R4:W-:Y:S01]  /*bd80*/  STL.64 [R16], R10 ;  /* 0x0000000a10007387 */ /* 0x0089e20000100a00 */
[----:B------:R-:W-:Y:S05]  /*bd90*/  BRA `(.L_x_484) ;  /* 0x0000000000087947 */ /* 0x000fea0003800000 */
.L_x_483:
[----:B----4-:R-:W-:-:S13]  /*bda0*/  FSETP.GT.AND P0, PT, R9, R11, PT ;  /* 0x0000000b0900720b */ /* 0x010fda0003f04000 */
[----:B---3--:R3:W-:Y:S02]  /*bdb0*/  @P0 STL.64 [R16], R10 ;  /* 0x0000000a10000387 */ /* 0x0087e40000100a00 */
.L_x_484:
[----:B------:R-:W-:Y:S05]  /*bdc0*/  BSYNC.RECONVERGENT B2 ;  /* 0x0000000000027941 */ /* 0x000fea0003800200 */
.L_x_482:
[----:B------:R-:W-:-:S13]  /*bdd0*/  ISETP.NE.AND P0, PT, R2, 0x1, PT ;  /* 0x000000010200780c */ /* 0x000fda0003f05270 */
[----:B------:R-:W-:Y:S05]  /*bde0*/  @!P0 BRA `(.L_x_480) ;  /* 0x0000000000708947 */ /* 0x000fea0003800000 */
[----:B-1----:R1:W5:Y:S01]  /*bdf0*/  LDL.64 R8, [R16+0x8] ;  /* 0x0000080010087983 */ /* 0x0023620000100a00 */
[----:B------:R-:W-:-:S03]  /*be00*/  UMOV UR4, 0xffffffff ;  /* 0xffffffff00047882 */ /* 0x000fc60000000000 */
[----:B------:R-:W-:Y:S05]  /*be10*/  BRA.DIV UR4, `(.L_x_485) ;  /* 0x000000da04ec7947 */ /* 0x000fea000b800000 */
[----:B---345:R3:W4:Y:S04]  /*be20*/  SHFL.BFLY PT, R10, R8, 0x8, 0x1f ;  /* 0x0d001f00080a7f89 */ /* 0x03872800000e0000 */
[----:B------:R3:W0:Y:S02]  /*be30*/  SHFL.BFLY PT, R11, R9, 0x8, 0x1f ;  /* 0x0d001f00090b7f89 */ /* 0x00062400000e0000 */
.L_x_1218:
[----:B------:R-:W-:Y:S04]  /*be40*/  BSSY.RECONVERGENT B2, `(.L_x_486) ;  /* 0x0000008000027945 */ /* 0x000fe80003800200 */
[----:B------:R-:W-:Y:S05]  /*be50*/  @!P1 BRA `(.L_x_487) ;  /* 0x0000000000109947 */ /* 0x000fea0003800000 */
[----:B0-----:R-:W-:-:S13]  /*be60*/  FSETP.GEU.AND P0, PT, R9, R11, PT ;  /* 0x0000000b0900720b */ /* 0x001fda0003f0e000 */
[----:B------:R-:W-:Y:S05]  /*be70*/  @P0 BRA `(.L_x_488) ;  /* 0x0000000000100947 */ /* 0x000fea0003800000 */
[----:B----4-:R0:W-:Y:S01]  /*be80*/  STL.64 [R16+0x8], R10 ;  /* 0x0000080a10007387 */ /* 0x0101e20000100a00 */
[----:B------:R-:W-:Y:S05]  /*be90*/  BRA `(.L_x_488) ;  /* 0x0000000000087947 */ /* 0x000fea0003800000 */
.L_x_487:
[----:B0-----:R-:W-:-:S13]  /*bea0*/  FSETP.GT.AND P0, PT, R9, R11, PT ;  /* 0x0000000b0900720b */ /* 0x001fda0003f04000 */
[----:B----4-:R0:W-:Y:S02]  /*beb0*/  @P0 STL.64 [R16+0x8], R10 ;  /* 0x0000080a10000387 */ /* 0x0101e40000100a00 */
.L_x_488:
[----:B------:R-:W-:Y:S05]  /*bec0*/  BSYNC.RECONVERGENT B2 ;  /* 0x0000000000027941 */ /* 0x000fea0003800200 */
.L_x_486:
[----:B------:R-:W-:-:S13]  /*bed0*/  ISETP.NE.AND P0, PT, R2, 0x2, PT ;  /* 0x000000020200780c */ /* 0x000fda0003f05270 */
[----:B------:R-:W-:Y:S05]  /*bee0*/  @!P0 BRA `(.L_x_480) ;  /* 0x0000000000308947 */ /* 0x000fea0003800000 */
[----:B---3--:R3:W5:Y:S01]  /*bef0*/  LDL.64 R8, [R16+0x10] ;  /* 0x0000100010087983 */ /* 0x0087620000100a00 */
[----:B------:R-:W-:-:S03]  /*bf00*/  UMOV UR4, 0xffffffff ;  /* 0xffffffff00047882 */ /* 0x000fc60000000000 */
[----:B------:R-:W-:Y:S05]  /*bf10*/  BRA.DIV UR4, `(.L_x_489) ;  /* 0x000000da04f47947 */ /* 0x000fea000b800000 */
[----:B0---45:R0:W4:Y:S04]  /*bf20*/  SHFL.BFLY PT, R10, R8, 0x8, 0x1f ;  /* 0x0d001f00080a7f89 */ /* 0x03112800000e0000 */
[----:B------:R0:W0:Y:S02]  /*bf30*/  SHFL.BFLY PT, R11, R9, 0x8, 0x1f ;  /* 0x0d001f00090b7f89 */ /* 0x00002400000e0000 */
.L_x_1222:
[----:B------:R-:W-:Y:S05]  /*bf40*/  @!P1 BRA `(.L_x_490) ;  /* 0x0000000000109947 */ /* 0x000fea0003800000 */
[----:B0-----:R-:W-:-:S13]  /*bf50*/  FSETP.GEU.AND P0, PT, R9, R11, PT ;  /* 0x0000000b0900720b */ /* 0x001fda0003f0e000 */
[----:B------:R-:W-:Y:S05]  /*bf60*/  @P0 BRA `(.L_x_480) ;  /* 0x0000000000100947 */ /* 0x000fea0003800000 */
[----:B----4-:R0:W-:Y:S01]  /*bf70*/  STL.64 [R16+0x10], R10 ;  /* 0x0000100a10007387 */ /* 0x0101e20000100a00 */
[----:B------:R-:W-:Y:S05]  /*bf80*/  BRA `(.L_x_480) ;  /* 0x0000000000087947 */ /* 0x000fea0003800000 */
.L_x_490:
[----:B0-----:R-:W-:-:S13]  /*bf90*/  FSETP.GT.AND P0, PT, R9, R11, PT ;  /* 0x0000000b0900720b */ /* 0x001fda0003f04000 */
[----:B----4-:R0:W-:Y:S02]  /*bfa0*/  @P0 STL.64 [R16+0x10], R10 ;  /* 0x0000100a10000387 */ /* 0x0101e40000100a00 */
.L_x_480:
[----:B------:R-:W-:Y:S05]  /*bfb0*/  BSYNC B1 ;  /* 0x0000000000017941 */ /* 0x000fea0003800000 */
.L_x_460:
[----:B------:R-:W-:Y:S01]  /*bfc0*/  UMOV UR4, 0xffffffff ;  /* 0xffffffff00047882 */ /* 0x000fe20000000000 */
[----:B------:R-:W-:Y:S02]  /*bfd0*/  ISETP.GE.AND P0, PT, R41, 0x1, PT ;  /* 0x000000012900780c */ /* 0x000fe40003f06270 */
[----:B------:R-:W-:Y:S11]  /*bfe0*/  BRA.DIV UR4, `(.L_x_491) ;  /* 0x000000de04087947 */ /* 0x000ff6000b800000 */
[----:B------:R-:W-:Y:S01]  /*bff0*/  NOP ;  /* 0x0000000000007918 */ /* 0x000fe20000000000 */
.L_x_1225:
[----:B------:R-:W-:Y:S05]  /*c000*/  @!P0 BRA `(.L_x_492) ;  /* 0x0000000400dc8947 */ /* 0x000fea0003800000 */
[----:B------:R-:W-:Y:S01]  /*c010*/  ISETP.GE.U32.AND P0, PT, R0, 0x3, PT ;  /* 0x000000030000780c */ /* 0x000fe20003f06070 */
[----:B01-3--:R-:W-:-:S12]  /*c020*/  HFMA2 R8, -RZ, RZ, 0, 0 ;  /* 0x00000000ff087431 */ /* 0x00bfd800000001ff */
[----:B------:R-:W-:Y:S05]  /*c030*/  @!P0 BRA `(.L_x_493) ;  /* 0x0000000400088947 */ /* 0x000fea0003800000 */
[----:B------:R-:W-:Y:S01]  /*c040*/  BSSY B1, `(.L_x_494) ;  /* 0x0000040000017945 */ /* 0x000fe20003800000 */
[----:B------:R-:W-:Y:S01]  /*c050*/  ISETP.GE.U32.AND P2, PT, R42, R5, PT ;  /* 0x000000052a00720c */ /* 0x000fe20003f46070 */
[----:B------:R-:W-:-:S12]  /*c060*/  IMAD.MOV.U32 R17, RZ, RZ, RZ ;  /* 0x000000ffff117224 */ /* 0x000fd800078e00ff */
.L_x_511:
[----:B01-34-:R-:W-:-:S05]  /*c070*/  LEA R16, R17, UR5, 0x3 ;  /* 0x0000000511107c11 */ /* 0x01bfca000f8e18ff */
[----:B-----5:R0:W5:Y:S01]  /*c080*/  LDL.64 R8, [R16] ;  /* 0x0000000010087983 */ /* 0x0201620000100a00 */
[----:B------:R-:W-:-:S03]  /*c090*/  UMOV UR4, 0xffffffff ;  /* 0xffffffff00047882 */ /* 0x000fc60000000000 */
[----:B------:R-:W-:Y:S05]  /*c0a0*/  BRA.DIV UR4, `(.L_x_495) ;  /* 0x000000da04f47947 */ /* 0x000fea000b800000 */
[----:B-----5:R1:W3:Y:S04]  /*c0b0*/  SHFL.BFLY PT, R10, R8, 0x4, 0x1f ;  /* 0x0c801f00080a7f89 */ /* 0x0202e800000e0000 */
[----:B------:R1:W4:Y:S02]  /*c0c0*/  SHFL.BFLY PT, R11, R9, 0x4, 0x1f ;  /* 0x0c801f00090b7f89 */ /* 0x00032400000e0000 */
.L_x_1229:
        /* <DEDUP_REMOVED lines=8> */
.L_x_497:
[----:B----4-:R-:W-:-:S13]  /*c150*/  FSETP.GT.AND P0, PT, R9, R11, PT ;  /* 0x0000000b0900720b */ /* 0x010fda0003f04000 */
[----:B---3--:R3:W-:Y:S02]  /*c160*/  @P0 STL.64 [R16], R10 ;  /* 0x0000000a10000387 */ /* 0x0087e40000100a00 */
.L_x_498:
[----:B------:R-:W-:Y:S05]  /*c170*/  BSYNC.RECONVERGENT B2 ;  /* 0x0000000000027941 */ /* 0x000fea0003800200 */
.L_x_496:
[----:B-1----:R1:W5:Y:S01]  /*c180*/  LDL.64 R8, [R16+0x8] ;  /* 0x0000080010087983 */ /* 0x0023620000100a00 */
[----:B------:R-:W-:Y:S01]  /*c190*/  UMOV UR4, 0xffffffff ;  /* 0xffffffff00047882 */ /* 0x000fe20000000000 */
[----:B------:R-:W-:Y:S02]  /*c1a0*/  ISETP.GE.U32.AND P2, PT, R42, R5, PT ;  /* 0x000000052a00720c */ /* 0x000fe40003f46070 */
[----:B------:R-:W-:Y:S11]  /*c1b0*/  BRA.DIV UR4, `(.L_x_499) ;  /* 0x000000da04f87947 */ /* 0x000ff6000b800000 */
[----:B---345:R3:W4:Y:S04]  /*c1c0*/  SHFL.BFLY PT, R10, R8, 0x4, 0x1f ;  /* 0x0c801f00080a7f89 */ /* 0x03872800000e0000 */
[----:B------:R3:W0:Y:S02]  /*c1d0*/  SHFL.BFLY PT, R11, R9, 0x4, 0x1f ;  /* 0x0c801f00090b7f89 */ /* 0x00062400000e0000 */
.L_x_1233:
[----:B------:R-:W-:Y:S04]  /*c1e0*/  BSSY.RECONVERGENT B2, `(.L_x_500) ;  /* 0x0000008000027945 */ /* 0x000fe80003800200 */
[----:B------:R-:W-:Y:S05]  /*c1f0*/  @!P2 BRA `(.L_x_501) ;  /* 0x000000000010a947 */ /* 0x000fea0003800000 */
[----:B0-----:R-:W-:-:S13]  /*c200*/  FSETP.GEU.AND P0, PT, R9, R11, PT ;  /* 0x0000000b0900720b */ /* 0x001fda0003f0e000 */
[----:B------:R-:W-:Y:S05]  /*c210*/  @P0 BRA `(.L_x_502) ;  /* 0x0000000000100947 */ /* 0x000fea0003800000 */
[----:B----4-:R0:W-:Y:S01]  /*c220*/  STL.64 [R16+0x8], R10 ;  /* 0x0000080a10007387 */ /* 0x0101e20000100a00 */
[----:B------:R-:W-:Y:S05]  /*c230*/  BRA `(.L_x_502) ;  /* 0x0000000000087947 */ /* 0x000fea0003800000 */
.L_x_501:
[----:B0-----:R-:W-:-:S13]  /*c240*/  FSETP.GT.AND P0, PT, R9, R11, PT ;  /* 0x0000000b0900720b */ /* 0x001fda0003f04000 */
[----:B----4-:R0:W-:Y:S02]  /*c250*/  @P0 STL.64 [R16+0x8], R10 ;  /* 0x0000080a10000387 */ /* 0x0101e40000100a00 */
.L_x_502:
[----:B------:R-:W-:Y:S05]  /*c260*/  BSYNC.RECONVERGENT B2 ;  /* 0x0000000000027941 */ /* 0x000fea0003800200 */
.L_x_500:
[----:B---3--:R3:W5:Y:S01]  /*c270*/  LDL.64 R8, [R16+0x10] ;  /* 0x0000100010087983 */ /* 0x0087620000100a00 */
[----:B------:R-:W-:-:S03]  /*c280*/  UMOV UR4, 0xffffffff ;  /* 0xffffffff00047882 */ /* 0x000fc60000000000 */
[----:B------:R-:W-:Y:S05]  /*c290*/  BRA.DIV UR4, `(.L_x_503) ;  /* 0x000000de04087947 */ /* 0x000fea000b800000 */
[----:B0---45:R0:W4:Y:S04]  /*c2a0*/  SHFL.BFLY PT, R10, R8, 0x4, 0x1f ;  /* 0x0c801f00080a7f89 */ /* 0x03112800000e0000 */
[----:B------:R0:W0:Y:S02]  /*c2b0*/  SHFL.BFLY PT, R11, R9, 0x4, 0x1f ;  /* 0x0c801f00090b7f89 */ /* 0x00002400000e0000 */
.L_x_1237:
[----:B------:R-:W-:Y:S04]  /*c2c0*/  BSSY.RECONVERGENT B2, `(.L_x_504) ;  /* 0x0000008000027945 */ /* 0x000fe80003800200 */
[----:B------:R-:W-:Y:S05]  /*c2d0*/  @!P2 BRA `(.L_x_505) ;  /* 0x000000000010a947 */ /* 0x000fea0003800000 */
[----:B0-----:R-:W-:-:S13]  /*c2e0*/  FSETP.GEU.AND P0, PT, R9, R11, PT ;  /* 0x0000000b0900720b */ /* 0x001fda0003f0e000 */
[----:B------:R-:W-:Y:S05]  /*c2f0*/  @P0 BRA `(.L_x_506) ;  /* 0x0000000000100947 */ /* 0x000fea0003800000 */
[----:B----4-:R0:W-:Y:S01]  /*c300*/  STL.64 [R16+0x10], R10 ;  /* 0x0000100a10007387 */ /* 0x0101e20000100a00 */
[----:B------:R-:W-:Y:S05]  /*c310*/  BRA `(.L_x_506) ;  /* 0x0000000000087947 */ /* 0x000fea0003800000 */
.L_x_505:
[----:B0-----:R-:W-:-:S13]  /*c320*/  FSETP.GT.AND P0, PT, R9, R11, PT ;  /* 0x0000000b0900720b */ /* 0x001fda0003f04000 */
[----:B----4-:R0:W-:Y:S02]  /*c330*/  @P0 STL.64 [R16+0x10], R10 ;  /* 0x0000100a10000387 */ /* 0x0101e40000100a00 */
.L_x_506:
[----:B------:R-:W-:Y:S05]  /*c340*/  BSYNC.RECONVERGENT B2 ;  /* 0x0000000000027941 */ /* 0x000fea0003800200 */
.L_x_504:
[----:B------:R0:W5:Y:S01]  /*c350*/  LDL.64 R8, [R16+0x18] ;  /* 0x0000180010087983 */ /* 0x0001620000100a00 */
[----:B------:R-:W-:-:S03]  /*c360*/  UMOV UR4, 0xffffffff ;  /* 0xffffffff00047882 */ /* 0x000fc60000000000 */
[----:B------:R-:W-:Y:S05]  /*c370*/  BRA.DIV UR4, `(.L_x_507) ;  /* 0x000000de04187947 */ /* 0x000fea000b800000 */
[----:B0---45:R0:W4:Y:S04]  /*c380*/  SHFL.BFLY PT, R10, R8, 0x4, 0x1f ;  /* 0x0c801f00080a7f89 */ /* 0x03112800000e0000 */
[----:B------:R0:W0:Y:S02]  /*c390*/  SHFL.BFLY PT, R11, R9, 0x4, 0x1f ;  /* 0x0c801f00090b7f89 */ /* 0x00002400000e0000 */
.L_x_1241:
[----:B------:R-:W-:Y:S04]  /*c3a0*/  BSSY.RECONVERGENT B2, `(.L_x_508) ;  /* 0x0000008000027945 */ /* 0x000fe80003800200 */
[----:B------:R-:W-:Y:S05]  /*c3b0*/  @!P2 BRA `(.L_x_509) ;  /* 0x000000000010a947 */ /* 0x000fea0003800000 */
[----:B0-----:R-:W-:-:S13]  /*c3c0*/  FSETP.GEU.AND P0, PT, R9, R11, PT ;  /* 0x0000000b0900720b */ /* 0x001fda0003f0e000 */
[----:B------:R-:W-:Y:S05]  /*c3d0*/  @P0 BRA `(.L_x_510) ;  /* 0x0000000000100947 */ /* 0x000fea0003800000 */
[----:B----4-:R0:W-:Y:S01]  /*c3e0*/  STL.64 [R16+0x18], R10 ;  /* 0x0000180a10007387 */ /* 0x0101e20000100a00 */
[----:B------:R-:W-:Y:S05]  /*c3f0*/  BRA `(.L_x_510) ;  /* 0x0000000000087947 */ /* 0x000fea0003800000 */
.L_x_509:
[----:B0-----:R-:W-:-:S13]  /*c400*/  FSETP.GT.AND P0, PT, R9, R11, PT ;  /* 0x0000000b0900720b */ /* 0x001fda0003f04000 */
[----:B----4-:R0:W-:Y:S02]  /*c410*/  @P0 STL.64 [R16+0x18], R10 ;  /* 0x0000180a10000387 */ /* 0x0101e40000100a00 */
.L_x_510:
[----:B------:R-:W-:Y:S05]  /*c420*/  BSYNC.RECONVERGENT B2 ;  /* 0x0000000000027941 */ /* 0x000fea0003800200 */
.L_x_508:
[----:B------:R-:W-:Y:S05]  /*c430*/  @P1 BRA `(.L_x_511) ;  /* 0xfffffffc000c1947 */ /* 0x000fea000383ffff */
[----:B------:R-:W-:Y:S05]  /*c440*/  BSYNC B1 ;  /* 0x0000000000017941 */ /* 0x000fea0003800000 */
.L_x_494:
[----:B------:R-:W-:-:S07]  /*c450*/  IMAD.MOV.U32 R8, RZ, RZ, R7 ;  /* 0x000000ffff087224 */ /* 0x000fce00078e0007 */
.L_x_493:
        /* <DEDUP_REMOVED lines=10> */
.L_x_1245:
[----:B------:R-:W-:Y:S04]  /*c500*/  BSSY.RECONVERGENT B2, `(.L_x_514) ;  /* 0x0000008000027945 */ /* 0x000fe80003800200 */
[----:B------:R-:W-:Y:S05]  /*c510*/  @!P1 BRA `(.L_x_515) ;  /* 0x0000000000109947 */ /* 0x000fea0003800000 */
[----:B----4-:R-:W-:-:S13]  /*c520*/  FSETP.GEU.AND P0, PT, R9, R11, PT ;  /* 0x0000000b0900720b */ /* 0x010fda0003f0e000 */
[----:B------:R-:W-:Y:S05]  /*c530*/  @P0 BRA `(.L_x_516) ;  /* 0x0000000000100947 */ /* 0x000fea0003800000 */
[----:B---3--:R4:W-:Y:S01]  /*c540*/  STL.64 [R16], R10 ;  /* 0x0000000a10007387 */ /* 0x0089e20000100a00 */
[----:B------:R-:W-:Y:S05]  /*c550*/  BRA `(.L_x_516) ;  /* 0x0000000000087947 */ /* 0x000fea0003800000 */
.L_x_515:
[----:B----4-:R-:W-:-:S13]  /*c560*/  FSETP.GT.AND P0, PT, R9, R11, PT ;  /* 0x0000000b0900720b */ /* 0x010fda0003f04000 */
[----:B---3--:R3:W-:Y:S02]  /*c570*/  @P0 STL.64 [R16], R10 ;  /* 0x0000000a10000387 */ /* 0x0087e40000100a00 */
.L_x_516:
[----:B------:R-:W-:Y:S05]  /*c580*/  BSYNC.RECONVERGENT B2 ;  /* 0x0000000000027941 */ /* 0x000fea0003800200 */
.L_x_514:
[----:B------:R-:W-:-:S13]  /*c590*/  ISETP.NE.AND P0, PT, R2, 0x1, PT ;  /* 0x000000010200780c */ /* 0x000fda0003f05270 */
[----:B------:R-:W-:Y:S05]  /*c5a0*/  @!P0 BRA `(.L_x_512) ;  /* 0x0000000000708947 */ /* 0x000fea0003800000 */
[----:B-1----:R1:W5:Y:S01]  /*c5b0*/  LDL.64 R8, [R16+0x8] ;  /* 0x0000080010087983 */ /* 0x0023620000100a00 */
[----:B------:R-:W-:-:S03]  /*c5c0*/  UMOV UR4, 0xffffffff ;  /* 0xffffffff00047882 */ /* 0x000fc60000000000 */
[----:B------:R-:W-:Y:S05]  /*c5d0*/  BRA.DIV UR4, `(.L_x_517) ;  /* 0x000000de04107947 */ /* 0x000fea000b800000 */
[----:B---345:R3:W4:Y:S04]  /*c5e0*/  SHFL.BFLY PT, R10, R8, 0x4, 0x1f ;  /* 0x0c801f00080a7f89 */ /* 0x03872800000e0000 */
[----:B------:R3:W0:Y:S02]  /*c5f0*/  SHFL.BFLY PT, R11, R9, 0x4, 0x1f ;  /* 0x0c801f00090b7f89 */ /* 0x00062400000e0000 */
.L_x_1249:
[----:B------:R-:W-:Y:S04]  /*c600*/  BSSY.RECONVERGENT B2, `(.L_x_518) ;  /* 0x0000008000027945 */ /* 0x000fe80003800200 */
[----:B------:R-:W-:Y:S05]  /*c610*/  @!P1 BRA `(.L_x_519) ;  /* 0x0000000000109947 */ /* 0x000fea0003800000 */
[----:B0-----:R-:W-:-:S13]  /*c620*/  FSETP.GEU.AND P0, PT, R9, R11, PT ;  /* 0x0000000b0900720b */ /* 0x001fda0003f0e000 */
[----:B------:R-:W-:Y:S05]  /*c630*/  @P0 BRA `(.L_x_520) ;  /* 0x0000000000100947 */ /* 0x000fea0003800000 */
[----:B----4-:R0:W-:Y:S01]  /*c640*/  STL.64 [R16+0x8], R10 ;  /* 0x0000080a10007387 */ /* 0x0101e20000100a00 */
[----:B------:R-:W-:Y:S05]  /*c650*/  BRA `(.L_x_520) ;  /* 0x0000000000087947 */ /* 0x000fea0003800000 */
.L_x_519:
[----:B0-----:R-:W-:-:S13]  /*c660*/  FSETP.GT.AND P0, PT, R9, R11, PT ;  /* 0x0000000b0900720b */ /* 0x001fda0003f04000 */
[----:B----4-:R0:W-:Y:S02]  /*c670*/  @P0 STL.64 [R16+0x8], R10 ;  /* 0x0000080a10000387 */ /* 0x0101e40000100a00 */
.L_x_520:
[----:B------:R-:W-:Y:S05]  /*c680*/  BSYNC.RECONVERGENT B2 ;  /* 0x0000000000027941 */ /* 0x000fea0003800200 */
.L_x_518:
[----:B------:R-:W-:-:S13]  /*c690*/  ISETP.NE.AND P0, PT, R2, 0x2, PT ;  /* 0x000000020200780c */ /* 0x000fda0003f05270 */
[----:B------:R-:W-:Y:S05]  /*c6a0*/  @!P0 BRA `(.L_x_512) ;  /* 0x0000000000308947 */ /* 0x000fea0003800000 */
[----:B---3--:R3:W5:Y:S01]  /*c6b0*/  LDL.64 R8, [R16+0x10] ;  /* 0x0000100010087983 */ /* 0x0087620000100a00 */
[----:B------:R-:W-:-:S03]  /*c6c0*/  UMOV UR4, 0xffffffff ;  /* 0xffffffff00047882 */ /* 0x000fc60000000000 */
[----:B------:R-:W-:Y:S05]  /*c6d0*/  BRA.DIV UR4, `(.L_x_521) ;  /* 0x000000de04187947 */ /* 0x000fea000b800000 */
[----:B0---45:R0:W4:Y:S04]  /*c6e0*/  SHFL.BFLY PT, R10, R8, 0x4, 0x1f ;  /* 0x0c801f00080a7f89 */ /* 0x03112800000e0000 */
[----:B------:R0:W0:Y:S02]  /*c6f0*/  SHFL.BFLY PT, R11, R9, 0x4, 0x1f ;  /* 0x0c801f00090b7f89 */ /* 0x00002400000e0000 */
.L_x_1253:
[----:B------:R-:W-:Y:S05]  /*c700*/  @!P1 BRA `(.L_x_522) ;  /* 0x0000000000109947 */ /* 0x000fea0003800000 */
[----:B0-----:R-:W-:-:S13]  /*c710*/  FSETP.GEU.AND P0, PT, R9, R11, PT ;  /* 0x0000000b0900720b */ /* 0x001fda0003f0e000 */
[----:B------:R-:W-:Y:S05]  /*c720*/  @P0 BRA `(.L_x_512) ;  /* 0x0000000000100947 */ /* 0x000fea0003800000 */
[----:B----4-:R0:W-:Y:S01]  /*c730*/  STL.64 [R16+0x10], R10 ;  /* 0x0000100a10007387 */ /* 0x0101e20000100a00 */
[----:B------:R-:W-:Y:S05]  /*c740*/  BRA `(.L_x_512) ;  /* 0x0000000000087947 */ /* 0x000fea0003800000 */
.L_x_522:
[----:B0-----:R-:W-:-:S13]  /*c750*/  FSETP.GT.AND P0, PT, R9, R11, PT ;  /* 0x0000000b0900720b */ /* 0x001fda0003f04000 */
[----:B----4-:R0:W-:Y:S02]  /*c760*/  @P0 STL.64 [R16+0x10], R10 ;  /* 0x0000100a10000387 */ /* 0x0101e40000100a00 */
.L_x_512:
[----:B------:R-:W-:Y:S05]  /*c770*/  BSYNC B1 ;  /* 0x0000000000017941 */ /* 0x000fea0003800000 */
.L_x_492:
[----:B------:R-:W-:Y:S01]  /*c780*/  UMOV UR4, 0xffffffff ;  /* 0xffffffff00047882 */ /* 0x000fe20000000000 */
[----:B------:R-:W-:Y:S02]  /*c790*/  ISETP.GE.AND P0, PT, R41, 0x1, PT ;  /* 0x000000012900780c */ /* 0x000fe40003f06270 */
[----:B------:R-:W-:Y:S11]  /*c7a0*/  BRA.DIV UR4, `(.L_x_523) ;  /* 0x000000de042c7947 */ /* 0x000ff6000b800000 */
[----:B------:R-:W-:Y:S01]  /*c7b0*/  NOP ;  /* 0x0000000000007918 */ /* 0x000fe20000000000 */
.L_x_1256:
[----:B------:R-:W-:Y:S05]  /*c7c0*/  @!P0 BRA `(.L_x_524) ;  /* 0x0000000400dc8947 */ /* 0x000fea0003800000 */
[----:B------:R-:W-:Y:S01]  /*c7d0*/  ISETP.GE.U32.AND P0, PT, R0, 0x3, PT ;  /* 0x000000030000780c */ /* 0x000fe20003f06070 */
[----:B01-3--:R-:W-:-:S12]  /*c7e0*/  HFMA2 R8, -RZ, RZ, 0, 0 ;  /* 0x00000000ff087431 */ /* 0x00bfd800000001ff */
[----:B------:R-:W-:Y:S05]  /*c7f0*/  @!P0 BRA `(.L_x_525) ;  /* 0x0000000400088947 */ /* 0x000fea0003800000 */
[----:B------:R-:W-:Y:S01]  /*c800*/  BSSY B1, `(.L_x_526) ;  /* 0x0000040000017945 */ /* 0x000fe20003800000 */
[----:B------:R-:W-:Y:S01]  /*c810*/  ISETP.GE.U32.AND P2, PT, R42, R3, PT ;  /* 0x000000032a00720c */ /* 0x000fe20003f46070 */
[----:B------:R-:W-:-:S12]  /*c820*/  IMAD.MOV.U32 R17, RZ, RZ, RZ ;  /* 0x000000ffff117224 */ /* 0x000fd800078e00ff */
.L_x_543:
[----:B01-34-:R-:W-:-:S05]  /*c830*/  LEA R16, R17, UR5, 0x3 ;  /* 0x0000000511107c11 */ /* 0x01bfca000f8e18ff */
[----:B-----5:R0:W5:Y:S01]  /*c840*/  LDL.64 R8, [R16] ;  /* 0x0000000010087983 */ /* 0x0201620000100a00 */
[----:B------:R-:W-:-:S03]  /*c850*/  UMOV UR4, 0xffffffff ;  /* 0xffffffff00047882 */ /* 0x000fc60000000000 */
[----:B------:R-:W-:Y:S05]  /*c860*/  BRA.DIV UR4, `(.L_x_527) ;  /* 0x000000de04187947 */ /* 0x000fea000b800000 */
[----:B-----5:R1:W3:Y:S04]  /*c870*/  SHFL.BFLY PT, R10, R8, 0x2, 0x1f ;  /* 0x0c401f00080a7f89 */ /* 0x0202e800000e0000 */
[----:B------:R1:W4:Y:S02]  /*c880*/  SHFL.BFLY PT, R11, R9, 0x2, 0x1f ;  /* 0x0c401f00090b7f89 */ /* 0x00032400000e0000 */
.L_x_1260:
        /* <DEDUP_REMOVED lines=8> */
.L_x_529:
[----:B----4-:R-:W-:-:S13]  /*c910*/  FSETP.GT.AND P0, PT, R9, R11, PT ;  /* 0x0000000b0900720b */ /* 0x010fda0003f04000 */
[----:B---3--:R3:W-:Y:S02]  /*c920*/  @P0 STL.64 [R16], R10 ;  /* 0x0000000a10000387 */ /* 0x0087e40000100a00 */
.L_x_530:
[----:B------:R-:W-:Y:S05]  /*c930*/  BSYNC.RECONVERGENT B2 ;  /* 0x0000000000027941 */ /* 0x000fea0003800200 */
.L_x_528:
[----:B-1----:R1:W5:Y:S01]  /*c940*/  LDL.64 R8, [R16+0x8] ;  /* 0x0000080010087983 */ /* 0x0023620000100a00 */
[----:B------:R-:W-:Y:S01]  /*c950*/  UMOV UR4, 0xffffffff ;  /* 0xffffffff00047882 */ /* 0x000fe20000000000 */
[----:B------:R-:W-:Y:S02]  /*c960*/  ISETP.GE.U32.AND P2, PT, R42, R3, PT ;  /* 0x000000032a00720c */ /* 0x000fe40003f46070 */
[----:B------:R-:W-:Y:S11]  /*c970*/  BRA.DIV UR4, `(.L_x_531) ;  /* 0x000000de041c7947 */ /* 0x000ff6000b800000 */
[----:B---345:R3:W4:Y:S04]  /*c980*/  SHFL.BFLY PT, R10, R8, 0x2, 0x1f ;  /* 0x0c401f00080a7f89 */ /* 0x03872800000e0000 */
[----:B------:R3:W0:Y:S02]  /*c990*/  SHFL.BFLY PT, R11, R9, 0x2, 0x1f ;  /* 0x0c401f00090b7f89 */ /* 0x00062400000e0000 */
.L_x_1264:
[----:B------:R-:W-:Y:S04]  /*c9a0*/  BSSY.RECONVERGENT B2, `(.L_x_532) ;  /* 0x0000008000027945 */ /* 0x000fe80003800200 */
[----:B------:R-:W-:Y:S05]  /*c9b0*/  @!P2 BRA `(.L_x_533) ;  /* 0x000000000010a947 */ /* 0x000fea0003800000 */
[----:B0-----:R-:W-:-:S13]  /*c9c0*/  FSETP.GEU.AND P0, PT, R9, R11, PT ;  /* 0x0000000b0900720b */ /* 0x001fda0003f0e000 */
[----:B------:R-:W-:Y:S05]  /*c9d0*/  @P0 BRA `(.L_x_534) ;  /* 0x0000000000100947 */ /* 0x000fea0003800000 */
[----:B----4-:R0:W-:Y:S01]  /*c9e0*/  STL.64 [R16+0x8], R10 ;  /* 0x0000080a10007387 */ /* 0x0101e20000100a00 */
[----:B------:R-:W-:Y:S05]  /*c9f0*/  BRA `(.L_x_534) ;  /* 0x0000000000087947 */ /* 0x000fea0003800000 */
.L_x_533:
[----:B0-----:R-:W-:-:S13]  /*ca00*/  FSETP.GT.AND P0, PT, R9, R11, PT ;  /* 0x0000000b0900720b */ /* 0x001fda0003f04000 */
[----:B----4-:R0:W-:Y:S02]  /*ca10*/  @P0 STL.64 [R16+0x8], R10 ;  /* 0x0000080a10000387 */ /* 0x0101e40000100a00 */
.L_x_534:
[----:B------:R-:W-:Y:S05]  /*ca20*/  BSYNC.RECONVERGENT B2 ;  /* 0x0000000000027941 */ /* 0x000fea0003800200 */
.L_x_532:
[----:B---3--:R3:W5:Y:S01]  /*ca30*/  LDL.64 R8, [R16+0x10] ;  /* 0x0000100010087983 */ /* 0x0087620000100a00 */
[----:B------:R-:W-:-:S03]  /*ca40*/  UMOV UR4, 0xffffffff ;  /* 0xffffffff00047882 */ /* 0x000fc60000000000 */
[----:B------:R-:W-:Y:S05]  /*ca50*/  BRA.DIV UR4, `(.L_x_535) ;  /* 0x000000de042c7947 */ /* 0x000fea000b800000 */
[----:B0---45:R0:W4:Y:S04]  /*ca60*/  SHFL.BFLY PT, R10, R8, 0x2, 0x1f ;  /* 0x0c401f00080a7f89 */ /* 0x03112800000e0000 */
[----:B------:R0:W0:Y:S02]  /*ca70*/  SHFL.BFLY PT, R11, R9, 0x2, 0x1f ;  /* 0x0c401f00090b7f89 */ /* 0x00002400000e0000 */
.L_x_1268:
[----:B------:R-:W-:Y:S04]  /*ca80*/  BSSY.RECONVERGENT B2, `(.L_x_536) ;  /* 0x0000008000027945 */ /* 0x000fe80003800200 */
[----:B------:R-:W-:Y:S05]  /*ca90*/  @!P2 BRA `(.L_x_537) ;  /* 0x000000000010a947 */ /* 0x000fea0003800000 */
[----:B0-----:R-:W-:-:S13]  /*caa0*/  FSETP.GEU.AND P0, PT, R9, R11, PT ;  /* 0x0000000b0900720b */ /* 0x001fda0003f0e000 */
[----:B------:R-:W-:Y:S05]  /*cab0*/  @P0 BRA `(.L_x_538) ;  /* 0x0000000000100947 */ /* 0x000fea0003800000 */
[----:B----4-:R0:W-:Y:S01]  /*cac0*/  STL.64 [R16+0x10], R10 ;  /* 0x0000100a10007387 */ /* 0x0101e20000100a00 */
[----:B------:R-:W-:Y:S05]  /*cad0*/  BRA `(.L_x_538) ;  /* 0x0000000000087947 */ /* 0x000fea0003800000 */
.L_x_537:
[----:B0-----:R-:W-:-:S13]  /*cae0*/  FSETP.GT.AND P0, PT, R9, R11, PT ;  /* 0x0000000b0900720b */ /* 0x001fda0003f04000 */
[----:B----4-:R0:W-:Y:S02]  /*caf0*/  @P0 STL.64 [R16+0x10], R10 ;  /* 0x0000100a10000387 */ /* 0x0101e40000100a00 */
.L_x_538:
[----:B------:R-:W-:Y:S05]  /*cb00*/  BSYNC.RECONVERGENT B2 ;  /* 0x0000000000027941 */ /* 0x000fea0003800200 */
.L_x_536:
[----:B------:R0:W5:Y:S01]  /*cb10*/  LDL.64 R8, [R16+0x18] ;  /* 0x0000180010087983 */ /* 0x0001620000100a00 */
[----:B------:R-:W-:-:S03]  /*cb20*/  UMOV UR4, 0xffffffff ;  /* 0xffffffff00047882 */ /* 0x000fc60000000000 */
[----:B------:R-:W-:Y:S05]  /*cb30*/  BRA.DIV UR4, `(.L_x_539) ;  /* 0x000000de043c7947 */ /* 0x000fea000b800000 */
[----:B0---45:R0:W4:Y:S04]  /*cb40*/  SHFL.BFLY PT, R10, R8, 0x2, 0x1f ;  /* 0x0c401f00080a7f89 */ /* 0x03112800000e0000 */
[----:B------:R0:W0:Y:S02]  /*cb50*/  SHFL.BFLY PT, R11, R9, 0x2, 0x1f ;  /* 0x0c401f00090b7f89 */ /* 0x00002400000e0000 */
.L_x_1272:
[----:B------:R-:W-:Y:S04]  /*cb60*/  BSSY.RECONVERGENT B2, `(.L_x_540) ;  /* 0x0000008000027945 */ /* 0x000fe80003800200 */
[----:B------:R-:W-:Y:S05]  /*cb70*/  @!P2 BRA `(.L_x_541) ;  /* 0x000000000010a947 */ /* 0x000fea0003800000 */
[----:B0-----:R-:W-:-:S13]  /*cb80*/  FSETP.GEU.AND P0, PT, R9, R11, PT ;  /* 0x0000000b0900720b */ /* 0x001fda0003f0e000 */
[----:B------:R-:W-:Y:S05]  /*cb90*/  @P0 BRA `(.L_x_542) ;  /* 0x0000000000100947 */ /* 0x000fea0003800000 */
[----:B----4-:R0:W-:Y:S01]  /*cba0*/  STL.64 [R16+0x18], R10 ;  /* 0x0000180a10007387 */ /* 0x0101e20000100a00 */
[----:B------:R-:W-:Y:S05]  /*cbb0*/  BRA `(.L_x_542) ;  /* 0x0000000000087947 */ /* 0x000fea0003800000 */
.L_x_541:
[----:B0-----:R-:W-:-:S13]  /*cbc0*/  FSETP.GT.AND P0, PT, R9, R11, PT ;  /* 0x0000000b0900720b */ /* 0x001fda0003f04000 */
[----:B----4-:R0:W-:Y:S02]  /*cbd0*/  @P0 STL.64 [R16+0x18], R10 ;  /* 0x0000180a10000387 */ /* 0x0101e40000100a00 */
.L_x_542:
[----:B------:R-:W-:Y:S05]  /*cbe0*/  BSYNC.RECONVERGENT B2 ;  /* 0x0000000000027941 */ /* 0x000fea0003800200 */
.L_x_540:
[----:B------:R-:W-:Y:S05]  /*cbf0*/  @P1 BRA `(.L_x_543) ;  /* 0xfffffffc000c1947 */ /* 0x000fea000383ffff */
[----:B------:R-:W-:Y:S05]  /*cc00*/  BSYNC B1 ;  /* 0x0000000000017941 */ /* 0x000fea0003800000 */
.L_x_526:
[----:B------:R-:W-:-:S07]  /*cc10*/  IMAD.MOV.U32 R8, RZ, RZ, R7 ;  /* 0x000000ffff087224 */ /* 0x000fce00078e0007 */
.L_x_525:
        /* <DEDUP_REMOVED lines=10> */
.L_x_1276:
[----:B------:R-:W-:Y:S04]  /*ccc0*/  BSSY.RECONVERGENT B2, `(.L_x_546) ;  /* 0x0000008000027945 */ /* 0x000fe80003800200 */
[----:B------:R-:W-:Y:S05]  /*ccd0*/  @!P1 BRA `(.L_x_547) ;  /* 0x0000000000109947 */ /* 0x000fea0003800000 */
[----:B----4-:R-:W-:-:S13]  /*cce0*/  FSETP.GEU.AND P0, PT, R9, R11, PT ;  /* 0x0000000b0900720b */ /* 0x010fda0003f0e000 */
[----:B------:R-:W-:Y:S05]  /*ccf0*/  @P0 BRA `(.L_x_548) ;  /* 0x0000000000100947 */ /* 0x000fea0003800000 */
[----:B---3--:R4:W-:Y:S01]  /*cd00*/  STL.64 [R16], R10 ;  /* 0x0000000a10007387 */ /* 0x0089e20000100a00 */
[----:B------:R-:W-:Y:S05]  /*cd10*/  BRA `(.L_x_548) ;  /* 0x0000000000087947 */ /* 0x000fea0003800000 */
.L_x_547:
[----:B----4-:R-:W-:-:S13]  /*cd20*/  FSETP.GT.AND P0, PT, R9, R11, PT ;  /* 0x0000000b0900720b */ /* 0x010fda0003f04000 */
[----:B---3--:R3:W-:Y:S02]  /*cd30*/  @P0 STL.64 [R16], R10 ;  /* 0x0000000a10000387 */ /* 0x0087e40000100a00 */
.L_x_548:
[----:B------:R-:W-:Y:S05]  /*cd40*/  BSYNC.RECONVERGENT B2 ;  /* 0x0000000000027941 */ /* 0x000fea0003800200 */
.L_x_546:
[----:B------:R-:W-:-:S13]  /*cd50*/  ISETP.NE.AND P0, PT, R2, 0x1, PT ;  /* 0x000000010200780c */ /* 0x000fda0003f05270 */
[----:B------:R-:W-:Y:S05]  /*cd60*/  @!P0 BRA `(.L_x_544) ;  /* 0x0000000000708947 */ /* 0x000fea0003800000 */
[----:B-1----:R1:W5:Y:S01]  /*cd70*/  LDL.64 R8, [R16+0x8] ;  /* 0x0000080010087983 */ /* 0x0023620000100a00 */
[----:B------:R-:W-:-:S03]  /*cd80*/  UMOV UR4, 0xffffffff ;  /* 0xffffffff00047882 */ /* 0x000fc60000000000 */
[----:B------:R-:W-:Y:S05]  /*cd90*/  BRA.DIV UR4, `(.L_x_549) ;  /* 0x000000de04347947 */ /* 0x000fea000b800000 */
[----:B---345:R3:W4:Y:S04]  /*cda0*/  SHFL.BFLY PT, R10, R8, 0x2, 0x1f ;  /* 0x0c401f00080a7f89 */ /* 0x03872800000e0000 */
[----:B------:R3:W0:Y:S02]  /*cdb0*/  SHFL.BFLY PT, R11, R9, 0x2, 0x1f ;  /* 0x0c401f00090b7f89 */ /* 0x00062400000e0000 */
.L_x_1280:
[----:B------:R-:W-:Y:S04]  /*cdc0*/  BSSY.RECONVERGENT B2, `(.L_x_550) ;  /* 0x0000008000027945 */ /* 0x000fe80003800200 */
[----:B------:R-:W-:Y:S05]  /*cdd0*/  @!P1 BRA `(.L_x_551) ;  /* 0x0000000000109947 */ /* 0x000fea0003800000 */
[----:B0-----:R-:W-:-:S13]  /*cde0*/  FSETP.GEU.AND P0, PT, R9, R11, PT ;  /* 0x0000000b0900720b */ /* 0x001fda0003f0e000 */
[----:B------:R-:W-:Y:S05]  /*cdf0*/  @P0 BRA `(.L_x_552) ;  /* 0x0000000000100947 */ /* 0x000fea0003800000 */
[----:B----4-:R0:W-:Y:S01]  /*ce00*/  STL.64 [R16+0x8], R10 ;  /* 0x0000080a10007387 */ /* 0x0101e20000100a00 */
[----:B------:R-:W-:Y:S05]  /*ce10*/  BRA `(.L_x_552) ;  /* 0x0000000000087947 */ /* 0x000fea0003800000 */
.L_x_551:
[----:B0-----:R-:W-:-:S13]  /*ce20*/  FSETP.GT.AND P0, PT, R9, R11, PT ;  /* 0x0000000b0900720b */ /* 0x001fda0003f04000 */
[----:B----4-:R0:W-:Y:S02]  /*ce30*/  @P0 STL.64 [R16+0x8], R10 ;  /* 0x0000080a10000387 */ /* 0x0101e40000100a00 */
.L_x_552:
[----:B------:R-:W-:Y:S05]  /*ce40*/  BSYNC.RECONVERGENT B2 ;  /* 0x0000000000027941 */ /* 0x000fea0003800200 */
.L_x_550:
[----:B------:R-:W-:-:S13]  /*ce50*/  ISETP.NE.AND P0, PT, R2, 0x2, PT ;  /* 0x000000020200780c */ /* 0x000fda0003f05270 */
[----:B------:R-:W-:Y:S05]  /*ce60*/  @!P0 BRA `(.L_x_544) ;  /* 0x0000000000308947 */ /* 0x000fea0003800000 */
[----:B---3--:R3:W5:Y:S01]  /*ce70*/  LDL.64 R8, [R16+0x10] ;  /* 0x0000100010087983 */ /* 0x0087620000100a00 */
[----:B------:R-:W-:-:S03]  /*ce80*/  UMOV UR4, 0xffffffff ;  /* 0xffffffff00047882 */ /* 0x000fc60000000000 */
[----:B------:R-:W-:Y:S05]  /*ce90*/  BRA.DIV UR4, `(.L_x_553) ;  /* 0x000000de043c7947 */ /* 0x000fea000b800000 */
[----:B0---45:R0:W4:Y:S04]  /*cea0*/  SHFL.BFLY PT, R10, R8, 0x2, 0x1f ;  /* 0x0c401f00080a7f89 */ /* 0x03112800000e0000 */
[----:B------:R0:W0:Y:S02]  /*ceb0*/  SHFL.BFLY PT, R11, R9, 0x2, 0x1f ;  /* 0x0c401f00090b7f89 */ /* 0x00002400000e0000 */
.L_x_1284:
[----:B------:R-:W-:Y:S05]  /*cec0*/  @!P1 BRA `(.L_x_554) ;  /* 0x0000000000109947 */ /* 0x000fea0003800000 */
[----:B0-----:R-:W-:-:S13]  /*ced0*/  FSETP.GEU.AND P0, PT, R9, R11, PT ;  /* 0x0000000b0900720b */ /* 0x001fda0003f0e000 */
[----:B------:R-:W-:Y:S05]  /*cee0*/  @P0 BRA `(.L_x_544) ;  /* 0x0000000000100947 */ /* 0x000fea0003800000 */
[----:B----4-:R0:W-:Y:S01]  /*cef0*/  STL.64 [R16+0x10], R10 ;  /* 0x0000100a10007387 */ /* 0x0101e20000100a00 */
[----:B------:R-:W-:Y:S05]  /*cf00*/  BRA `(.L_x_544) ;  /* 0x0000000000087947 */ /* 0x000fea0003800000 */
.L_x_554:
[----:B0-----:R-:W-:-:S13]  /*cf10*/  FSETP.GT.AND P0, PT, R9, R11, PT ;  /* 0x0000000b0900720b */ /* 0x001fda0003f04000 */
[----:B----4-:R0:W-:Y:S02]  /*cf20*/  @P0 STL.64 [R16+0x10], R10 ;  /* 0x0000100a10000387 */ /* 0x0101e40000100a00 */
.L_x_544:
[----:B------:R-:W-:Y:S05]  /*cf30*/  BSYNC B1 ;  /* 0x0000000000017941 */ /* 0x000fea0003800000 */
.L_x_524:
[----:B------:R-:W-:Y:S01]  /*cf40*/  UMOV UR4, 0xffffffff ;  /* 0xffffffff00047882 */ /* 0x000fe20000000000 */
[----:B------:R-:W-:Y:S02]  /*cf50*/  ISETP.GE.AND P0, PT, R41, 0x1, PT ;  /* 0x000000012900780c */ /* 0x000fe40003f06270 */
[----:B------:R-:W-:Y:S11]  /*cf60*/  BRA.DIV UR4, `(.L_x_555) ;  /* 0x000000de04507947 */ /* 0x000ff6000b800000 */
[----:B------:R-:W-:Y:S01]  /*cf70*/  NOP ;  /* 0x0000000000007918 */ /* 0x000fe20000000000 */
.L_x_1287:
[----:B------:R-:W-:Y:S05]  /*cf80*/  @!P0 BRA `(.L_x_556) ;  /* 0x0000000400dc8947 */ /* 0x000fea0003800000 */
[----:B------:R-:W-:Y:S01]  /*cf90*/  ISETP.GE.U32.AND P0, PT, R0, 0x3, PT ;  /* 0x000000030000780c */ /* 0x000fe20003f06070 */
[----:B01-3--:R-:W-:-:S12]  /*cfa0*/  HFMA2 R8, -RZ, RZ, 0, 0 ;  /* 0x00000000ff087431 */ /* 0x00bfd800000001ff */
[----:B------:R-:W-:Y:S05]  /*cfb0*/  @!P0 BRA `(.L_x_557) ;  /* 0x0000000400088947 */ /* 0x000fea0003800000 */
[----:B------:R-:W-:Y:S01]  /*cfc0*/  BSSY B1, `(.L_x_558) ;  /* 0x0000040000017945 */ /* 0x000fe20003800000 */
[----:B------:R-:W-:Y:S01]  /*cfd0*/  ISETP.GE.U32.AND P2, PT, R42, R4, PT ;  /* 0x000000042a00720c */ /* 0x000fe20003f46070 */
[----:B------:R-:W-:-:S12]  /*cfe0*/  IMAD.MOV.U32 R17, RZ, RZ, RZ ;  /* 0x000000ffff117224 */ /* 0x000fd800078e00ff */
.L_x_575:
[----:B01-34-:R-:W-:-:S05]  /*cff0*/  LEA R16, R17, UR5, 0x3 ;  /* 0x0000000511107c11 */ /* 0x01bfca000f8e18ff */
[----:B-----5:R0:W5:Y:S01]  /*d000*/  LDL.64 R8, [R16] ;  /* 0x0000000010087983 */ /* 0x0201620000100a00 */
[----:B------:R-:W-:-:S03]  /*d010*/  UMOV UR4, 0xffffffff ;  /* 0xffffffff00047882 */ /* 0x000fc60000000000 */
[----:B------:R-:W-:Y:S05]  /*d020*/  BRA.DIV UR4, `(.L_x_559) ;  /* 0x000000de043c7947 */ /* 0x000fea000b800000 */
[----:B-----5:R1:W3:Y:S04]  /*d030*/  SHFL.BFLY PT, R10, R8, 0x1, 0x1f ;  /* 0x0c201f00080a7f89 */ /* 0x0202e800000e0000 */
[----:B------:R1:W4:Y:S02]  /*d040*/  SHFL.BFLY PT, R11, R9, 0x1, 0x1f ;  /* 0x0c201f00090b7f89 */ /* 0x00032400000e0000 */
.L_x_1291:
        /* <DEDUP_REMOVED lines=8> */
.L_x_561:
[----:B----4-:R-:W-:-:S13]  /*d0d0*/  FSETP.GT.AND P0, PT, R9, R11, PT ;  /* 0x0000000b0900720b */ /* 0x010fda0003f04000 */
[----:B---3--:R3:W-:Y:S02]  /*d0e0*/  @P0 STL.64 [R16], R10 ;  /* 0x0000000a10000387 */ /* 0x0087e40000100a00 */
.L_x_562:
[----:B------:R-:W-:Y:S05]  /*d0f0*/  BSYNC.RECONVERGENT B2 ;  /* 0x0000000000027941 */ /* 0x000fea0003800200 */
.L_x_560:
[----:B-1----:R1:W5:Y:S01]  /*d100*/  LDL.64 R8, [R16+0x8] ;  /* 0x0000080010087983 */ /* 0x0023620000100a00 */
[----:B------:R-:W-:Y:S01]  /*d110*/  UMOV UR4, 0xffffffff ;  /* 0xffffffff00047882 */ /* 0x000fe20000000000 */
[----:B------:R-:W-:Y:S02]  /*d120*/  ISETP.GE.U32.AND P2, PT, R42, R4, PT ;  /* 0x000000042a00720c */ /* 0x000fe40003f46070 */
[----:B------:R-:W-:Y:S11]  /*d130*/  BRA.DIV UR4, `(.L_x_563) ;  /* 0x000000de04407947 */ /* 0x000ff6000b800000 */
[----:B---345:R3:W4:Y:S04]  /*d140*/  SHFL.BFLY PT, R10, R8, 0x1, 0x1f ;  /* 0x0c201f00080a7f89 */ /* 0x03872800000e0000 */
[----:B------:R3:W0:Y:S02]  /*d150*/  SHFL.BFLY PT, R11, R9, 0x1, 0x1f ;  /* 0x0c201f00090b7f89 */ /* 0x00062400000e0000 */
.L_x_1295:
[----:B------:R-:W-:Y:S04]  /*d160*/  BSSY.RECONVERGENT B2, `(.L_x_564) ;  /* 0x0000008000027945 */ /* 0x000fe80003800200 */
[----:B------:R-:W-:Y:S05]  /*d170*/  @!P2 BRA `(.L_x_565) ;  /* 0x000000000010a947 */ /* 0x000fea0003800000 */
[----:B0-----:R-:W-:-:S13]  /*d180*/  FSETP.GEU.AND P0, PT, R9, R11, PT ;  /* 0x0000000b0900720b */ /* 0x001fda0003f0e000 */
[----:B------:R-:W-:Y:S05]  /*d190*/  @P0 BRA `(.L_x_566) ;  /* 0x0000000000100947 */ /* 0x000fea0003800000 */
[----:B----4-:R0:W-:Y:S01]  /*d1a0*/  STL.64 [R16+0x8], R10 ;  /* 0x0000080a10007387 */ /* 0x0101e20000100a00 */
[----:B------:R-:W-:Y:S05]  /*d1b0*/  BRA `(.L_x_566) ;  /* 0x0000000000087947 */ /* 0x000fea0003800000 */
.L_x_565:
[----:B0-----:R-:W-:-:S13]  /*d1c0*/  FSETP.GT.AND P0, PT, R9, R11, PT ;  /* 0x0000000b0900720b */ /* 0x001fda0003f04000 */
[----:B----4-:R0:W-:Y:S02]  /*d1d0*/  @P0 STL.64 [R16+0x8], R10 ;  /* 0x0000080a10000387 */ /* 0x0101e40000100a00 */
.L_x_566:
[----:B------:R-:W-:Y:S05]  /*d1e0*/  BSYNC.RECONVERGENT B2 ;  /* 0x0000000000027941 */ /* 0x000fea0003800200 */
.L_x_564:
[----:B---3--:R3:W5:Y:S01]  /*d1f0*/  LDL.64 R8, [R16+0x10] ;  /* 0x0000100010087983 */ /* 0x0087620000100a00 */
[----:B------:R-:W-:-:S03]  /*d200*/  UMOV UR4, 0xffffffff ;  /* 0xffffffff00047882 */ /* 0x000fc60000000000 */
[----:B------:R-:W-:Y:S05]  /*d210*/  BRA.DIV UR4, `(.L_x_567) ;  /* 0x000000de04507947 */ /* 0x000fea000b800000 */
[----:B0---45:R0:W4:Y:S04]  /*d220*/  SHFL.BFLY PT, R10, R8, 0x1, 0x1f ;  /* 0x0c201f00080a7f89 */ /* 0x03112800000e0000 */
[----:B------:R0:W0:Y:S02]  /*d230*/  SHFL.BFLY PT, R11, R9, 0x1, 0x1f ;  /* 0x0c201f00090b7f89 */ /* 0x00002400000e0000 */
.L_x_1299:
[----:B------:R-:W-:Y:S04]  /*d240*/  BSSY.RECONVERGENT B2, `(.L_x_568) ;  /* 0x0000008000027945 */ /* 0x000fe80003800200 */
[----:B------:R-:W-:Y:S05]  /*d250*/  @!P2 BRA `(.L_x_569) ;  /* 0x000000000010a947 */ /* 0x000fea0003800000 */
[----:B0-----:R-:W-:-:S13]  /*d260*/  FSETP.GEU.AND P0, PT, R9, R11, PT ;  /* 0x0000000b0900720b */ /* 0x001fda0003f0e000 */
[----:B------:R-:W-:Y:S05]  /*d270*/  @P0 BRA `(.L_x_570) ;  /* 0x0000000000100947 */ /* 0x000fea0003800000 */
[----:B----4-:R0:W-:Y:S01]  /*d280*/  STL.64 [R16+0x10], R10 ;  /* 0x0000100a10007387 */ /* 0x0101e20000100a00 */
[----:B------:R-:W-:Y:S05]  /*d290*/  BRA `(.L_x_570) ;  /* 0x0000000000087947 */ /* 0x000fea0003800000 */
.L_x_569:
[----:B0-----:R-:W-:-:S13]  /*d2a0*/  FSETP.GT.AND P0, PT, R9, R11, PT ;  /* 0x0000000b0900720b */ /* 0x001fda0003f04000 */
[----:B----4-:R0:W-:Y:S02]  /*d2b0*/  @P0 STL.64 [R16+0x10], R10 ;  /* 0x0000100a10000387 */ /* 0x0101e40000100a00 */
.L_x_570:
[----:B------:R-:W-:Y:S05]  /*d2c0*/  BSYNC.RECONVERGENT B2 ;  /* 0x0000000000027941 */ /* 0x000fea0003800200 */
.L_x_568:
[----:B------:R0:W5:Y:S01]  /*d2d0*/  LDL.64 R8, [R16+0x18] ;  /* 0x0000180010087983 */ /* 0x0001620000100a00 */
[----:B------:R-:W-:-:S03]  /*d2e0*/  UMOV UR4, 0xffffffff ;  /* 0xffffffff00047882 */ /* 0x000fc60000000000 */
[----:B------:R-:W-:Y:S05]  /*d2f0*/  BRA.DIV UR4, `(.L_x_571) ;  /* 0x000000de04607947 */ /* 0x000fea000b800000 */
[----:B0---45:R0:W4:Y:S04]  /*d300*/  SHFL.BFLY PT, R10, R8, 0x1, 0x1f ;  /* 0x0c201f00080a7f89 */ /* 0x03112800000e0000 */
[----:B------:R0:W0:Y:S02]  /*d310*/  SHFL.BFLY PT, R11, R9, 0x1, 0x1f ;  /* 0x0c201f00090b7f89 */ /* 0x00002400000e0000 */
.L_x_1303:
[----:B------:R-:W-:Y:S04]  /*d320*/  BSSY.RECONVERGENT B2, `(.L_x_572) ;  /* 0x0000008000027945 */ /* 0x000fe80003800200 */
[----:B------:R-:W-:Y:S05]  /*d330*/  @!P2 BRA `(.L_x_573) ;  /* 0x000000000010a947 */ /* 0x000fea0003800000 */
[----:B0-----:R-:W-:-:S13]  /*d340*/  FSETP.GEU.AND P0, PT, R9, R11, PT ;  /* 0x0000000b0900720b */ /* 0x001fda0003f0e000 */
[----:B------:R-:W-:Y:S05]  /*d350*/  @P0 BRA `(.L_x_574) ;  /* 0x0000000000100947 */ /* 0x000fea0003800000 */
[----:B----4-:R0:W-:Y:S01]  /*d360*/  STL.64 [R16+0x18], R10 ;  /* 0x0000180a10007387 */ /* 0x0101e20000100a00 */
[----:B------:R-:W-:Y:S05]  /*d370*/  BRA `(.L_x_574) ;  /* 0x0000000000087947 */ /* 0x000fea0003800000 */
.L_x_573:
[----:B0-----:R-:W-:-:S13]  /*d380*/  FSETP.GT.AND P0, PT, R9, R11, PT ;  /* 0x0000000b0900720b */ /* 0x001fda0003f04000 */
[----:B----4-:R0:W-:Y:S02]  /*d390*/  @P0 STL.64 [R16+0x18], R10 ;  /* 0x0000180a10000387 */ /* 0x0101e40000100a00 */
.L_x_574:
[----:B------:R-:W-:Y:S05]  /*d3a0*/  BSYNC.RECONVERGENT B2 ;  /* 0x0000000000027941 */ /* 0x000fea0003800200 */
.L_x_572:
[----:B------:R-:W-:Y:S05]  /*d3b0*/  @P1 BRA `(.L_x_575) ;  /* 0xfffffffc000c1947 */ /* 0x000fea000383ffff */
[----:B------:R-:W-:Y:S05]  /*d3c0*/  BSYNC B1 ;  /* 0x0000000000017941 */ /* 0x000fea0003800000 */
.L_x_558:
[----:B------:R-:W-:-:S07]  /*d3d0*/  IMAD.MOV.U32 R8, RZ, RZ, R7 ;  /* 0x000000ffff087224 */ /* 0x000fce00078e0007 */
.L_x_557:
        /* <DEDUP_REMOVED lines=10> */
.L_x_1307:
[----:B------:R-:W-:Y:S04]  /*d480*/  BSSY.RECONVERGENT B2, `(.L_x_578) ;  /* 0x0000008000027945 */ /* 0x000fe80003800200 */
[----:B------:R-:W-:Y:S05]  /*d490*/  @!P1 BRA `(.L_x_579) ;  /* 0x0000000000109947 */ /* 0x000fea0003800000 */
[----:B----4-:R-:W-:-:S13]  /*d4a0*/  FSETP.GEU.AND P0, PT, R9, R11, PT ;  /* 0x0000000b0900720b */ /* 0x010fda0003f0e000 */
[----:B------:R-:W-:Y:S05]  /*d4b0*/  @P0 BRA `(.L_x_580) ;  /* 0x0000000000100947 */ /* 0x000fea0003800000 */
[----:B---3--:R4:W-:Y:S01]  /*d4c0*/  STL.64 [R16], R10 ;  /* 0x0000000a10007387 */ /* 0x0089e20000100a00 */
[----:B------:R-:W-:Y:S05]  /*d4d0*/  BRA `(.L_x_580) ;  /* 0x0000000000087947 */ /* 0x000fea0003800000 */
.L_x_579:
[----:B----4-:R-:W-:-:S13]  /*d4e0*/  FSETP.GT.AND P0, PT, R9, R11, PT ;  /* 0x0000000b0900720b */ /* 0x010fda0003f04000 */
[----:B---3--:R3:W-:Y:S02]  /*d4f0*/  @P0 STL.64 [R16], R10 ;  /* 0x0000000a10000387 */ /* 0x0087e40000100a00 */
.L_x_580:
[----:B------:R-:W-:Y:S05]  /*d500*/  BSYNC.RECONVERGENT B2 ;  /* 0x0000000000027941 */ /* 0x000fea0003800200 */
.L_x_578:
[----:B------:R-:W-:-:S13]  /*d510*/  ISETP.NE.AND P0, PT, R2, 0x1, PT ;  /* 0x000000010200780c */ /* 0x000fda0003f05270 */
[----:B------:R-:W-:Y:S05]  /*d520*/  @!P0 BRA `(.L_x_576) ;  /* 0x0000000000708947 */ /* 0x000fea0003800000 */
[----:B-1----:R1:W5:Y:S01]  /*d530*/  LDL.64 R8, [R16+0x8] ;  /* 0x0000080010087983 */ /* 0x0023620000100a00 */
[----:B------:R-:W-:-:S03]  /*d540*/  UMOV UR4, 0xffffffff ;  /* 0xffffffff00047882 */ /* 0x000fc60000000000 */
[----:B------:R-:W-:Y:S05]  /*d550*/  BRA.DIV UR4, `(.L_x_581) ;  /* 0x000000de04587947 */ /* 0x000fea000b800000 */
[----:B---345:R3:W4:Y:S04]  /*d560*/  SHFL.BFLY PT, R10, R8, 0x1, 0x1f ;  /* 0x0c201f00080a7f89 */ /* 0x03872800000e0000 */
[----:B------:R3:W0:Y:S02]  /*d570*/  SHFL.BFLY PT, R11, R9, 0x1, 0x1f ;  /* 0x0c201f00090b7f89 */ /* 0x00062400000e0000 */
.L_x_1311:
[----:B------:R-:W-:Y:S04]  /*d580*/  BSSY.RECONVERGENT B2, `(.L_x_582) ;  /* 0x0000008000027945 */ /* 0x000fe80003800200 */
[----:B------:R-:W-:Y:S05]  /*d590*/  @!P1 BRA `(.L_x_583) ;  /* 0x0000000000109947 */ /* 0x000fea0003800000 */
[----:B0-----:R-:W-:-:S13]  /*d5a0*/  FSETP.GEU.AND P0, PT, R9, R11, PT ;  /* 0x0000000b0900720b */ /* 0x001fda0003f0e000 */
[----:B------:R-:W-:Y:S05]  /*d5b0*/  @P0 BRA `(.L_x_584) ;  /* 0x0000000000100947 */ /* 0x000fea0003800000 */
[----:B----4-:R0:W-:Y:S01]  /*d5c0*/  STL.64 [R16+0x8], R10 ;  /* 0x0000080a10007387 */ /* 0x0101e20000100a00 */
[----:B------:R-:W-:Y:S05]  /*d5d0*/  BRA `(.L_x_584) ;  /* 0x0000000000087947 */ /* 0x000fea0003800000 */
.L_x_583:
[----:B0-----:R-:W-:-:S13]  /*d5e0*/  FSETP.GT.AND P0, PT, R9, R11, PT ;  /* 0x0000000b0900720b */ /* 0x001fda0003f04000 */
[----:B----4-:R0:W-:Y:S02]  /*d5f0*/  @P0 STL.64 [R16+0x8], R10 ;  /* 0x0000080a10000387 */ /* 0x0101e40000100a00 */
.L_x_584:
[----:B------:R-:W-:Y:S05]  /*d600*/  BSYNC.RECONVERGENT B2 ;  /* 0x0000000000027941 */ /* 0x000fea0003800200 */
.L_x_582:
[----:B------:R-:W-:-:S13]  /*d610*/  ISETP.NE.AND P0, PT, R2, 0x2, PT ;  /* 0x000000020200780c */ /* 0x000fda0003f05270 */
[----:B------:R-:W-:Y:S05]  /*d620*/  @!P0 BRA `(.L_x_576) ;  /* 0x0000000000308947 */ /* 0x000fea0003800000 */
[----:B---3--:R3:W5:Y:S01]  /*d630*/  LDL.64 R8, [R16+0x10] ;  /* 0x0000100010087983 */ /* 0x0087620000100a00 */
[----:B------:R-:W-:-:S03]  /*d640*/  UMOV UR4, 0xffffffff ;  /* 0xffffffff00047882 */ /* 0x000fc60000000000 */
[----:B------:R-:W-:Y:S05]  /*d650*/  BRA.DIV UR4, `(.L_x_585) ;  /* 0x000000de04607947 */ /* 0x000fea000b800000 */
[----:B0---45:R0:W4:Y:S04]  /*d660*/  SHFL.BFLY PT, R10, R8, 0x1, 0x1f ;  /* 0x0c201f00080a7f89 */ /* 0x03112800000e0000 */
[----:B------:R0:W0:Y:S02]  /*d670*/  SHFL.BFLY PT, R11, R9, 0x1, 0x1f ;  /* 0x0c201f00090b7f89 */ /* 0x00002400000e0000 */
.L_x_1315:
[----:B------:R-:W-:Y:S05]  /*d680*/  @!P1 BRA `(.L_x_586) ;  /* 0x0000000000109947 */ /* 0x000fea0003800000 */
[----:B0-----:R-:W-:-:S13]  /*d690*/  FSETP.GEU.AND P0, PT, R9, R11, PT ;  /* 0x0000000b0900720b */ /* 0x001fda0003f0e000 */
[----:B------:R-:W-:Y:S05]  /*d6a0*/  @P0 BRA `(.L_x_576) ;  /* 0x0000000000100947 */ /* 0x000fea0003800000 */
[----:B----4-:R0:W-:Y:S01]  /*d6b0*/  STL.64 [R16+0x10], R10 ;  /* 0x0000100a10007387 */ /* 0x0101e20000100a00 */
[----:B------:R-:W-:Y:S05]  /*d6c0*/  BRA `(.L_x_576) ;  /* 0x0000000000087947 */ /* 0x000fea0003800000 */
.L_x_586:
[----:B0-----:R-:W-:-:S13]  /*d6d0*/  FSETP.GT.AND P0, PT, R9, R11, PT ;  /* 0x0000000b0900720b */ /* 0x001fda0003f04000 */
[----:B----4-:R0:W-:Y:S02]  /*d6e0*/  @P0 STL.64 [R16+0x10], R10 ;  /* 0x0000100a10000387 */ /* 0x0101e40000100a00 */
.L_x_576:
[----:B------:R-:W-:Y:S05]  /*d6f0*/  BSYNC B1 ;  /* 0x0000000000017941 */ /* 0x000fea0003800000 */
.L_x_556:
[----:B------:R-:W-:Y:S01]  /*d700*/  UMOV UR4, 0xffffffff ;  /* 0xffffffff00047882 */ /* 0x000fe20000000000 */
[----:B------:R-:W-:Y:S02]  /*d710*/  ISETP.GE.AND P0, PT, R41, 0x1, PT ;  /* 0x000000012900780c */ /* 0x000fe40003f06270 */
[----:B------:R-:W-:Y:S11]  /*d720*/  BRA.DIV UR4, `(.L_x_587) ;  /* 0x000000de04747947 */ /* 0x000ff6000b800000 */
[----:B------:R-:W-:Y:S01]  /*d730*/  NOP ;  /* 0x0000000000007918 */ /* 0x000fe20000000000 */
[----:B------:R-:W-:Y:S01]  /*d740*/  NOP ;  /* 0x0000000000007918 */ /* 0x000fe20000000000 */
.L_x_1319:
[----:B------:R-:W-:Y:S05]  /*d750*/  @!P0 BRA `(.L_x_588) ;  /* 0x0000000c00c08947 */ /* 0x000fea0003800000 */
[----:B------:R-:W-:Y:S01]  /*d760*/  ISETP.GE.U32.AND P0, PT, R0, 0x3, PT ;  /* 0x000000030000780c */ /* 0x000fe20003f06070 */
[----:B01-34-:R-:W-:-:S12]  /*d770*/  HFMA2 R16, -RZ, RZ, 0, 0 ;  /* 0x00000000ff107431 */ /* 0x01bfd800000001ff */
[----:B------:R-:W-:Y:S05]  /*d780*/  @!P0 BRA `(.L_x_589) ;  /* 0x0000000800b88947 */ /* 0x000fea0003800000 */
[----:B------:R-:W-:Y:S01]  /*d790*/  IABS R16, R41 ;  /* 0x0000002900107213 */ /* 0x000fe20000000000 */
[----:B------:R-:W-:Y:S01]  /*d7a0*/  BSSY B1, `(.L_x_590) ;  /* 0x00000ab000017945 */ /* 0x000fe20003800000 */
[----:B------:R-:W-:Y:S02]  /*d7b0*/  IMAD.MOV.U32 R13, RZ, RZ, RZ ;  /* 0x000000ffff0d7224 */ /* 0x000fe400078e00ff */
[----:B------:R-:W0:Y:S08]  /*d7c0*/  I2F.RP R10, R16 ;  /* 0x00000010000a7306 */ /* 0x000e300000209400 */
[----:B0-----:R-:W0:Y:S02]  /*d7d0*/  MUFU.RCP R10, R10 ;  /* 0x0000000a000a7308 */ /* 0x001e240000001000 */
[----:B0-----:R-:W-:-:S06]  /*d7e0*/  VIADD R8, R10, 0xffffffe ;  /* 0x0ffffffe0a087836 */ /* 0x001fcc0000000000 */
[----:B------:R0:W1:Y:S02]  /*d7f0*/  F2I.FTZ.U32.TRUNC.NTZ R9, R8 ;  /* 0x0000000800097305 */ /* 0x000064000021f000 */
[----:B0-----:R-:W-:Y:S01]  /*d800*/  MOV R8, RZ ;  /* 0x000000ff00087202 */ /* 0x001fe20000000f00 */
[----:B-1----:R-:W-:-:S04]  /*d810*/  IMAD.MOV R15, RZ, RZ, -R9 ;  /* 0x000000ffff0f7224 */ /* 0x002fc800078e0a09 */
[----:B------:R-:W-:-:S04]  /*d820*/  IMAD R15, R15, R16, RZ ;  /* 0x000000100f0f7224 */ /* 0x000fc800078e02ff */
[----:B------:R-:W-:-:S07]  /*d830*/  IMAD.HI.U32 R15, R9, R15, R8 ;  /* 0x0000000f090f7227 */ /* 0x000fce00078e0008 */
.L_x_606:
[----:B0-----:R-:W0:Y:S01]  /*d840*/  LDCU UR4, c[0x0][0x3a8] ;  /* 0x00007500ff0477ac */ /* 0x001e220008000800 */
[----:B---3--:R-:W-:Y:S01]  /*d850*/  IMAD.IADD R8, R39, 0x1, R13 ;  /* 0x0000000127087824 */ /* 0x008fe200078e020d */
[-C--:B------:R-:W-:Y:S01]  /*d860*/  IABS R20, R41.reuse ;  /* 0x0000002900147213 */ /* 0x080fe20000000000 */
[----:B------:R-:W-:Y:S01]  /*d870*/  BSSY B2, `(.L_x_591) ;  /* 0x0000021000027945 */ /* 0x000fe20003800000 */
[----:B-1----:R-:W-:Y:S02]  /*d880*/  LOP3.LUT R19, RZ, R41, RZ, 0x33, !PT ;  /* 0x00000029ff137212 */ /* 0x002fe400078e33ff */
[----:B------:R-:W-:-:S05]  /*d890*/  LOP3.LUT R8, RZ, R8, RZ, 0x33, !PT ;  /* 0x00000008ff087212 */ /* 0x000fca00078e33ff */
[----:B0-----:R-:W-:Y:S01]  /*d8a0*/  VIADD R22, R8, UR4 ;  /* 0x0000000408167c36 */ /* 0x001fe20008000000 */
[----:B------:R-:W-:-:S04]  /*d8b0*/  IABS R8, R41 ;  /* 0x0000002900087213 */ /* 0x000fc80000000000 */
[----:B------:R-:W-:Y:S01]  /*d8c0*/  IABS R10, R22 ;  /* 0x00000016000a7213 */ /* 0x000fe20000000000 */
[----:B------:R-:W-:-:S04]  /*d8d0*/  IMAD.MOV R21, RZ, RZ, -R8 ;  /* 0x000000ffff157224 */ /* 0x000fc800078e0a08 */
[----:B------:R-:W-:-:S04]  /*d8e0*/  IMAD.HI.U32 R8, R15, R10, RZ ;  /* 0x0000000a0f087227 */ /* 0x000fc800078e00ff */
[----:B------:R-:W-:-:S05]  /*d8f0*/  IMAD R9, R8, R21, R10 ;  /* 0x0000001508097224 */ /* 0x000fca00078e020a */
[----:B------:R-:W-:-:S13]  /*d900*/  ISETP.GT.U32.AND P1, PT, R16, R9, PT ;  /* 0x000000091000720c */ /* 0x000fda0003f24070 */
[----:B------:R-:W-:Y:S01]  /*d910*/  @!P1 IADD3 R9, PT, PT, R9, -R20, RZ ;  /* 0x8000001409099210 */ /* 0x000fe20007ffe0ff */
[----:B------:R-:W-:-:S03]  /*d920*/  @!P1 VIADD R8, R8, 0x1 ;  /* 0x0000000108089836 */ /* 0x000fc60000000000 */
[----:B------:R-:W-:Y:S02]  /*d930*/  ISETP.GE.U32.AND P0, PT, R9, R16, PT ;  /* 0x000000100900720c */ /* 0x000fe40003f06070 */
[----:B------:R-:W-:-:S04]  /*d940*/  LOP3.LUT R9, R22, R41, RZ, 0x3c, !PT ;  /* 0x0000002916097212 */ /* 0x000fc800078e3cff */
[----:B------:R-:W-:-:S07]  /*d950*/  ISETP.GE.AND P2, PT, R9, RZ, PT ;  /* 0x000000ff0900720c */ /* 0x000fce0003f46270 */
[----:B------:R-:W-:Y:S01]  /*d960*/  @P0 VIADD R8, R8, 0x1 ;  /* 0x0000000108080836 */ /* 0x000fe20000000000 */
[----:B------:R-:W-:-:S05]  /*d970*/  ISETP.NE.AND P0, PT, R41, RZ, PT ;  /* 0x000000ff2900720c */ /* 0x000fca0003f05270 */
[----:B------:R-:W-:-:S05]  /*d980*/  @!P2 IMAD.MOV R8, RZ, RZ, -R8 ;  /* 0x000000ffff08a224 */ /* 0x000fca00078e0a08 */
[----:B------:R-:W-:-:S04]  /*d990*/  SEL R10, R19, R8, !P0 ;  /* 0x00000008130a7207 */ /* 0x000fc80004000000 */
[----:B------:R-:W-:Y:S02]  /*d9a0*/  ISETP.NE.AND P1, PT, R42, R10, PT ;  /* 0x0000000a2a00720c */ /* 0x000fe40003f25270 */
[----:B------:R-:W-:-:S05]  /*d9b0*/  IADD3 R8, PT, PT, -R10, RZ, RZ ;  /* 0x000000ff0a087210 */ /* 0x000fca0007ffe1ff */
[----:B------:R-:W-:-:S06]  /*d9c0*/  IMAD R11, R41, R8, R22 ;  /* 0x00000008290b7224 */ /* 0x000fcc00078e0216 */
[----:B------:R-:W-:-:S06]  /*d9d0*/  @!P1 IMAD R8, R11, 0x8, R40 ;  /* 0x000000080b089824 */ /* 0x000fcc00078e0228 */
        /* <DEDUP_REMOVED lines=8> */
[----:B------:R0:W3:Y:S02]  /*da60*/  SHFL.IDX PT, R9, R9, R10, 0x1f ;  /* 0x00001f0a09097589 */ /* 0x0000e400000e0000 */
.L_x_1323:
[----:B---3--:R-:W-:-:S07]  /*da70*/  MOV R24, R9 ;  /* 0x0000000900187202 */ /* 0x008fce0000000f00 */
.L_x_592:
[----:B------:R-:W-:Y:S05]  /*da80*/  BSYNC B2 ;  /* 0x0000000000027941 */ /* 0x000fea0003800000 */
.L_x_591:
[----:B------:R-:W-:-:S05]  /*da90*/  LEA R18, R13, UR5, 0x3 ;  /* 0x000000050d127c11 */ /* 0x000fca000f8e18ff */
[----:B0-----:R-:W3:Y:S01]  /*daa0*/  LDL.64 R10, [R18] ;  /* 0x00000000120a7983 */ /* 0x001ee20000100a00 */
[----:B------:R-:W0:Y:S01]  /*dab0*/  I2F.RP R23, R20 ;  /* 0x0000001400177306 */ /* 0x000e220000209400 */
[----:B------:R-:W-:Y:S02]  /*dac0*/  HFMA2 R16, -RZ, RZ, 0, 0 ;  /* 0x00000000ff107431 */ /* 0x000fe400000001ff */
[----:B-----5:R-:W-:Y:S01]  /*dad0*/  VIADD R12, R22, 0xffffffff ;  /* 0xffffffff160c7836 */ /* 0x020fe20000000000 */
[----:B------:R-:W-:Y:S04]  /*dae0*/  BSSY B2, `(.L_x_594) ;  /* 0x0000028000027945 */ /* 0x000fe80003800000 */
[----:B0-----:R-:W0:Y:S02]  /*daf0*/  MUFU.RCP R23, R23 ;  /* 0x0000001700177308 */ /* 0x001e240000001000 */
[----:B0-----:R-:W-:-:S06]  /*db00*/  VIADD R25, R23, 0xffffffe ;  /* 0x0ffffffe17197836 */ /* 0x001fcc0000000000 */
[----:B------:R-:W0:Y:S02]  /*db10*/  F2I.FTZ.U32.TRUNC.NTZ R17, R25 ;  /* 0x0000001900117305 */ /* 0x000e24000021f000 */
[----:B0-----:R-:W-:-:S04]  /*db20*/  IMAD.MOV R15, RZ, RZ, -R17 ;  /* 0x000000ffff0f7224 */ /* 0x001fc800078e0a11 */
[----:B------:R-:W-:-:S04]  /*db30*/  IMAD R15, R15, R20, RZ ;  /* 0x000000140f0f7224 */ /* 0x000fc800078e02ff */
[----:B------:R-:W-:Y:S01]  /*db40*/  IMAD.HI.U32 R15, R17, R15, R16 ;  /* 0x0000000f110f7227 */ /* 0x000fe200078e0010 */
[----:B------:R-:W-:-:S05]  /*db50*/  IABS R16, R12 ;  /* 0x0000000c00107213 */ /* 0x000fca0000000000 */
[----:B------:R-:W-:-:S04]  /*db60*/  IMAD.HI.U32 R26, R15, R16, RZ ;  /* 0x000000100f1a7227 */ /* 0x000fc800078e00ff */
[----:B------:R-:W-:Y:S02]  /*db70*/  IMAD R17, R26, R21, R16 ;  /* 0x000000151a117224 */ /* 0x000fe400078e0210 */
[----:B------:R-:W-:-:S05]  /*db80*/  IMAD.MOV.U32 R16, RZ, RZ, R20 ;  /* 0x000000ffff107224 */ /* 0x000fca00078e0014 */
[----:B------:R-:W-:-:S13]  /*db90*/  ISETP.GT.U32.AND P3, PT, R16, R17, PT ;  /* 0x000000111000720c */ /* 0x000fda0003f64070 */
[----:B------:R-:W-:Y:S02]  /*dba0*/  @!P3 IMAD.IADD R17, R17, 0x1, -R20 ;  /* 0x000000011111b824 */ /* 0x000fe400078e0a14 */
[----:B------:R-:W-:-:S03]  /*dbb0*/  @!P3 VIADD R26, R26, 0x1 ;  /* 0x000000011a1ab836 */ /* 0x000fc60000000000 */
[----:B------:R-:W-:Y:S02]  /*dbc0*/  ISETP.GE.U32.AND P1, PT, R17, R16, PT ;  /* 0x000000101100720c */ /* 0x000fe40003f26070 */
[----:B------:R-:W-:-:S04]  /*dbd0*/  LOP3.LUT R17, R12, R41, RZ, 0x3c, !PT ;  /* 0x000000290c117212 */ /* 0x000fc800078e3cff */
[----:B------:R-:W-:Y:S01]  /*dbe0*/  ISETP.GE.AND P4, PT, R17, RZ, PT ;  /* 0x000000ff1100720c */ /* 0x000fe20003f86270 */
[----:B------:R-:W-:-:S06]  /*dbf0*/  IMAD.U32 R17, R13, 0x8, R1 ;  /* 0x000000080d117824 */ /* 0x000fcc00078e0001 */
[----:B------:R-:W-:-:S06]  /*dc00*/  @P1 VIADD R26, R26, 0x1 ;  /* 0x000000011a1a1836 */ /* 0x000fcc0000000000 */
[----:B------:R-:W-:-:S04]  /*dc10*/  @!P4 IADD3 R26, PT, PT, -R26, RZ, RZ ;  /* 0x000000ff1a1ac210 */ /* 0x000fc80007ffe1ff */
[----:B------:R-:W-:-:S04]  /*dc20*/  SEL R25, R19, R26, !P0 ;  /* 0x0000001a13197207 */ /* 0x000fc80004000000 */
[----:B------:R-:W-:Y:S02]  /*dc30*/  ISETP.NE.AND P1, PT, R42, R25, PT ;  /* 0x000000192a00720c */ /* 0x000fe40003f25270 */
[----:B---3--:R-:W-:-:S13]  /*dc40*/  FSETP.GEU.AND P2, PT, R11, R24, PT ;  /* 0x000000180b00720b */ /* 0x008fda0003f4e000 */
[----:B-1----:R-:W-:Y:S01]  /*dc50*/  @!P2 MOV R8, R10 ;  /* 0x0000000a0008a202 */ /* 0x002fe20000000f00 */
[----:B------:R-:W-:Y:S02]  /*dc60*/  @!P2 IMAD.MOV.U32 R9, RZ, RZ, R11 ;  /* 0x000000ffff09a224 */ /* 0x000fe400078e000b */
[----:B------:R-:W-:-:S03]  /*dc70*/  IMAD.MOV R10, RZ, RZ, -R25 ;  /* 0x000000ffff0a7224 */ /* 0x000fc600078e0a19 */
[----:B------:R0:W-:Y:S01]  /*dc80*/  STL.64 [R17], R8 ;  /* 0x0000000811007387 */ /* 0x0001e20000100a00 */
[----:B------:R-:W-:Y:S01]  /*dc90*/  IMAD R11, R41, R10, R12 ;  /* 0x0000000a290b7224 */ /* 0x000fe200078e020c */
[----:B------:R-:W-:Y:S06]  /*dca0*/  @!P1 BRA `(.L_x_595) ;  /* 0x0000000000209947 */ /* 0x000fec0003800000 */
[----:B0-----:R-:W-:Y:S01]  /*dcb0*/  IMAD R8, R11, 0x8, R40 ;  /* 0x000000080b087824 */ /* 0x001fe200078e0228 */
[----:B------:R-:W-:-:S05]  /*dcc0*/  UMOV UR4, 0xffffffff ;  /* 0xffffffff00047882 */ /* 0x000fca0000000000 */
[----:B------:R-:W0:Y:S01]  /*dcd0*/  LDS.64 R8, [R8] ;  /* 0x0000000008087984 */ /* 0x000e220000000a00 */
[----:B------:R-:W-:Y:S05]  /*dce0*/  BRA.DIV UR4, `(.L_x_596) ;  /* 0x000000da04747947 */ /* 0x000fea000b800000 */
[----:B0-----:R0:W1:Y:S04]  /*dcf0*/  SHFL.IDX PT, R8, R8, R25, 0x1f ;  /* 0x00001f1908087589 */ /* 0x00106800000e0000 */
[----:B------:R0:W3:Y:S02]  /*dd00*/  SHFL.IDX PT, R9, R9, R25, 0x1f ;  /* 0x00001f1909097589 */ /* 0x0000e400000e0000 */
.L_x_1327:
[----:B---3--:R-:W-:Y:S01]  /*dd10*/  IMAD.MOV.U32 R24, RZ, RZ, R9 ;  /* 0x000000ffff187224 */ /* 0x008fe200078e0009 */
[----:B------:R-:W-:Y:S06]  /*dd20*/  BRA `(.L_x_597) ;  /* 0x00000000000c7947 */ /* 0x000fec0003800000 */
.L_x_595:
[----:B0-----:R-:W-:-:S06]  /*dd30*/  LEA R8, R11, R40, 0x3 ;  /* 0x000000280b087211 */ /* 0x001fcc00078e18ff */
[----:B------:R-:W0:Y:S02]  /*dd40*/  LDS.64 R8, [R8] ;  /* 0x0000000008087984 */ /* 0x000e240000000a00 */
[----:B0-----:R-:W-:-:S07]  /*dd50*/  IMAD.MOV.U32 R24, RZ, RZ, R9 ;  /* 0x000000ffff187224 */ /* 0x001fce00078e0009 */
.L_x_597:
[----:B------:R-:W-:Y:S05]  /*dd60*/  BSYNC B2 ;  /* 0x0000000000027941 */ /* 0x000fea0003800000 */
.L_x_594:
[----:B------:R-:W3:Y:S01]  /*dd70*/  LDL.64 R10, [R18+0x8] ;  /* 0x00000800120a7983 */ /* 0x000ee20000100a00 */
[----:B------:R-:W-:Y:S01]  /*dd80*/  VIADD R12, R22, 0xfffffffe ;  /* 0xfffffffe160c7836 */ /* 0x000fe20000000000 */
[----:B------:R-:W-:Y:S04]  /*dd90*/  BSSY B2, `(.L_x_598) ;  /* 0x0000020000027945 */ /* 0x000fe80003800000 */
[----:B------:R-:W-:-:S05]  /*dda0*/  IABS R28, R12 ;  /* 0x0000000c001c7213 */ /* 0x000fca0000000000 */
        /* <DEDUP_REMOVED lines=8> */
[----:B------:R-:W-:-:S06]  /*de30*/  @P1 VIADD R26, R26, 0x1 ;  /* 0x000000011a1a1836 */ /* 0x000fcc0000000000 */
[----:B------:R-:W-:-:S04]  /*de40*/  @!P4 IADD3 R26, PT, PT, -R26, RZ, RZ ;  /* 0x000000ff1a1ac210 */ /* 0x000fc80007ffe1ff */
[----:B0-----:R-:W-:-:S04]  /*de50*/  SEL R25, R19, R26, !P0 ;  /* 0x0000001a13197207 */ /* 0x001fc80004000000 */
[----:B------:R-:W-:Y:S02]  /*de60*/  ISETP.NE.AND P1, PT, R42, R25, PT ;  /* 0x000000192a00720c */ /* 0x000fe40003f25270 */
[----:B---3--:R-:W-:-:S13]  /*de70*/  FSETP.GEU.AND P2, PT, R11, R24, PT ;  /* 0x000000180b00720b */ /* 0x008fda0003f4e000 */
[----:B-1----:R-:W-:Y:S02]  /*de80*/  @!P2 IMAD.MOV.U32 R8, RZ, RZ, R10 ;  /* 0x000000ffff08a224 */ /* 0x002fe400078e000a */
[----:B------:R-:W-:Y:S02]  /*de90*/  @!P2 IMAD.MOV.U32 R9, RZ, RZ, R11 ;  /* 0x000000ffff09a224 */ /* 0x000fe400078e000b */
[----:B------:R-:W-:-:S03]  /*dea0*/  IMAD.MOV R10, RZ, RZ, -R25 ;  /* 0x000000ffff0a7224 */ /* 0x000fc600078e0a19 */
        /* <DEDUP_REMOVED lines=9> */
.L_x_1331:
[----:B---3--:R-:W-:Y:S01]  /*df40*/  IMAD.MOV.U32 R12, RZ, RZ, R9 ;  /* 0x000000ffff0c7224 */ /* 0x008fe200078e0009 */
[----:B------:R-:W-:Y:S06]  /*df50*/  BRA `(.L_x_601) ;  /* 0x00000000000c7947 */ /* 0x000fec0003800000 */
.L_x_599:
[----:B0-----:R-:W-:-:S06]  /*df60*/  LEA R8, R11, R40, 0x3 ;  /* 0x000000280b087211 */ /* 0x001fcc00078e18ff */
[----:B------:R-:W0:Y:S02]  /*df70*/  LDS.64 R8, [R8] ;  /* 0x0000000008087984 */ /* 0x000e240000000a00 */
[----:B0-----:R-:W-:-:S07]  /*df80*/  IMAD.MOV.U32 R12, RZ, RZ, R9 ;  /* 0x000000ffff0c7224 */ /* 0x001fce00078e0009 */
.L_x_601:
[----:B------:R-:W-:Y:S05]  /*df90*/  BSYNC B2 ;  /* 0x0000000000027941 */ /* 0x000fea0003800000 */
.L_x_598:
        /* <DEDUP_REMOVED lines=9> */
[----:B------:R-:W-:-:S13]  /*e030*/  ISETP.GE.U32.AND P1, PT, R21, R16, PT ;  /* 0x000000101500720c */ /* 0x000fda0003f26070 */
[----:B------:R-:W-:Y:S01]  /*e040*/  @P1 VIADD R24, R24, 0x1 ;  /* 0x0000000118181836 */ /* 0x000fe20000000000 */
[----:B---3--:R-:W-:Y:S02]  /*e050*/  FSETP.GEU.AND P2, PT, R11, R12, PT ;  /* 0x0000000c0b00720b */ /* 0x008fe40003f4e000 */
[----:B------:R-:W-:-:S04]  /*e060*/  LOP3.LUT R12, R22, R41, RZ, 0x3c, !PT ;  /* 0x00000029160c7212 */ /* 0x000fc800078e3cff */
[----:B------:R-:W-:-:S07]  /*e070*/  ISETP.GE.AND P4, PT, R12, RZ, PT ;  /* 0x000000ff0c00720c */ /* 0x000fce0003f86270 */
[----:B-1----:R-:W-:Y:S02]  /*e080*/  @!P2 IMAD.MOV.U32 R8, RZ, RZ, R10 ;  /* 0x000000ffff08a224 */ /* 0x002fe400078e000a */
[----:B------:R-:W-:-:S04]  /*e090*/  @!P2 IMAD.MOV.U32 R9, RZ, RZ, R11 ;  /* 0x000000ffff09a224 */ /* 0x000fc800078e000b */
[----:B------:R-:W-:Y:S01]  /*e0a0*/  @!P4 IADD3 R24, PT, PT, -R24, RZ, RZ ;  /* 0x000000ff1818c210 */ /* 0x000fe20007ffe1ff */
[----:B------:R1:W-:Y:S03]  /*e0b0*/  STL.64 [R17+0x10], R8 ;  /* 0x0000100811007387 */ /* 0x0003e60000100a00 */
[----:B------:R-:W-:-:S04]  /*e0c0*/  SEL R19, R19, R24, !P0 ;  /* 0x0000001813137207 */ /* 0x000fc80004000000 */
[----:B------:R-:W-:Y:S01]  /*e0d0*/  ISETP.NE.AND P0, PT, R42, R19, PT ;  /* 0x000000132a00720c */ /* 0x000fe20003f05270 */
[----:B------:R-:W-:-:S04]  /*e0e0*/  IMAD.MOV R10, RZ, RZ, -R19 ;  /* 0x000000ffff0a7224 */ /* 0x000fc800078e0a13 */
[----:B------:R-:W-:-:S08]  /*e0f0*/  IMAD R11, R41, R10, R22 ;  /* 0x0000000a290b7224 */ /* 0x000fd000078e0216 */
[----:B-1----:R-:W-:Y:S05]  /*e100*/  @!P0 BRA `(.L_x_603) ;  /* 0x0000000000208947 */ /* 0x002fea0003800000 */
[----:B------:R-:W-:Y:S01]  /*e110*/  IMAD R8, R11, 0x8, R40 ;  /* 0x000000080b087824 */ /* 0x000fe200078e0228 */
[----:B------:R-:W-:-:S05]  /*e120*/  UMOV UR4, 0xffffffff ;  /* 0xffffffff00047882 */ /* 0x000fca0000000000 */
[----:B------:R-:W1:Y:S01]  /*e130*/  LDS.64 R8, [R8] ;  /* 0x0000000008087984 */ /* 0x000e620000000a00 */
[----:B------:R-:W-:Y:S05]  /*e140*/  BRA.DIV UR4, `(.L_x_604) ;  /* 0x000000d604f47947 */ /* 0x000fea000b800000 */
[----:B-1----:R1:W3:Y:S04]  /*e150*/  SHFL.IDX PT, R8, R8, R19, 0x1f ;  /* 0x00001f1308087589 */ /* 0x0022e800000e0000 */
[----:B------:R1:W4:Y:S02]  /*e160*/  SHFL.IDX PT, R9, R9, R19, 0x1f ;  /* 0x00001f1309097589 */ /* 0x00032400000e0000 */
.L_x_1335:
[----:B----4-:R-:W-:Y:S01]  /*e170*/  IMAD.MOV.U32 R12, RZ, RZ, R9 ;  /* 0x000000ffff0c7224 */ /* 0x010fe200078e0009 */
[----:B------:R-:W-:Y:S06]  /*e180*/  BRA `(.L_x_605) ;  /* 0x00000000000c7947 */ /* 0x000fec0003800000 */
.L_x_603:
[----:B------:R-:W-:-:S06]  /*e190*/  LEA R8, R11, R40, 0x3 ;  /* 0x000000280b087211 */ /* 0x000fcc00078e18ff */
[----:B------:R-:W1:Y:S02]  /*e1a0*/  LDS.64 R8, [R8] ;  /* 0x0000000008087984 */ /* 0x000e640000000a00 */
[----:B-1----:R-:W-:-:S07]  /*e1b0*/  IMAD.MOV.U32 R12, RZ, RZ, R9 ;  /* 0x000000ffff0c7224 */ /* 0x002fce00078e0009 */
.L_x_605:
[----:B------:R-:W-:Y:S05]  /*e1c0*/  BSYNC B2 ;  /* 0x0000000000027941 */ /* 0x000fea0003800000 */
.L_x_602:
[----:B------:R-:W4:Y:S01]  /*e1d0*/  LDL.64 R10, [R18+0x18] ;  /* 0x00001800120a7983 */ /* 0x000f220000100a00 */
[----:B------:R-:W-:Y:S02]  /*e1e0*/  IADD3 R13, PT, PT, R13, 0x4, RZ ;  /* 0x000000040d0d7810 */ /* 0x000fe40007ffe0ff */
[----:B----4-:R-:W-:-:S13]  /*e1f0*/  FSETP.GEU.AND P0, PT, R11, R12, PT ;  /* 0x0000000c0b00720b */ /* 0x010fda0003f0e000 */
[----:B---3--:R-:W-:Y:S02]  /*e200*/  @!P0 IMAD.MOV.U32 R8, RZ, RZ, R10 ;  /* 0x000000ffff088224 */ /* 0x008fe400078e000a */
[----:B------:R-:W-:Y:S01]  /*e210*/  @!P0 IMAD.MOV.U32 R9, RZ, RZ, R11 ;  /* 0x000000ffff098224 */ /* 0x000fe200078e000b */
[----:B------:R-:W-:-:S04]  /*e220*/  ISETP.NE.AND P0, PT, R13, R7, PT ;  /* 0x000000070d00720c */ /* 0x000fc80003f05270 */
[----:B------:R3:W-:Y:S09]  /*e230*/  STL.64 [R17+0x18], R8 ;  /* 0x0000180811007387 */ /* 0x0007f20000100a00 */
[----:B------:R-:W-:Y:S05]  /*e240*/  @P0 BRA `(.L_x_606) ;  /* 0xfffffff4007c0947 */ /* 0x000fea000383ffff */
[----:B------:R-:W-:Y:S05]  /*e250*/  BSYNC B1 ;  /* 0x0000000000017941 */ /* 0x000fea0003800000 */
.L_x_590:
[----:B------:R-:W-:-:S07]  /*e260*/  IMAD.MOV.U32 R16, RZ, RZ, R7 ;  /* 0x000000ffff107224 */ /* 0x000fce00078e0007 */
.L_x_589:
[----:B------:R-:W-:Y:S01]  /*e270*/  ISETP.NE.AND P0, PT, R2, RZ, PT ;  /* 0x000000ff0200720c */ /* 0x000fe20003f05270 */
[----:B------:R-:W-:-:S12]  /*e280*/  BSSY B1, `(.L_x_588) ;  /* 0x000003d000017945 */ /* 0x000fd80003800000 */
[----:B------:R-:W-:Y:S05]  /*e290*/  @!P0 BRA `(.L_x_607) ;  /* 0x0000000000ec8947 */ /* 0x000fea0003800000 */
[----:B------:R-:W-:Y:S01]  /*e2a0*/  IABS R13, R41 ;  /* 0x00000029000d7213 */ /* 0x000fe20000000000 */
[----:B------:R-:W-:-:S03]  /*e2b0*/  HFMA2 R7, -RZ, RZ, 0, 0 ;  /* 0x00000000ff077431 */ /* 0x000fc600000001ff */
[----:B------:R-:W4:Y:S08]  /*e2c0*/  I2F.RP R10, R13 ;  /* 0x0000000d000a7306 */ /* 0x000f300000209400 */
[----:B----4-:R-:W3:Y:S02]  /*e2d0*/  MUFU.RCP R10, R10 ;  /* 0x0000000a000a7308 */ /* 0x010ee40000001000 */
[----:B---3--:R-:W-:-:S06]  /*e2e0*/  VIADD R8, R10, 0xffffffe ;  /* 0x0ffffffe0a087836 */ /* 0x008fcc0000000000 */
[----:B------:R3:W4:Y:S02]  /*e2f0*/  F2I.FTZ.U32.TRUNC.NTZ R9, R8 ;  /* 0x0000000800097305 */ /* 0x000724000021f000 */
[----:B---3--:R-:W-:Y:S02]  /*e300*/  IMAD.MOV.U32 R8, RZ, RZ, RZ ;  /* 0x000000ffff087224 */ /* 0x008fe400078e00ff */
[----:B----45:R-:W-:-:S04]  /*e310*/  IMAD.MOV R12, RZ, RZ, -R9 ;  /* 0x000000ffff0c7224 */ /* 0x030fc800078e0a09 */
[----:B------:R-:W-:-:S04]  /*e320*/  IMAD R15, R12, R13, RZ ;  /* 0x0000000d0c0f7224 */ /* 0x000fc800078e02ff */
[----:B------:R-:W-:-:S07]  /*e330*/  IMAD.HI.U32 R15, R9, R15, R8 ;  /* 0x0000000f090f7227 */ /* 0x000fce00078e0008 */
.L_x_612:
[----:B------:R-:W3:Y:S01]  /*e340*/  LDCU UR4, c[0x0][0x3a8] ;  /* 0x00007500ff0477ac */ /* 0x000ee20008000800 */
[----:B------:R-:W-:Y:S01]  /*e350*/  IMAD.IADD R8, R39, 0x1, R16 ;  /* 0x0000000127087824 */ /* 0x000fe200078e0210 */
[----:B------:R-:W-:Y:S01]  /*e360*/  BSSY B2, `(.L_x_608) ;  /* 0x0000025000027945 */ /* 0x000fe20003800000 */
[----:B------:R-:W-:-:S03]  /*e370*/  VIADD R7, R7, 0x1 ;  /* 0x0000000107077836 */ /* 0x000fc60000000000 */
[----:B------:R-:W-:-:S05]  /*e380*/  LOP3.LUT R8, RZ, R8, RZ, 0x33, !PT ;  /* 0x00000008ff087212 */ /* 0x000fca00078e33ff */
[----:B---3--:R-:W-:Y:S01]  /*e390*/  VIADD R12, R8, UR4 ;  /* 0x00000004080c7c36 */ /* 0x008fe20008000000 */
[----:B------:R-:W-:-:S04]  /*e3a0*/  IABS R8, R41 ;  /* 0x0000002900087213 */ /* 0x000fc80000000000 */
[----:B----4-:R-:W-:Y:S02]  /*e3b0*/  IABS R10, R12 ;  /* 0x0000000c000a7213 */ /* 0x010fe40000000000 */
[----:B------:R-:W-:-:S03]  /*e3c0*/  IADD3 R9, PT, PT, RZ, -R8, RZ ;  /* 0x80000008ff097210 */ /* 0x000fc60007ffe0ff */
[----:B------:R-:W-:-:S04]  /*e3d0*/  IMAD.HI.U32 R8, R15, R10, RZ ;  /* 0x0000000a0f087227 */ /* 0x000fc800078e00ff */
[----:B------:R-:W-:Y:S01]  /*e3e0*/  IMAD R10, R8, R9, R10 ;  /* 0x00000009080a7224 */ /* 0x000fe200078e020a */
[----:B------:R-:W-:-:S04]  /*e3f0*/  IABS R9, R41 ;  /* 0x0000002900097213 */ /* 0x000fc80000000000 */
[----:B------:R-:W-:-:S13]  /*e400*/  ISETP.GT.U32.AND P1, PT, R13, R10, PT ;  /* 0x0000000a0d00720c */ /* 0x000fda0003f24070 */
[----:B------:R-:W-:Y:S01]  /*e410*/  @!P1 IMAD.IADD R10, R10, 0x1, -R9 ;  /* 0x000000010a0a9824 */ /* 0x000fe200078e0a09 */
[----:B------:R-:W-:Y:S01]  /*e420*/  LOP3.LUT R9, R12, R41, RZ, 0x3c, !PT ;  /* 0x000000290c097212 */ /* 0x000fe200078e3cff */
[----:B------:R-:W-:Y:S01]  /*e430*/  @!P1 VIADD R8, R8, 0x1 ;  /* 0x0000000108089836 */ /* 0x000fe20000000000 */
[----:B------:R-:W-:Y:S02]  /*e440*/  ISETP.NE.AND P1, PT, R41, RZ, PT ;  /* 0x000000ff2900720c */ /* 0x000fe40003f25270 */
[----:B------:R-:W-:Y:S02]  /*e450*/  ISETP.GE.U32.AND P0, PT, R10, R13, PT ;  /* 0x0000000d0a00720c */ /* 0x000fe40003f06070 */
[----:B------:R-:W-:-:S11]  /*e460*/  ISETP.GE.AND P2, PT, R9, RZ, PT ;  /* 0x000000ff0900720c */ /* 0x000fd60003f46270 */
[----:B------:R-:W-:-:S05]  /*e470*/  @P0 VIADD R8, R8, 0x1 ;  /* 0x0000000108080836 */ /* 0x000fca0000000000 */
[----:B------:R-:W-:-:S05]  /*e480*/  MOV R10, R8 ;  /* 0x00000008000a7202 */ /* 0x000fca0000000f00 */
[----:B------:R-:W-:Y:S01]  /*e490*/  @!P2 IMAD.MOV R10, RZ, RZ, -R10 ;  /* 0x000000ffff0aa224 */ /* 0x000fe200078e0a0a */
[----:B------:R-:W-:Y:S02]  /*e4a0*/  @!P1 LOP3.LUT R10, RZ, R41, RZ, 0x33, !PT ;  /* 0x00000029ff0a9212 */ /* 0x000fe400078e33ff */
[----:B------:R-:W-:Y:S02]  /*e4b0*/  ISETP.NE.AND P1, PT, R7, R2, PT ;  /* 0x000000020700720c */ /* 0x000fe40003f25270 */
[----:B------:R-:W-:Y:S01]  /*e4c0*/  ISETP.NE.AND P0, PT, R42, R10, PT ;  /* 0x0000000a2a00720c */ /* 0x000fe20003f05270 */
[----:B------:R-:W-:-:S04]  /*e4d0*/  IMAD.MOV R8, RZ, RZ, -R10 ;  /* 0x000000ffff087224 */ /* 0x000fc800078e0a0a */
[----:B------:R-:W-:-:S08]  /*e4e0*/  IMAD R9, R41, R8, R12 ;  /* 0x0000000829097224 */ /* 0x000fd000078e020c */
[----:B------:R-:W-:Y:S05]  /*e4f0*/  @!P0 BRA `(.L_x_609) ;  /* 0x0000000000208947 */ /* 0x000fea0003800000 */
[----:B------:R-:W-:Y:S01]  /*e500*/  LEA R8, R9, R40, 0x3 ;  /* 0x0000002809087211 */ /* 0x000fe200078e18ff */
[----:B------:R-:W-:-:S05]  /*e510*/  UMOV UR4, 0xffffffff ;  /* 0xffffffff00047882 */ /* 0x000fca0000000000 */
[----:B------:R-:W3:Y:S01]  /*e520*/  LDS.64 R8, [R8] ;  /* 0x0000000008087984 */ /* 0x000ee20000000a00 */
[----:B------:R-:W-:Y:S05]  /*e530*/  BRA.DIV UR4, `(.L_x_610) ;  /* 0x000000d604447947 */ /* 0x000fea000b800000 */
[----:B---3--:R3:W4:Y:S04]  /*e540*/  SHFL.IDX PT, R18, R8, R10, 0x1f ;  /* 0x00001f0a08127589 */ /* 0x00872800000e0000 */
[----:B-1----:R3:W1:Y:S02]  /*e550*/  SHFL.IDX PT, R19, R9, R10, 0x1f ;  /* 0x00001f0a09137589 */ /* 0x00266400000e0000 */
.L_x_1339:
[----:B-1-3--:R-:W-:Y:S01]  /*e560*/  IMAD.MOV.U32 R10, RZ, RZ, R19 ;  /* 0x000000ffff0a7224 */ /* 0x00afe200078e0013 */
[----:B------:R-:W-:Y:S06]  /*e570*/  BRA `(.L_x_611) ;  /* 0x00000000000c7947 */ /* 0x000fec0003800000 */
.L_x_609:
[----:B------:R-:W-:-:S05]  /*e580*/  IMAD R9, R9, 0x8, R40 ;  /* 0x0000000809097824 */ /* 0x000fca00078e0228 */
[----:B-1----:R-:W1:Y:S02]  /*e590*/  LDS.64 R18, [R9] ;  /* 0x0000000009127984 */ /* 0x002e640000000a00 */
[----:B-1----:R-:W-:-:S07]  /*e5a0*/  IMAD.MOV.U32 R10, RZ, RZ, R19 ;  /* 0x000000ffff0a7224 */ /* 0x002fce00078e0013 */
.L_x_611:
[----:B------:R-:W-:Y:S05]  /*e5b0*/  BSYNC B2 ;  /* 0x0000000000027941 */ /* 0x000fea0003800000 */
.L_x_608:
[----:B------:R-:W-:-:S06]  /*e5c0*/  LEA R8, R16, UR5, 0x3 ;  /* 0x0000000510087c11 */ /* 0x000fcc000f8e18ff */
[----:B------:R-:W3:Y:S02]  /*e5d0*/  LDL.64 R8, [R8] ;  /* 0x0000000008087983 */ /* 0x000ee40000100a00 */
[----:B---3--:R-:W-:Y:S02]  /*e5e0*/  FSETP.GEU.AND P0, PT, R9, R10, PT ;  /* 0x0000000a0900720b */ /* 0x008fe40003f0e000 */
[C---:B------:R-:W-:Y:S01]  /*e5f0*/  LEA R10, R16.reuse, R1, 0x3 ;  /* 0x00000001100a7211 */ /* 0x040fe200078e18ff */
[----:B------:R-:W-:-:S10]  /*e600*/  VIADD R16, R16, 0x1 ;  /* 0x0000000110107836 */ /* 0x000fd40000000000 */
[----:B----4-:R-:W-:Y:S02]  /*e610*/  @!P0 IMAD.MOV.U32 R18, RZ, RZ, R8 ;  /* 0x000000ffff128224 */ /* 0x010fe400078e0008 */
[----:B------:R-:W-:-:S05]  /*e620*/  @!P0 IMAD.MOV.U32 R19, RZ, RZ, R9 ;  /* 0x000000ffff138224 */ /* 0x000fca00078e0009 */
[----:B------:R4:W-:Y:S01]  /*e630*/  STL.64 [R10], R18 ;  /* 0x000000120a007387 */ /* 0x0009e20000100a00 */
[----:B------:R-:W-:Y:S05]  /*e640*/  @P1 BRA `(.L_x_612) ;  /* 0xfffffffc003c1947 */ /* 0x000fea000383ffff */
.L_x_607:
[----:B------:R-:W-:Y:S05]  /*e650*/  BSYNC B1 ;  /* 0x0000000000017941 */ /* 0x000fea0003800000 */
.L_x_588:
[----:B------:R-:W-:Y:S01]  /*e660*/  UMOV UR4, 0xffffffff ;  /* 0xffffffff00047882 */ /* 0x000fe20000000000 */
[----:B------:R-:W-:Y:S02]  /*e670*/  ISETP.GE.AND P0, PT, R41, 0x1, PT ;  /* 0x000000012900780c */ /* 0x000fe40003f06270 */
[----:B------:R-:W-:Y:S11]  /*e680*/  BRA.DIV UR4, `(.L_x_613) ;  /* 0x000000d604347947 */ /* 0x000ff6000b800000 */
[----:B------:R-:W-:Y:S01]  /*e690*/  NOP ;  /* 0x0000000000007918 */ /* 0x000fe20000000000 */
.L_x_1342:
[----:B------:R-:W-:Y:S05]  /*e6a0*/  @!P0 BRA `(.L_x_614) ;  /* 0x00000010003c8947 */ /* 0x000fea0003800000 */
[----:B------:R-:W-:Y:S01]  /*e6b0*/  BSSY.RECONVERGENT B2, `(.L_x_614) ;  /* 0x000010e000027945 */ /* 0x000fe20003800200 */
[----:B------:R-:W-:Y:S01]  /*e6c0*/  IADD3 R7, PT, PT, R1, 0x44, RZ ;  /* 0x0000004401077810 */ /* 0x000fe20007ffe0ff */
[----:B01-34-:R-:W-:Y:S01]  /*e6d0*/  IMAD.MOV.U32 R16, RZ, RZ, RZ ;  /* 0x000000ffff107224 */ /* 0x01bfe200078e00ff */
[----:B------:R-:W-:Y:S02]  /*e6e0*/  PRMT R15, RZ, 0x7610, R15 ;  /* 0x00007610ff0f7816 */ /* 0x000fe4000000000f */
[----:B------:R-:W-:-:S07]  /*e6f0*/  PRMT R8, RZ, 0x7610, R8 ;  /* 0x00007610ff087816 */ /* 0x000fce0000000008 */
.L_x_629:
        /* <DEDUP_REMOVED lines=9> */
[----:B------:R-:W-:Y:S02]  /*e790*/  IMAD.IADD R17, R0, 0x1, -R20 ;  /* 0x0000000100117824 */ /* 0x000fe400078e0a14 */
[----:B------:R-:W-:Y:S01]  /*e7a0*/  IMAD.MOV.U32 R18, RZ, RZ, R16 ;  /* 0x000000ffff127224 */ /* 0x000fe200078e0010 */
[----:B------:R-:W-:Y:S02]  /*e7b0*/  ISETP.GE.U32.AND P1, PT, R9, 0xf, PT ;  /* 0x0000000f0900780c */ /* 0x000fe40003f26070 */
[----:B------:R-:W-:-:S11]  /*e7c0*/  LEA R9, R20, UR7, 0x3 ;  /* 0x0000000714097c11 */ /* 0x000fd6000f8e18ff */
[----:B------:R-:W-:Y:S05]  /*e7d0*/  @!P1 BRA `(.L_x_618) ;  /* 0x0000000400e89947 */ /* 0x000fea0003800000 */
[----:B------:R-:W-:Y:S01]  /*e7e0*/  LOP3.LUT R19, R17, 0xfffffff0, RZ, 0xc0, !PT ;  /* 0xfffffff011137812 */ /* 0x000fe200078ec0ff */
[----:B------:R-:W-:Y:S01]  /*e7f0*/  BSSY.RECONVERGENT B4, `(.L_x_619) ;  /* 0x0000077000047945 */ /* 0x000fe20003800200 */
[----:B------:R-:W-:Y:S02]  /*e800*/  IMAD R18, R20, 0x8, R7 ;  /* 0x0000000814127824 */ /* 0x000fe400078e0207 */
[----:B------:R-:W-:-:S07]  /*e810*/  IADD3 R19, PT, PT, -R19, RZ, RZ ;  /* 0x000000ff13137210 */ /* 0x000fce0007ffe1ff */
.L_x_620:
[----:B------:R-:W3:Y:S04]  /*e820*/  LDL R13, [R18+-0x38] ;  /* 0xffffc800120d7983 */ /* 0x000ee80000100800 */
[----:B------:R-:W3:Y:S02]  /*e830*/  LDL.64 R10, [R9] ;  /* 0x00000000090a7983 */ /* 0x000ee40000100a00 */
[----:B---3--:R-:W-:-:S13]  /*e840*/  FSETP.GT.AND P1, PT, R11, R13, PT ;  /* 0x0000000d0b00720b */ /* 0x008fda0003f24000 */
[----:B-----5:R-:W3:Y:S04]  /*e850*/  @P1 LDL R12, [R18+-0x3c] ;  /* 0xffffc400120c1983 */ /* 0x020ee80000100800 */
[----:B---3--:R0:W-:Y:S04]  /*e860*/  @P1 STL.64 [R9], R12 ;  /* 0x0000000c09001387 */ /* 0x0081e80000100a00 */
[----:B------:R1:W-:Y:S04]  /*e870*/  @P1 STL.64 [R18+-0x3c], R10 ;  /* 0xffffc40a12001387 */ /* 0x0003e80000100a00 */
[----:B0-----:R-:W3:Y:S04]  /*e880*/  LDL R13, [R18+-0x30] ;  /* 0xffffd000120d7983 */ /* 0x001ee80000100800 */
[----:B-1----:R-:W3:Y:S02]  /*e890*/  @P1 LDL R11, [R9+0x4] ;  /* 0x00000400090b1983 */ /* 0x002ee40000100800 */
[----:B---3--:R-:W-:-:S13]  /*e8a0*/  FSETP.GT.AND P1, PT, R11, R13, PT ;  /* 0x0000000d0b00720b */ /* 0x008fda0003f24000 */
[----:B------:R-:W3:Y:S04]  /*e8b0*/  @P1 LDL R12, [R18+-0x34] ;  /* 0xffffcc00120c1983 */ /* 0x000ee80000100800 */
[----:B------:R-:W4:Y:S04]  /*e8c0*/  @P1 LDL R10, [R9] ;  /* 0x00000000090a1983 */ /* 0x000f280000100800 */
[----:B---3--:R0:W-:Y:S04]  /*e8d0*/  @P1 STL.64 [R9], R12 ;  /* 0x0000000c09001387 */ /* 0x0081e80000100a00 */
[----:B----4-:R1:W-:Y:S04]  /*e8e0*/  @P1 STL.64 [R18+-0x34], R10 ;  /* 0xffffcc0a12001387 */ /* 0x0103e80000100a00 */
        /* <DEDUP_REMOVED lines=35> */
[----:B0-----:R-:W3:Y:S04]  /*eb20*/  LDL R13, [R18] ;  /* 0x00000000120d7983 */ /* 0x001ee80000100800 */
[----:B-1----:R-:W3:Y:S02]  /*eb30*/  @P1 LDL R11, [R9+0x4] ;  /* 0x00000400090b1983 */ /* 0x002ee40000100800 */
[----:B---3--:R-:W-:-:S13]  /*eb40*/  FSETP.GT.AND P1, PT, R11, R13, PT ;  /* 0x0000000d0b00720b */ /* 0x008fda0003f24000 */
[----:B------:R-:W3:Y:S04]  /*eb50*/  @P1 LDL R12, [R18+-0x4] ;  /* 0xfffffc00120c1983 */ /* 0x000ee80000100800 */
[----:B------:R-:W4:Y:S04]  /*eb60*/  @P1 LDL R10, [R9] ;  /* 0x00000000090a1983 */ /* 0x000f280000100800 */
[----:B---3--:R0:W-:Y:S04]  /*eb70*/  @P1 STL.64 [R9], R12 ;  /* 0x0000000c09001387 */ /* 0x0081e80000100a00 */
[----:B----4-:R1:W-:Y:S04]  /*eb80*/  @P1 STL.64 [R18+-0x4], R10 ;  /* 0xfffffc0a12001387 */ /* 0x0103e80000100a00 */
[----:B0-----:R-:W3:Y:S04]  /*eb90*/  LDL R13, [R18+0x8] ;  /* 0x00000800120d7983 */ /* 0x001ee80000100800 */
[----:B-1----:R-:W3:Y:S02]  /*eba0*/  @P1 LDL R11, [R9+0x4] ;  /* 0x00000400090b1983 */ /* 0x002ee40000100800 */
[----:B---3--:R-:W-:-:S13]  /*ebb0*/  FSETP.GT.AND P1, PT, R11, R13, PT ;  /* 0x0000000d0b00720b */ /* 0x008fda0003f24000 */
[----:B------:R-:W3:Y:S04]  /*ebc0*/  @P1 LDL R12, [R18+0x4] ;  /* 0x00000400120c1983 */ /* 0x000ee80000100800 */
[----:B------:R-:W4:Y:S04]  /*ebd0*/  @P1 LDL R10, [R9] ;  /* 0x00000000090a1983 */ /* 0x000f280000100800 */
[----:B---3--:R0:W-:Y:S04]  /*ebe0*/  @P1 STL.64 [R9], R12 ;  /* 0x0000000c09001387 */ /* 0x0081e80000100a00 */
[----:B----4-:R1:W-:Y:S04]  /*ebf0*/  @P1 STL.64 [R18+0x4], R10 ;  /* 0x0000040a12001387 */ /* 0x0103e80000100a00 */
        /* <DEDUP_REMOVED lines=46> */
[----:B------:R-:W4:Y:S01]  /*eee0*/  @P1 LDL R10, [R9] ;  /* 0x00000000090a1983 */ /* 0x000f220000100800 */
[----:B------:R-:W-:Y:S02]  /*eef0*/  VIADD R19, R19, 0x10 ;  /* 0x0000001013137836 */ /* 0x000fe40000000000 */
[----:B------:R-:W-:Y:S01]  /*ef00*/  VIADD R20, R20, 0x10 ;  /* 0x0000001014147836 */ /* 0x000fe20000000000 */
[----:B---3--:R-:W-:Y:S04]  /*ef10*/  @P1 STL.64 [R9], R12 ;  /* 0x0000000c09001387 */ /* 0x008fe80000100a00 */
[----:B----4-:R0:W-:Y:S01]  /*ef20*/  @P1 STL.64 [R18+0x3c], R10 ;  /* 0x00003c0a12001387 */ /* 0x0101e20000100a00 */
[----:B------:R-:W-:Y:S01]  /*ef30*/  ISETP.NE.AND P1, PT, R19, RZ, PT ;  /* 0x000000ff1300720c */ /* 0x000fe20003f25270 */
[----:B0-----:R-:W-:-:S12]  /*ef40*/  VIADD R18, R18, 0x80 ;  /* 0x0000008012127836 */ /* 0x001fd80000000000 */
[----:B------:R-:W-:Y:S05]  /*ef50*/  @P1 BRA `(.L_x_620) ;  /* 0xfffffff800301947 */ /* 0x000fea000383ffff */
[----:B------:R-:W-:Y:S05]  /*ef60*/  BSYNC.RECONVERGENT B4 ;  /* 0x0000000000047941 */ /* 0x000fea0003800200 */
.L_x_619:
[----:B------:R-:W-:-:S07]  /*ef70*/  IADD3 R18, PT, PT, R20, 0x1, RZ ;  /* 0x0000000114127810 */ /* 0x000fce0007ffe0ff */
.L_x_618:
[----:B------:R-:W-:Y:S05]  /*ef80*/  BSYNC.RECONVERGENT B3 ;  /* 0x0000000000037941 */ /* 0x000fea0003800200 */
.L_x_617:
[----:B------:R-:W-:-:S13]  /*ef90*/  LOP3.LUT P1, RZ, R17, 0xf, RZ, 0xc0, !PT ;  /* 0x0000000f11ff7812 */ /* 0x000fda000782c0ff */
        /* <DEDUP_REMOVED lines=9> */
[----:B------:R-:W3:Y:S04]  /*f030*/  LDL.64 R10, [R9] ;  /* 0x00000000090a7983 */ /* 0x000ee80000100a00 */
[----:B-----5:R-:W3:Y:S02]  /*f040*/  LDL.64 R12, [R19] ;  /* 0x00000000130c7983 */ /* 0x020ee40000100a00 */
        /* <DEDUP_REMOVED lines=47> */
.L_x_624:
[----:B------:R-:W-:Y:S05]  /*f340*/  BSYNC.RECONVERGENT B4 ;  /* 0x0000000000047941 */ /* 0x000fea0003800200 */
.L_x_623:
[----:B------:R-:W-:-:S07]  /*f350*/  VIADD R18, R18, 0x8 ;  /* 0x0000000812127836 */ /* 0x000fce0000000000 */
.L_x_622:
[----:B------:R-:W-:Y:S05]  /*f360*/  BSYNC.RECONVERGENT B3 ;  /* 0x0000000000037941 */ /* 0x000fea0003800200 */
.L_x_621:
        /* <DEDUP_REMOVED lines=37> */
.L_x_628:
[----:B------:R-:W-:Y:S05]  /*f5c0*/  BSYNC.RECONVERGENT B4 ;  /* 0x0000000000047941 */ /* 0x000fea0003800200 */
.L_x_627:
[----:B------:R-:W-:-:S07]  /*f5d0*/  VIADD R18, R18, 0x4 ;  /* 0x0000000412127836 */ /* 0x000fce0000000000 */
.L_x_626:
[----:B------:R-:W-:Y:S05]  /*f5e0*/  BSYNC.RECONVERGENT B3 ;  /* 0x0000000000037941 */ /* 0x000fea0003800200 */
.L_x_625:
[----:B------:R-:W-:-:S13]  /*f5f0*/  ISETP.NE.AND P1, PT, R17, RZ, PT ;  /* 0x000000ff1100720c */ /* 0x000fda0003f25270 */
[----:B------:R-:W-:Y:S05]  /*f600*/  @!P1 BRA `(.L_x_616) ;  /* 0x0000000000509947 */ /* 0x000fea0003800000 */
[----:B------:R-:W-:Y:S01]  /*f610*/  LEA R18, R18, UR7, 0x3 ;  /* 0x0000000712127c11 */ /* 0x000fe2000f8e18ff */
[----:B0-----:R-:W3:Y:S04]  /*f620*/  LDL.64 R10, [R9] ;  /* 0x00000000090a7983 */ /* 0x001ee80000100a00 */
[----:B-----5:R-:W3:Y:S02]  /*f630*/  LDL.64 R12, [R18] ;  /* 0x00000000120c7983 */ /* 0x020ee40000100a00 */
        /* <DEDUP_REMOVED lines=17> */
.L_x_616:
[----:B------:R-:W-:Y:S05]  /*f750*/  BSYNC.RECONVERGENT B1 ;  /* 0x0000000000017941 */ /* 0x000fea0003800200 */
.L_x_615:
[----:B------:R-:W-:Y:S01]  /*f760*/  VIADD R8, R8, 0x1 ;  /* 0x0000000108087836 */ /* 0x000fe20000000000 */
[----:B------:R-:W-:Y:S01]  /*f770*/  IADD3 R15, PT, PT, R15, 0x1, RZ ;  /* 0x000000010f0f7810 */ /* 0x000fe20007ffe0ff */
[----:B------:R-:W-:Y:S06]  /*f780*/  @P0 BRA `(.L_x_629) ;  /* 0xffffffec00dc0947 */ /* 0x000fec000383ffff */
[----:B------:R-:W-:Y:S05]  /*f790*/  BSYNC.RECONVERGENT B2 ;  /* 0x0000000000027941 */ /* 0x000fea0003800200 */
.L_x_614:
[----:B------:R-:W-:Y:S01]  /*f7a0*/  UMOV UR4, 0xffffffff ;  /* 0xffffffff00047882 */ /* 0x000fe20000000000 */
[----:B------:R-:W-:Y:S02]  /*f7b0*/  ISETP.GE.AND P0, PT, R41, 0x1, PT ;  /* 0x000000012900780c */ /* 0x000fe40003f06270 */
[----:B------:R-:W-:Y:S11]  /*f7c0*/  BRA.DIV UR4, `(.L_x_630) ;  /* 0x000000c604007947 */ /* 0x000ff6000b800000 */
[----:B------:R-:W-:Y:S01]  /*f7d0*/  NOP ;  /* 0x0000000000007918 */ /* 0x000fe20000000000 */
.L_x_1345:
[----:B------:R-:W-:Y:S05]  /*f7e0*/  @!P0 BRA `(.L_x_631) ;  /* 0x0000000400e48947 */ /* 0x000fea0003800000 */
[----:B------:R-:W-:Y:S01]  /*f7f0*/  ISETP.GE.U32.AND P0, PT, R0, 0x3, PT ;  /* 0x000000030000780c */ /* 0x000fe20003f06070 */
[----:B------:R-:W-:-:S12]  /*f800*/  IMAD.MOV.U32 R7, RZ, RZ, RZ ;  /* 0x000000ffff077224 */ /* 0x000fd800078e00ff */
[----:B------:R-:W-:Y:S05]  /*f810*/  @!P0 BRA `(.L_x_632) ;  /* 0x0000000400108947 */ /* 0x000fea0003800000 */
[----:B------:R-:W-:Y:S01]  /*f820*/  LOP3.LUT R14, R41, 0x7ffffffc, RZ, 0xc0, !PT ;  /* 0x7ffffffc290e7812 */ /* 0x000fe200078ec0ff */
[----:B------:R-:W-:Y:S01]  /*f830*/  BSSY B1, `(.L_x_633) ;  /* 0x0000041000017945 */ /* 0x000fe20003800000 */
[----:B------:R-:W-:Y:S01]  /*f840*/  ISETP.GE.U32.AND P1, PT, R42, R36, PT ;  /* 0x000000242a00720c */ /* 0x000fe20003f26070 */
[----:B------:R-:W-:Y:S02]  /*f850*/  VIADD R7, R1, 0x10 ;  /* 0x0000001001077836 */ /* 0x000fe40000000000 */
[----:B01-34-:R-:W-:-:S10]  /*f860*/  IMAD.MOV R16, RZ, RZ, -R14 ;  /* 0x000000ffff107224 */ /* 0x01bfd400078e0a0e */
.L_x_650:
[----:B-----5:R0:W5:Y:S01]  /*f870*/  LDL.64 R8, [R7+-0x10] ;  /* 0xfffff00007087983 */ /* 0x0201620000100a00 */
[----:B------:R-:W-:-:S03]  /*f880*/  UMOV UR4, 0xffffffff ;  /* 0xffffffff00047882 */ /* 0x000fc60000000000 */
[----:B----4-:R-:W-:Y:S05]  /*f890*/  BRA.DIV UR4, `(.L_x_634) ;  /* 0x000000c204e87947 */ /* 0x010fea000b800000 */
[----:B-----5:R1:W3:Y:S04]  /*f8a0*/  SHFL.BFLY PT, R10, R8, 0x10, 0x1f ;  /* 0x0e001f00080a7f89 */ /* 0x0202e800000e0000 */
[----:B------:R1:W4:Y:S02]  /*f8b0*/  SHFL.BFLY PT, R11, R9, 0x10, 0x1f ;  /* 0x0e001f00090b7f89 */ /* 0x00032400000e0000 */
.L_x_1349:
[----:B------:R-:W-:Y:S01]  /*f8c0*/  IADD3 R16, PT, PT, R16, 0x4, RZ ;  /* 0x0000000410107810 */ /* 0x000fe20007ffe0ff */
[----:B------:R-:W-:Y:S03]  /*f8d0*/  BSSY.RECONVERGENT B2, `(.L_x_635) ;  /* 0x0000009000027945 */ /* 0x000fe60003800200 */
[----:B------:R-:W-:Y:S01]  /*f8e0*/  ISETP.NE.AND P2, PT, R16, RZ, PT ;  /* 0x000000ff1000720c */ /* 0x000fe20003f45270 */
[----:B------:R-:W-:-:S12]  /*f8f0*/  @P1 BRA `(.L_x_636) ;  /* 0x0000000000101947 */ /* 0x000fd80003800000 */
[----:B----4-:R-:W-:-:S13]  /*f900*/  FSETP.GT.AND P0, PT, R9, R11, PT ;  /* 0x0000000b0900720b */ /* 0x010fda0003f04000 */
[----:B------:R-:W-:Y:S05]  /*f910*/  @!P0 BRA `(.L_x_637) ;  /* 0x0000000000108947 */ /* 0x000fea0003800000 */
[----:B---3--:R4:W-:Y:S01]  /*f920*/  STL.64 [R7+-0x10], R10 ;  /* 0xfffff00a07007387 */ /* 0x0089e20000100a00 */
[----:B------:R-:W-:Y:S05]  /*f930*/  BRA `(.L_x_637) ;  /* 0x0000000000087947 */ /* 0x000fea0003800000 */
.L_x_636:
[----:B----4-:R-:W-:-:S13]  /*f940*/  FSETP.GEU.AND P0, PT, R9, R11, PT ;  /* 0x0000000b0900720b */ /* 0x010fda0003f0e000 */
[----:B---3--:R3:W-:Y:S02]  /*f950*/  @!P0 STL.64 [R7+-0x10], R10 ;  /* 0xfffff00a07008387 */ /* 0x0087e40000100a00 */
.L_x_637:
[----:B------:R-:W-:Y:S05]  /*f960*/  BSYNC.RECONVERGENT B2 ;  /* 0x0000000000027941 */ /* 0x000fea0003800200 */
.L_x_635:
[----:B-1----:R1:W5:Y:S01]  /*f970*/  LDL.64 R8, [R7+-0x8] ;  /* 0xfffff80007087983 */ /* 0x0023620000100a00 */
[----:B------:R-:W-:Y:S01]  /*f980*/  UMOV UR4, 0xffffffff ;  /* 0xffffffff00047882 */ /* 0x000fe20000000000 */
[----:B------:R-:W-:Y:S02]  /*f990*/  ISETP.GE.U32.AND P3, PT, R42, R36, PT ;  /* 0x000000242a00720c */ /* 0x000fe40003f66070 */
[----:B------:R-:W-:Y:S11]  /*f9a0*/  BRA.DIV UR4, `(.L_x_638) ;  /* 0x000000c204ec7947 */ /* 0x000ff6000b800000 */
[----:B---345:R3:W4:Y:S04]  /*f9b0*/  SHFL.BFLY PT, R10, R8, 0x10, 0x1f ;  /* 0x0e001f00080a7f89 */ /* 0x03872800000e0000 */
[----:B------:R3:W0:Y:S02]  /*f9c0*/  SHFL.BFLY PT, R11, R9, 0x10, 0x1f ;  /* 0x0e001f00090b7f89 */ /* 0x00062400000e0000 */
.L_x_1353:
[----:B------:R-:W-:Y:S04]  /*f9d0*/  BSSY.RECONVERGENT B2, `(.L_x_639) ;  /* 0x0000008000027945 */ /* 0x000fe80003800200 */
[----:B------:R-:W-:Y:S05]  /*f9e0*/  @!P3 BRA `(.L_x_640) ;  /* 0x000000000010b947 */ /* 0x000fea0003800000 */
[----:B0-----:R-:W-:-:S13]  /*f9f0*/  FSETP.GEU.AND P0, PT, R9, R11, PT ;  /* 0x0000000b0900720b */ /* 0x001fda0003f0e000 */
[----:B------:R-:W-:Y:S05]  /*fa00*/  @P0 BRA `(.L_x_641) ;  /* 0x0000000000100947 */ /* 0x000fea0003800000 */
[----:B----4-:R0:W-:Y:S01]  /*fa10*/  STL.64 [R7+-0x8], R10 ;  /* 0xfffff80a07007387 */ /* 0x0101e20000100a00 */
[----:B------:R-:W-:Y:S05]  /*fa20*/  BRA `(.L_x_641) ;  /* 0x0000000000087947 */ /* 0x000fea0003800000 */
.L_x_640:
[----:B0-----:R-:W-:-:S13]  /*fa30*/  FSETP.GT.AND P0, PT, R9, R11, PT ;  /* 0x0000000b0900720b */ /* 0x001fda0003f04000 */
[----:B----4-:R0:W-:Y:S02]  /*fa40*/  @P0 STL.64 [R7+-0x8], R10 ;  /* 0xfffff80a07000387 */ /* 0x0101e40000100a00 */
.L_x_641:
[----:B------:R-:W-:Y:S05]  /*fa50*/  BSYNC.RECONVERGENT B2 ;  /* 0x0000000000027941 */ /* 0x000fea0003800200 */
.L_x_639:
[----:B---3--:R3:W5:Y:S01]  /*fa60*/  LDL.64 R8, [R7] ;  /* 0x0000000007087983 */ /* 0x0087620000100a00 */
[----:B------:R-:W-:-:S03]  /*fa70*/  UMOV UR4, 0xffffffff ;  /* 0xffffffff00047882 */ /* 0x000fc60000000000 */
[----:B------:R-:W-:Y:S05]  /*fa80*/  BRA.DIV UR4, `(.L_x_642) ;  /* 0x000000c204fc7947 */ /* 0x000fea000b800000 */
[----:B0---45:R0:W4:Y:S04]  /*fa90*/  SHFL.BFLY PT, R10, R8, 0x10, 0x1f ;  /* 0x0e001f00080a7f89 */ /* 0x03112800000e0000 */
[----:B------:R0:W0:Y:S02]  /*faa0*/  SHFL.BFLY PT, R11, R9, 0x10, 0x1f ;  /* 0x0e001f00090b7f89 */ /* 0x00002400000e0000 */
.L_x_1357:
[----:B------:R-:W-:Y:S04]  /*fab0*/  BSSY.RECONVERGENT B2, `(.L_x_643) ;  /* 0x0000008000027945 */ /* 0x000fe80003800200 */
[----:B------:R-:W-:Y:S05]  /*fac0*/  @!P3 BRA `(.L_x_644) ;  /* 0x000000000010b947 */ /* 0x000fea0003800000 */
[----:B0-----:R-:W-:-:S13]  /*fad0*/  FSETP.GEU.AND P0, PT, R9, R11, PT ;  /* 0x0000000b0900720b */ /* 0x001fda0003f0e000 */
[----:B------:R-:W-:Y:S05]  /*fae0*/  @P0 BRA `(.L_x_645) ;  /* 0x0000000000100947 */ /* 0x000fea0003800000 */
[----:B----4-:R0:W-:Y:S01]  /*faf0*/  STL.64 [R7], R10 ;  /* 0x0000000a07007387 */ /* 0x0101e20000100a00 */
[----:B------:R-:W-:Y:S05]  /*fb00*/  BRA `(.L_x_645) ;  /* 0x0000000000087947 */ /* 0x000fea0003800000 */
.L_x_644:
[----:B0-----:R-:W-:-:S13]  /*fb10*/  FSETP.GT.AND P0, PT, R9, R11, PT ;  /* 0x0000000b0900720b */ /* 0x001fda0003f04000 */
[----:B----4-:R0:W-:Y:S02]  /*fb20*/  @P0 STL.64 [R7], R10 ;  /* 0x0000000a07000387 */ /* 0x0101e40000100a00 */
.L_x_645:
[----:B------:R-:W-:Y:S05]  /*fb30*/  BSYNC.RECONVERGENT B2 ;  /* 0x0000000000027941 */ /* 0x000fea0003800200 */
.L_x_643:
[----:B------:R0:W5:Y:S01]  /*fb40*/  LDL.64 R8, [R7+0x8] ;  /* 0x0000080007087983 */ /* 0x0001620000100a00 */
[----:B------:R-:W-:-:S03]  /*fb50*/  UMOV UR4, 0xffffffff ;  /* 0xffffffff00047882 */ /* 0x000fc60000000000 */
[----:B------:R-:W-:Y:S05]  /*fb60*/  BRA.DIV UR4, `(.L_x_646) ;  /* 0x000000c6040c7947 */ /* 0x000fea000b800000 */
[----:B0---45:R0:W4:Y:S04]  /*fb70*/  SHFL.BFLY PT, R10, R8, 0x10, 0x1f ;  /* 0x0e001f00080a7f89 */ /* 0x03112800000e0000 */
[----:B------:R0:W0:Y:S02]  /*fb80*/  SHFL.BFLY PT, R11, R9, 0x10, 0x1f ;  /* 0x0e001f00090b7f89 */ /* 0x00002400000e0000 */
.L_x_1361:
[----:B------:R-:W-:Y:S04]  /*fb90*/  BSSY.RECONVERGENT B2, `(.L_x_647) ;  /* 0x0000008000027945 */ /* 0x000fe80003800200 */
[----:B------:R-:W-:Y:S05]  /*fba0*/  @!P3 BRA `(.L_x_648) ;  /* 0x000000000010b947 */ /* 0x000fea0003800000 */
[----:B0-----:R-:W-:-:S13]  /*fbb0*/  FSETP.GEU.AND P0, PT, R9, R11, PT ;  /* 0x0000000b0900720b */ /* 0x001fda0003f0e000 */
[----:B------:R-:W-:Y:S05]  /*fbc0*/  @P0 BRA `(.L_x_649) ;  /* 0x0000000000100947 */ /* 0x000fea0003800000 */
[----:B----4-:R0:W-:Y:S01]  /*fbd0*/  STL.64 [R7+0x8], R10 ;  /* 0x0000080a07007387 */ /* 0x0101e20000100a00 */
[----:B------:R-:W-:Y:S05]  /*fbe0*/  BRA `(.L_x_649) ;  /* 0x0000000000087947 */ /* 0x000fea0003800000 */
.L_x_648:
[----:B0-----:R-:W-:-:S13]  /*fbf0*/  FSETP.GT.AND P0, PT, R9, R11, PT ;  /* 0x0000000b0900720b */ /* 0x001fda0003f04000 */
[----:B----4-:R0:W-:Y:S02]  /*fc00*/  @P0 STL.64 [R7+0x8], R10 ;  /* 0x0000080a07000387 */ /* 0x0101e40000100a00 */
.L_x_649:
[----:B------:R-:W-:Y:S05]  /*fc10*/  BSYNC.RECONVERGENT B2 ;  /* 0x0000000000027941 */ /* 0x000fea0003800200 */
.L_x_647:
[----:B01-3--:R-:W-:Y:S01]  /*fc20*/  VIADD R7, R7, 0x20 ;  /* 0x0000002007077836 */ /* 0x00bfe20000000000 */
[----:B------:R-:W-:Y:S06]  /*fc30*/  @P2 BRA `(.L_x_650) ;  /* 0xfffffffc000c2947 */ /* 0x000fec000383ffff */
[----:B------:R-:W-:Y:S05]  /*fc40*/  BSYNC B1 ;  /* 0x0000000000017941 */ /* 0x000fea0003800000 */
.L_x_633:
[----:B------:R-:W-:-:S07]  /*fc50*/  IMAD.MOV.U32 R7, RZ, RZ, R14 ;  /* 0x000000ffff077224 */ /* 0x000fce00078e000e */
.L_x_632:
[----:B------:R-:W-:Y:S01]  /*fc60*/  ISETP.NE.AND P0, PT, R2, RZ, PT ;  /* 0x000000ff0200720c */ /* 0x000fe20003f05270 */
[----:B------:R-:W-:-:S12]  /*fc70*/  BSSY B1, `(.L_x_631) ;  /* 0x0000030000017945 */ /* 0x000fd80003800000 */
[----:B------:R-:W-:Y:S05]  /*fc80*/  @!P0 BRA `(.L_x_651) ;  /* 0x0000000000b88947 */ /* 0x000fea0003800000 */
[----:B------:R-:W-:-:S05]  /*fc90*/  LEA R7, R7, UR7, 0x3 ;  /* 0x0000000707077c11 */ /* 0x000fca000f8e18ff */
[----:B01-3--:R0:W5:Y:S01]  /*fca0*/  LDL.64 R8, [R7] ;  /* 0x0000000007087983 */ /* 0x00b1620000100a00 */
[----:B------:R-:W-:Y:S01]  /*fcb0*/  UMOV UR4, 0xffffffff ;  /* 0xffffffff00047882 */ /* 0x000fe20000000000 */
[----:B------:R-:W-:Y:S02]  /*fcc0*/  ISETP.GE.U32.AND P1, PT, R42, R36, PT ;  /* 0x000000242a00720c */ /* 0x000fe40003f26070 */
[----:B------:R-:W-:Y:S11]  /*fcd0*/  BRA.DIV UR4, `(.L_x_652) ;  /* 0x000000c204f87947 */ /* 0x000ff6000b800000 */
[----:B----45:R1:W3:Y:S04]  /*fce0*/  SHFL.BFLY PT, R10, R8, 0x10, 0x1f ;  /* 0x0e001f00080a7f89 */ /* 0x0302e800000e0000 */
[----:B------:R1:W4:Y:S02]  /*fcf0*/  SHFL.BFLY PT, R11, R9, 0x10, 0x1f ;  /* 0x0e001f00090b7f89 */ /* 0x00032400000e0000 */
.L_x_1365:
[----:B------:R-:W-:Y:S04]  /*fd00*/  BSSY.RECONVERGENT B2, `(.L_x_653) ;  /* 0x0000008000027945 */ /* 0x000fe80003800200 */
[----:B------:R-:W-:Y:S05]  /*fd10*/  @!P1 BRA `(.L_x_654) ;  /* 0x0000000000109947 */ /* 0x000fea0003800000 */
[----:B----4-:R-:W-:-:S13]  /*fd20*/  FSETP.GEU.AND P0, PT, R9, R11, PT ;  /* 0x0000000b0900720b */ /* 0x010fda0003f0e000 */
[----:B------:R-:W-:Y:S05]  /*fd30*/  @P0 BRA `(.L_x_655) ;  /* 0x0000000000100947 */ /* 0x000fea0003800000 */
[----:B---3--:R4:W-:Y:S01]  /*fd40*/  STL.64 [R7], R10 ;  /* 0x0000000a07007387 */ /* 0x0089e20000100a00 */
[----:B------:R-:W-:Y:S05]  /*fd50*/  BRA `(.L_x_655) ;  /* 0x0000000000087947 */ /* 0x000fea0003800000 */
.L_x_654:
[----:B----4-:R-:W-:-:S13]  /*fd60*/  FSETP.GT.AND P0, PT, R9, R11, PT ;  /* 0x0000000b0900720b */ /* 0x010fda0003f04000 */
[----:B---3--:R3:W-:Y:S02]  /*fd70*/  @P0 STL.64 [R7], R10 ;  /* 0x0000000a07000387 */ /* 0x0087e40000100a00 */
.L_x_655:
[----:B------:R-:W-:Y:S05]  /*fd80*/  BSYNC.RECONVERGENT B2 ;  /* 0x0000000000027941 */ /* 0x000fea0003800200 */
.L_x_653:
[----:B------:R-:W-:-:S13]  /*fd90*/  ISETP.NE.AND P0, PT, R2, 0x1, PT ;  /* 0x000000010200780c */ /* 0x000fda0003f05270 */
[----:B------:R-:W-:Y:S05]  /*fda0*/  @!P0 BRA `(.L_x_651) ;  /* 0x0000000000708947 */ /* 0x000fea0003800000 */
[----:B-1----:R1:W5:Y:S01]  /*fdb0*/  LDL.64 R8, [R7+0x8] ;  /* 0x0000080007087983 */ /* 0x0023620000100a00 */
[----:B------:R-:W-:-:S03]  /*fdc0*/  UMOV UR4, 0xffffffff ;  /* 0xffffffff00047882 */ /* 0x000fc60000000000 */
[----:B------:R-:W-:Y:S05]  /*fdd0*/  BRA.DIV UR4, `(.L_x_656) ;  /* 0x000000c604007947 */ /* 0x000fea000b800000 */
[----:B---345:R3:W4:Y:S04]  /*fde0*/  SHFL.BFLY PT, R10, R8, 0x10, 0x1f ;  /* 0x0e001f00080a7f89 */ /* 0x03872800000e0000 */
[----:B------:R3:W0:Y:S02]  /*fdf0*/  SHFL.BFLY PT, R11, R9, 0x10, 0x1f ;  /* 0x0e001f00090b7f89 */ /* 0x00062400000e0000 */
.L_x_1369:
[----:B------:R-:W-:Y:S04]  /*fe00*/  BSSY.RECONVERGENT B2, `(.L_x_657) ;  /* 0x0000008000027945 */ /* 0x000fe80003800200 */
[----:B------:R-:W-:Y:S05]  /*fe10*/  @!P1 BRA `(.L_x_658) ;  /* 0x0000000000109947 */ /* 0x000fea0003800000 */
[----:B0-----:R-:W-:-:S13]  /*fe20*/  FSETP.GEU.AND P0, PT, R9, R11, PT ;  /* 0x0000000b0900720b */ /* 0x001fda0003f0e000 */
[----:B------:R-:W-:Y:S05]  /*fe30*/  @P0 BRA `(.L_x_659) ;  /* 0x0000000000100947 */ /* 0x000fea0003800000 */
[----:B----4-:R0:W-:Y:S01]  /*fe40*/  STL.64 [R7+0x8], R10 ;  /* 0x0000080a07007387 */ /* 0x0101e20000100a00 */
[----:B------:R-:W-:Y:S05]  /*fe50*/  BRA `(.L_x_659) ;  /* 0x0000000000087947 */ /* 0x000fea0003800000 */
.L_x_658:
[----:B0-----:R-:W-:-:S13]  /*fe60*/  FSETP.GT.AND P0, PT, R9, R11, PT ;  /* 0x0000000b0900720b */ /* 0x001fda0003f04000 */
[----:B----4-:R0:W-:Y:S02]  /*fe70*/  @P0 STL.64 [R7+0x8], R10 ;  /* 0x0000080a07000387 */ /* 0x0101e40000100a00 */
.L_x_659:
[----:B------:R-:W-:Y:S05]  /*fe80*/  BSYNC.RECONVERGENT B2 ;  /* 0x0000000000027941 */ /* 0x000fea0003800200 */
.L_x_657:
[----:B------:R-:W-:-:S13]  /*fe90*/  ISETP.NE.AND P0, PT, R2, 0x2, PT ;  /* 0x000000020200780c */ /* 0x000fda0003f05270 */
[----:B------:R-:W-:Y:S05]  /*fea0*/  @!P0 BRA `(.L_x_651) ;  /* 0x0000000000308947 */ /* 0x000fea0003800000 */
[----:B---3--:R3:W5:Y:S01]  /*feb0*/  LDL.64 R8, [R7+0x10] ;  /* 0x0000100007087983 */ /* 0x0087620000100a00 */
[----:B------:R-:W-:-:S03]  /*fec0*/  UMOV UR4, 0xffffffff ;  /* 0xffffffff00047882 */ /* 0x000fc60000000000 */
[----:B------:R-:W-:Y:S05]  /*fed0*/  BRA.DIV UR4, `(.L_x_660) ;  /* 0x000000c604087947 */ /* 0x000fea000b800000 */
[----:B0---45:R0:W4:Y:S04]  /*fee0*/  SHFL.BFLY PT, R10, R8, 0x10, 0x1f ;  /* 0x0e001f00080a7f89 */ /* 0x03112800000e0000 */
[----:B------:R0:W0:Y:S02]  /*fef0*/  SHFL.BFLY PT, R11, R9, 0x10, 0x1f ;  /* 0x0e001f00090b7f89 */ /* 0x00002400000e0000 */
.L_x_1373:
[----:B------:R-:W-:Y:S05]  /*ff00*/  @!P1 BRA `(.L_x_661) ;  /* 0x0000000000109947 */ /* 0x000fea0003800000 */
[----:B0-----:R-:W-:-:S13]  /*ff10*/  FSETP.GEU.AND P0, PT, R9, R11, PT ;  /* 0x0000000b0900720b */ /* 0x001fda0003f0e000 */
[----:B------:R-:W-:Y:S05]  /*ff20*/  @P0 BRA `(.L_x_651) ;  /* 0x0000000000100947 */ /* 0x000fea0003800000 */
[----:B----4-:R0:W-:Y:S01]  /*ff30*/  STL.64 [R7+0x10], R10 ;  /* 0x0000100a07007387 */ /* 0x0101e20000100a00 */
[----:B------:R-:W-:Y:S05]  /*ff40*/  BRA `(.L_x_651) ;  /* 0x0000000000087947 */ /* 0x000fea0003800000 */
.L_x_661:
[----:B0-----:R-:W-:-:S13]  /*ff50*/  FSETP.GT.AND P0, PT, R9, R11, PT ;  /* 0x0000000b0900720b */ /* 0x001fda0003f04000 */
[----:B----4-:R0:W-:Y:S02]  /*ff60*/  @P0 STL.64 [R7+0x10], R10 ;  /* 0x0000100a07000387 */ /* 0x0101e40000100a00 */
.L_x_651:
[----:B------:R-:W-:Y:S05]  /*ff70*/  BSYNC B1 ;  /* 0x0000000000017941 */ /* 0x000fea0003800000 */
.L_x_631:
[----:B------:R-:W-:Y:S01]  /*ff80*/  UMOV UR4, 0xffffffff ;  /* 0xffffffff00047882 */ /* 0x000fe20000000000 */
[----:B------:R-:W-:Y:S02]  /*ff90*/  ISETP.GE.AND P0, PT, R41, 0x1, PT ;  /* 0x000000012900780c */ /* 0x000fe40003f06270 */
[----:B------:R-:W-:Y:S11]  /*ffa0*/  BRA.DIV UR4, `(.L_x_662) ;  /* 0x000000c6041c7947 */ /* 0x000ff6000b800000 */
[----:B------:R-:W-:Y:S01]  /*ffb0*/  NOP ;  /* 0x0000000000007918 */ /* 0x000fe20000000000 */
.L_x_1376:
[----:B------:R-:W-:Y:S05]  /*ffc0*/  @!P0 BRA `(.L_x_663) ;  /* 0x0000000400e48947 */ /* 0x000fea0003800000 */
[----:B------:R-:W-:Y:S01]  /*ffd0*/  ISETP.GE.U32.AND P0, PT, R0, 0x3, PT ;  /* 0x000000030000780c */ /* 0x000fe20003f06070 */
[----:B01-34-:R-:W-:-:S12]  /*ffe0*/  IMAD.MOV.U32 R7, RZ, RZ, RZ ;  /* 0x000000ffff077224 */ /* 0x01bfd800078e00ff */
[----:B------:R-:W-:Y:S05]  /*fff0*/  @!P0 BRA `(.L_x_664) ;  /* 0x0000000400108947 */ /* 0x000fea0003800000 */
[----:B------:R-:W-:Y:S01]  /*10000*/  LOP3.LUT R14, R41, 0x7ffffffc, RZ, 0xc0, !PT ;  /* 0x7ffffffc290e7812 */ /* 0x000fe200078ec0ff */
[----:B------:R-:W-:Y:S01]  /*10010*/  BSSY B1, `(.L_x_665) ;  /* 0x0000041000017945 */ /* 0x000fe20003800000 */
[----:B------:R-:W-:Y:S02]  /*10020*/  ISETP.GE.U32.AND P2, PT, R42, R6, PT ;  /* 0x000000062a00720c */ /* 0x000fe40003f46070 */
[----:B------:R-:W-:Y:S01]  /*10030*/  IADD3 R7, PT, PT, R1, 0x10, RZ ;  /* 0x0000001001077810 */ /* 0x000fe20007ffe0ff */
[----:B------:R-:W-:-:S10]  /*10040*/  IMAD.MOV R16, RZ, RZ, -R14 ;  /* 0x000000ffff107224 */ /* 0x000fd400078e0a0e */
.L_x_682:
[----:B-----5:R0:W5:Y:S01]  /*10050*/  LDL.64 R8, [R7+-0x10] ;  /* 0xfffff00007087983 */ /* 0x0201620000100a00 */
[----:B------:R-:W-:-:S03]  /*10060*/  UMOV UR4, 0xffffffff ;  /* 0xffffffff00047882 */ /* 0x000fc60000000000 */
[----:B----4-:R-:W-:Y:S05]  /*10070*/  BRA.DIV UR4, `(.L_x_666) ;  /* 0x000000c604047947 */ /* 0x010fea000b800000 */
[----:B-----5:R1:W3:Y:S04]  /*10080*/  SHFL.BFLY PT, R10, R8, 0x8, 0x1f ;  /* 0x0d001f00080a7f89 */ /* 0x0202e800000e0000 */
[----:B------:R1:W4:Y:S02]  /*10090*/  SHFL.BFLY PT, R11, R9, 0x8, 0x1f ;  /* 0x0d001f00090b7f89 */ /* 0x00032400000e0000 */
.L_x_1380:
[----:B------:R-:W-:Y:S01]  /*100a0*/  VIADD R16, R16, 0x4 ;  /* 0x0000000410107836 */ /* 0x000fe20000000000 */
[----:B------:R-:W-:Y:S04]  /*100b0*/  BSSY.RECONVERGENT B2, `(.L_x_667) ;  /* 0x0000009000027945 */ /* 0x000fe80003800200 */
[----:B------:R-:W-:Y:S01]  /*100c0*/  ISETP.NE.AND P1, PT, R16, RZ, PT ;  /* 0x000000ff1000720c */ /* 0x000fe20003f25270 */
[----:B------:R-:W-:-:S12]  /*100d0*/  @!P2 BRA `(.L_x_668) ;  /* 0x000000000010a947 */ /* 0x000fd80003800000 */
[----:B----4-:R-:W-:-:S13]  /*100e0*/  FSETP.GEU.AND P0, PT, R9, R11, PT ;  /* 0x0000000b0900720b */ /* 0x010fda0003f0e000 */
[----:B------:R-:W-:Y:S05]  /*100f0*/  @P0 BRA `(.L_x_669) ;  /* 0x0000000000100947 */ /* 0x000fea0003800000 */
[----:B---3--:R4:W-:Y:S01]  /*10100*/  STL.64 [R7+-0x10], R10 ;  /* 0xfffff00a07007387 */ /* 0x0089e20000100a00 */
[----:B------:R-:W-:Y:S05]  /*10110*/  BRA `(.L_x_669) ;  /* 0x0000000000087947 */ /* 0x000fea0003800000 */
.L_x_668:
[----:B----4-:R-:W-:-:S13]  /*10120*/  FSETP.GT.AND P0, PT, R9, R11, PT ;  /* 0x0000000b0900720b */ /* 0x010fda0003f04000 */
[----:B---3--:R3:W-:Y:S02]  /*10130*/  @P0 STL.64 [R7+-0x10], R10 ;  /* 0xfffff00a07000387 */ /* 0x0087e40000100a00 */
.L_x_669:
[----:B------:R-:W-:Y:S05]  /*10140*/  BSYNC.RECONVERGENT B2 ;  /* 0x0000000000027941 */ /* 0x000fea0003800200 */
.L_x_667:
[----:B-1----:R1:W5:Y:S01]  /*10150*/  LDL.64 R8, [R7+-0x8] ;  /* 0xfffff80007087983 */ /* 0x0023620000100a00 */
[----:B------:R-:W-:Y:S01]  /*10160*/  UMOV UR4, 0xffffffff ;  /* 0xffffffff00047882 */ /* 0x000fe20000000000 */
[----:B------:R-:W-:Y:S02]  /*10170*/  ISETP.GE.U32.AND P2, PT, R42, R6, PT ;  /* 0x000000062a00720c */ /* 0x000fe40003f46070 */
[----:B------:R-:W-:Y:S11]  /*10180*/  BRA.DIV UR4, `(.L_x_670) ;  /* 0x000000c604087947 */ /* 0x000ff6000b800000 */
[----:B---345:R3:W4:Y:S04]  /*10190*/  SHFL.BFLY PT, R10, R8, 0x8, 0x1f ;  /* 0x0d001f00080a7f89 */ /* 0x03872800000e0000 */
[----:B------:R3:W0:Y:S02]  /*101a0*/  SHFL.BFLY PT, R11, R9, 0x8, 0x1f ;  /* 0x0d001f00090b7f89 */ /* 0x00062400000e0000 */
.L_x_1384:
[----:B------:R-:W-:Y:S04]  /*101b0*/  BSSY.RECONVERGENT B2, `(.L_x_671) ;  /* 0x0000008000027945 */ /* 0x000fe80003800200 */
[----:B------:R-:W-:Y:S05]  /*101c0*/  @!P2 BRA `(.L_x_672) ;  /* 0x000000000010a947 */ /* 0x000fea0003800000 */
[----:B0-----:R-:W-:-:S13]  /*101d0*/  FSETP.GEU.AND P0, PT, R9, R11, PT ;  /* 0x0000000b0900720b */ /* 0x001fda0003f0e000 */
[----:B------:R-:W-:Y:S05]  /*101e0*/  @P0 BRA `(.L_x_673) ;  /* 0x0000000000100947 */ /* 0x000fea0003800000 */
[----:B----4-:R0:W-:Y:S01]  /*101f0*/  STL.64 [R7+-0x8], R10 ;  /* 0xfffff80a07007387 */ /* 0x0101e20000100a00 */
[----:B------:R-:W-:Y:S05]  /*10200*/  BRA `(.L_x_673) ;  /* 0x0000000000087947 */ /* 0x000fea0003800000 */
.L_x_672:
[----:B0-----:R-:W-:-:S13]  /*10210*/  FSETP.GT.AND P0, PT, R9, R11, PT ;  /* 0x0000000b0900720b */ /* 0x001fda0003f04000 */
[----:B----4-:R0:W-:Y:S02]  /*10220*/  @P0 STL.64 [R7+-0x8], R10 ;  /* 0xfffff80a07000387 */ /* 0x0101e40000100a00 */
.L_x_673:
[----:B------:R-:W-:Y:S05]  /*10230*/  BSYNC.RECONVERGENT B2 ;  /* 0x0000000000027941 */ /* 0x000fea0003800200 */
.L_x_671:
[----:B---3--:R3:W5:Y:S01]  /*10240*/  LDL.64 R8, [R7] ;  /* 0x0000000007087983 */ /* 0x0087620000100a00 */
[----:B------:R-:W-:-:S03]  /*10250*/  UMOV UR4, 0xffffffff ;  /* 0xffffffff00047882 */ /* 0x000fc60000000000 */
[----:B------:R-:W-:Y:S05]  /*10260*/  BRA.DIV UR4, `(.L_x_674) ;  /* 0x000000c604187947 */ /* 0x000fea000b800000 */
[----:B0---45:R0:W4:Y:S04]  /*10270*/  SHFL.BFLY PT, R10, R8, 0x8, 0x1f ;  /* 0x0d001f00080a7f89 */ /* 0x03112800000e0000 */
[----:B------:R0:W0:Y:S02]  /*10280*/  SHFL.BFLY PT, R11, R9, 0x8, 0x1f ;  /* 0x0d001f00090b7f89 */ /* 0x00002400000e0000 */
.L_x_1388:
[----:B------:R-:W-:Y:S04]  /*10290*/  BSSY.RECONVERGENT B2, `(.L_x_675) ;  /* 0x0000008000027945 */ /* 0x000fe80003800200 */
[----:B------:R-:W-:Y:S05]  /*102a0*/  @!P2 BRA `(.L_x_676) ;  /* 0x000000000010a947 */ /* 0x000fea0003800000 */
[----:B0-----:R-:W-:-:S13]  /*102b0*/  FSETP.GEU.AND P0, PT, R9, R11, PT ;  /* 0x0000000b0900720b */ /* 0x001fda0003f0e000 */
[----:B------:R-:W-:Y:S05]  /*102c0*/  @P0 BRA `(.L_x_677) ;  /* 0x0000000000100947 */ /* 0x000fea0003800000 */
[----:B----4-:R0:W-:Y:S01]  /*102d0*/  STL.64 [R7], R10 ;  /* 0x0000000a07007387 */ /* 0x0101e20000100a00 */
[----:B------:R-:W-:Y:S05]  /*102e0*/  BRA `(.L_x_677) ;  /* 0x0000000000087947 */ /* 0x000fea0003800000 */
.L_x_676:
[----:B0-----:R-:W-:-:S13]  /*102f0*/  FSETP.GT.AND P0, PT, R9, R11, PT ;  /* 0x0000000b0900720b */ /* 0x001fda0003f04000 */
[----:B----4-:R0:W-:Y:S02]  /*10300*/  @P0 STL.64 [R7], R10 ;  /* 0x0000000a07000387 */ /* 0x0101e40000100a00 */
.L_x_677:
[----:B------:R-:W-:Y:S05]  /*10310*/  BSYNC.RECONVERGENT B2 ;  /* 0x0000000000027941 */ /* 0x000fea0003800200 */
.L_x_675:
[----:B------:R0:W5:Y:S01]  /*10320*/  LDL.64 R8, [R7+0x8] ;  /* 0x0000080007087983 */ /* 0x0001620000100a00 */
[----:B------:R-:W-:-:S03]  /*10330*/  UMOV UR4, 0xffffffff ;  /* 0xffffffff00047882 */ /* 0x000fc60000000000 */
[----:B------:R-:W-:Y:S05]  /*10340*/  BRA.DIV UR4, `(.L_x_678) ;  /* 0x000000c604287947 */ /* 0x000fea000b800000 */
[----:B0---45:R0:W4:Y:S04]  /*10350*/  SHFL.BFLY PT, R10, R8, 0x8, 0x1f ;  /* 0x0d001f00080a7f89 */ /* 0x03112800000e0000 */
[----:B------:R0:W0:Y:S02]  /*10360*/  SHFL.BFLY PT, R11, R9, 0x8, 0x1f ;  /* 0x0d001f00090b7f89 */ /* 0x00002400000e0000 */
.L_x_1392:
[----:B------:R-:W-:Y:S04]  /*10370*/  BSSY.RECONVERGENT B2, `(.L_x_679) ;  /* 0x0000008000027945 */ /* 0x000fe80003800200 */
[----:B------:R-:W-:Y:S05]  /*10380*/  @!P2 BRA `(.L_x_680) ;  /* 0x000000000010a947 */ /* 0x000fea0003800000 */
[----:B0-----:R-:W-:-:S13]  /*10390*/  FSETP.GEU.AND P0, PT, R9, R11, PT ;  /* 0x0000000b0900720b */ /* 0x001fda0003f0e000 */
[----:B------:R-:W-:Y:S05]  /*103a0*/  @P0 BRA `(.L_x_681) ;  /* 0x0000000000100947 */ /* 0x000fea0003800000 */
[----:B----4-:R0:W-:Y:S01]  /*103b0*/  STL.64 [R7+0x8], R10 ;  /* 0x0000080a07007387 */ /* 0x0101e20000100a00 */
[----:B------:R-:W-:Y:S05]  /*103c0*/  BRA `(.L_x_681) ;  /* 0x0000000000087947 */ /* 0x000fea0003800000 */
.L_x_680:
[----:B0-----:R-:W-:-:S13]  /*103d0*/  FSETP.GT.AND P0, PT, R9, R11, PT ;  /* 0x0000000b0900720b */ /* 0x001fda0003f04000 */
[----:B----4-:R0:W-:Y:S02]  /*103e0*/  @P0 STL.64 [R7+0x8], R10 ;  /* 0x0000080a07000387 */ /* 0x0101e40000100a00 */
.L_x_681:
[----:B------:R-:W-:Y:S05]  /*103f0*/  BSYNC.RECONVERGENT B2 ;  /* 0x0000000000027941 */ /* 0x000fea0003800200 */
.L_x_679:
[----:B01-3--:R-:W-:Y:S01]  /*10400*/  VIADD R7, R7, 0x20 ;  /* 0x0000002007077836 */ /* 0x00bfe20000000000 */
[----:B------:R-:W-:Y:S06]  /*10410*/  @P1 BRA `(.L_x_682) ;  /* 0xfffffffc000c1947 */ /* 0x000fec000383ffff */
[----:B------:R-:W-:Y:S05]  /*10420*/  BSYNC B1 ;  /* 0x0000000000017941 */ /* 0x000fea0003800000 */
.L_x_665:
[----:B------:R-:W-:-:S07]  /*10430*/  MOV R7, R14 ;  /* 0x0000000e00077202 */ /* 0x000fce0000000f00 */
.L_x_664:
[----:B------:R-:W-:Y:S01]  /*10440*/  ISETP.NE.AND P0, PT, R2, RZ, PT ;  /* 0x000000ff0200720c */ /* 0x000fe20003f05270 */
[----:B------:R-:W-:-:S12]  /*10450*/  BSSY B1, `(.L_x_663) ;  /* 0x0000030000017945 */ /* 0x000fd80003800000 */
[----:B------:R-:W-:Y:S05]  /*10460*/  @!P0 BRA `(.L_x_683) ;  /* 0x0000000000b88947 */ /* 0x000fea0003800000 */
[----:B------:R-:W-:-:S05]  /*10470*/  LEA R7, R7, UR7, 0x3 ;  /* 0x0000000707077c11 */ /* 0x000fca000f8e18ff */
[----:B------:R0:W5:Y:S01]  /*10480*/  LDL.64 R8, [R7] ;  /* 0x0000000007087983 */ /* 0x0001620000100a00 */
[----:B------:R-:W-:Y:S01]  /*10490*/  UMOV UR4, 0xffffffff ;  /* 0xffffffff00047882 */ /* 0x000fe20000000000 */
[----:B------:R-:W-:Y:S02]  /*104a0*/  ISETP.GE.U32.AND P1, PT, R42, R6, PT ;  /* 0x000000062a00720c */ /* 0x000fe40003f26070 */
[----:B------:R-:W-:Y:S11]  /*104b0*/  BRA.DIV UR4, `(.L_x_684) ;  /* 0x000000c604147947 */ /* 0x000ff6000b800000 */
[----:B----45:R1:W3:Y:S04]  /*104c0*/  SHFL.BFLY PT, R10, R8, 0x8, 0x1f ;  /* 0x0d001f00080a7f89 */ /* 0x0302e800000e0000 */
[----:B------:R1:W4:Y:S02]  /*104d0*/  SHFL.BFLY PT, R11, R9, 0x8, 0x1f ;  /* 0x0d001f00090b7f89 */ /* 0x00032400000e0000 */
.L_x_1396:
[----:B------:R-:W-:Y:S04]  /*104e0*/  BSSY.RECONVERGENT B2, `(.L_x_685) ;  /* 0x0000008000027945 */ /* 0x000fe80003800200 */
[----:B------:R-:W-:Y:S05]  /*104f0*/  @!P1 BRA `(.L_x_686) ;  /* 0x0000000000109947 */ /* 0x000fea0003800000 */
[----:B----4-:R-:W-:-:S13]  /*10500*/  FSETP.GEU.AND P0, PT, R9, R11, PT ;  /* 0x0000000b0900720b */ /* 0x010fda0003f0e000 */
[----:B------:R-:W-:Y:S05]  /*10510*/  @P0 BRA `(.L_x_687) ;  /* 0x0000000000100947 */ /* 0x000fea0003800000 */
[----:B---3--:R4:W-:Y:S01]  /*10520*/  STL.64 [R7], R10 ;  /* 0x0000000a07007387 */ /* 0x0089e20000100a00 */
[----:B------:R-:W-:Y:S05]  /*10530*/  BRA `(.L_x_687) ;  /* 0x0000000000087947 */ /* 0x000fea0003800000 */
.L_x_686:
[----:B----4-:R-:W-:-:S13]  /*10540*/  FSETP.GT.AND P0, PT, R9, R11, PT ;  /* 0x0000000b0900720b */ /* 0x010fda0003f04000 */
[----:B---3--:R3:W-:Y:S02]  /*10550*/  @P0 STL.64 [R7], R10 ;  /* 0x0000000a07000387 */ /* 0x0087e40000100a00 */
.L_x_687:
[----:B------:R-:W-:Y:S05]  /*10560*/  BSYNC.RECONVERGENT B2 ;  /* 0x0000000000027941 */ /* 0x000fea0003800200 */
.L_x_685:
[----:B------:R-:W-:-:S13]  /*10570*/  ISETP.NE.AND P0, PT, R2, 0x1, PT ;  /* 0x000000010200780c */ /* 0x000fda0003f05270 */
[----:B------:R-:W-:Y:S05]  /*10580*/  @!P0 BRA `(.L_x_683) ;  /* 0x0000000000708947 */ /* 0x000fea0003800000 */
[----:B-1----:R1:W5:Y:S01]  /*10590*/  LDL.64 R8, [R7+0x8] ;  /* 0x0000080007087983 */ /* 0x0023620000100a00 */
[----:B------:R-:W-:-:S03]  /*105a0*/  UMOV UR4, 0xffffffff ;  /* 0xffffffff00047882 */ /* 0x000fc60000000000 */
[----:B------:R-:W-:Y:S05]  /*105b0*/  BRA.DIV UR4, `(.L_x_688) ;  /* 0x000000c6041c7947 */ /* 0x000fea000b800000 */
[----:B---345:R3:W4:Y:S04]  /*105c0*/  SHFL.BFLY PT, R10, R8, 0x8, 0x1f ;  /* 0x0d001f00080a7f89 */ /* 0x03872800000e0000 */
[----:B------:R3:W0:Y:S02]  /*105d0*/  SHFL.BFLY PT, R11, R9, 0x8, 0x1f ;  /* 0x0d001f00090b7f89 */ /* 0x00062400000e0000 */
.L_x_1400:
[----:B------:R-:W-:Y:S04]  /*105e0*/  BSSY.RECONVERGENT B2, `(.L_x_689) ;  /* 0x0000008000027945 */ /* 0x000fe80003800200 */
[----:B------:R-:W-:Y:S05]  /*105f0*/  @!P1 BRA `(.L_x_690) ;  /* 0x0000000000109947 */ /* 0x000fea0003800000 */
[----:B0-----:R-:W-:-:S13]  /*10600*/  FSETP.GEU.AND P0, PT, R9, R11, PT ;  /* 0x0000000b0900720b */ /* 0x001fda0003f0e000 */
[----:B------:R-:W-:Y:S05]  /*10610*/  @P0 BRA `(.L_x_691) ;  /* 0x0000000000100947 */ /* 0x000fea0003800000 */
[----:B----4-:R0:W-:Y:S01]  /*10620*/  STL.64 [R7+0x8], R10 ;  /* 0x0000080a07007387 */ /* 0x0101e20000100a00 */
[----:B------:R-:W-:Y:S05]  /*10630*/  BRA `(.L_x_691) ;  /* 0x0000000000087947 */ /* 0x000fea0003800000 */
.L_x_690:
[----:B0-----:R-:W-:-:S13]  /*10640*/  FSETP.GT.AND P0, PT, R9, R11, PT ;  /* 0x0000000b0900720b */ /* 0x001fda0003f04000 */
[----:B----4-:R0:W-:Y:S02]  /*10650*/  @P0 STL.64 [R7+0x8], R10 ;  /* 0x0000080a07000387 */ /* 0x0101e40000100a00 */
.L_x_691:
[----:B------:R-:W-:Y:S05]  /*10660*/  BSYNC.RECONVERGENT B2 ;  /* 0x0000000000027941 */ /* 0x000fea0003800200 */
.L_x_689:
[----:B------:R-:W-:-:S13]  /*10670*/  ISETP.NE.AND P0, PT, R2, 0x2, PT ;  /* 0x000000020200780c */ /* 0x000fda0003f05270 */
[----:B------:R-:W-:Y:S05]  /*10680*/  @!P0 BRA `(.L_x_683) ;  /* 0x0000000000308947 */ /* 0x000fea0003800000 */
[----:B---3--:R3:W5:Y:S01]  /*10690*/  LDL.64 R8, [R7+0x10] ;  /* 0x0000100007087983 */ /* 0x0087620000100a00 */
[----:B------:R-:W-:-:S03]  /*106a0*/  UMOV UR4, 0xffffffff ;  /* 0xffffffff00047882 */ /* 0x000fc60000000000 */
[----:B------:R-:W-:Y:S05]  /*106b0*/  BRA.DIV UR4, `(.L_x_692) ;  /* 0x000000c604247947 */ /* 0x000fea000b800000 */
[----:B0---45:R0:W4:Y:S04]  /*106c0*/  SHFL.BFLY PT, R10, R8, 0x8, 0x1f ;  /* 0x0d001f00080a7f89 */ /* 0x03112800000e0000 */
[----:B------:R0:W0:Y:S02]  /*106d0*/  SHFL.BFLY PT, R11, R9, 0x8, 0x1f ;  /* 0x0d001f00090b7f89 */ /* 0x00002400000e0000 */
.L_x_1404:
[----:B------:R-:W-:Y:S05]  /*106e0*/  @!P1 BRA `(.L_x_693) ;  /* 0x0000000000109947 */ /* 0x000fea0003800000 */
[----:B0-----:R-:W-:-:S13]  /*106f0*/  FSETP.GEU.AND P0, PT, R9, R11, PT ;  /* 0x0000000b0900720b */ /* 0x001fda0003f0e000 */
[----:B------:R-:W-:Y:S05]  /*10700*/  @P0 BRA `(.L_x_683) ;  /* 0x0000000000100947 */ /* 0x000fea0003800000 */
[----:B----4-:R0:W-:Y:S01]  /*10710*/  STL.64 [R7+0x10], R10 ;  /* 0x0000100a07007387 */ /* 0x0101e20000100a00 */
[----:B------:R-:W-:Y:S05]  /*10720*/  BRA `(.L_x_683) ;  /* 0x0000000000087947 */ /* 0x000fea0003800000 */
.L_x_693:
[----:B0-----:R-:W-:-:S13]  /*10730*/  FSETP.GT.AND P0, PT, R9, R11, PT ;  /* 0x0000000b0900720b */ /* 0x001fda0003f04000 */
[----:B----4-:R0:W-:Y:S02]  /*10740*/  @P0 STL.64 [R7+0x10], R10 ;  /* 0x0000100a07000387 */ /* 0x0101e40000100a00 */
.L_x_683:
[----:B------:R-:W-:Y:S05]  /*10750*/  BSYNC B1 ;  /* 0x0000000000017941 */ /* 0x000fea0003800000 */
.L_x_663:
[----:B------:R-:W-:Y:S01]  /*10760*/  UMOV UR4, 0xffffffff ;  /* 0xffffffff00047882 */ /* 0x000fe20000000000 */
[----:B------:R-:W-:Y:S02]  /*10770*/  ISETP.GE.AND P0, PT, R41, 0x1, PT ;  /* 0x000000012900780c */ /* 0x000fe40003f06270 */
[----:B------:R-:W-:Y:S11]  /*10780*/  BRA.DIV UR4, `(.L_x_694) ;  /* 0x000000c604387947 */ /* 0x000ff6000b800000 */
[----:B------:R-:W-:Y:S01]  /*10790*/  NOP ;  /* 0x0000000000007918 */ /* 0x000fe20000000000 */
.L_x_1407:
[----:B------:R-:W-:Y:S05]  /*107a0*/  @!P0 BRA `(.L_x_695) ;  /* 0x0000000400e48947 */ /* 0x000fea0003800000 */
[----:B------:R-:W-:Y:S01]  /*107b0*/  ISETP.GE.U32.AND P0, PT, R0, 0x3, PT ;  /* 0x000000030000780c */ /* 0x000fe20003f06070 */
[----:B------:R-:W-:-:S12]  /*107c0*/  IMAD.MOV.U32 R6, RZ, RZ, RZ ;  /* 0x000000ffff067224 */ /* 0x000fd800078e00ff */
[----:B------:R-:W-:Y:S05]  /*107d0*/  @!P0 BRA `(.L_x_696) ;  /* 0x0000000400108947 */ /* 0x000fea0003800000 */
[----:B------:R-:W-:Y:S01]  /*107e0*/  LOP3.LUT R14, R41, 0x7ffffffc, RZ, 0xc0, !PT ;  /* 0x7ffffffc290e7812 */ /* 0x000fe200078ec0ff */
[----:B------:R-:W-:Y:S01]  /*107f0*/  BSSY B1, `(.L_x_697) ;  /* 0x0000041000017945 */ /* 0x000fe20003800000 */
[----:B------:R-:W-:Y:S01]  /*10800*/  ISETP.GE.U32.AND P2, PT, R42, R5, PT ;  /* 0x000000052a00720c */ /* 0x000fe20003f46070 */
[----:B01-3--:R-:W-:Y:S02]  /*10810*/  VIADD R9, R1, 0x10 ;  /* 0x0000001001097836 */ /* 0x00bfe40000000000 */
[----:B----4-:R-:W-:-:S10]  /*10820*/  IMAD.MOV R16, RZ, RZ, -R14 ;  /* 0x000000ffff107224 */ /* 0x010fd400078e0a0e */
.L_x_714:
[----:B-----5:R0:W5:Y:S01]  /*10830*/  LDL.64 R6, [R9+-0x10] ;  /* 0xfffff00009067983 */ /* 0x0201620000100a00 */
[----:B------:R-:W-:-:S03]  /*10840*/  UMOV UR4, 0xffffffff ;  /* 0xffffffff00047882 */ /* 0x000fc60000000000 */
[----:B----4-:R-:W-:Y:S05]  /*10850*/  BRA.DIV UR4, `(.L_x_698) ;  /* 0x000000c604207947 */ /* 0x010fea000b800000 */
[----:B-----5:R1:W3:Y:S04]  /*10860*/  SHFL.BFLY PT, R10, R6, 0x4, 0x1f ;  /* 0x0c801f00060a7f89 */ /* 0x0202e800000e0000 */
[----:B------:R1:W4:Y:S02]  /*10870*/  SHFL.BFLY PT, R11, R7, 0x4, 0x1f ;  /* 0x0c801f00070b7f89 */ /* 0x00032400000e0000 */
.L_x_1411:
[----:B------:R-:W-:Y:S01]  /*10880*/  IADD3 R16, PT, PT, R16, 0x4, RZ ;  /* 0x0000000410107810 */ /* 0x000fe20007ffe0ff */
[----:B------:R-:W-:Y:S03]  /*10890*/  BSSY.RECONVERGENT B2, `(.L_x_699) ;  /* 0x0000009000027945 */ /* 0x000fe60003800200 */
[----:B------:R-:W-:Y:S01]  /*108a0*/  ISETP.NE.AND P1, PT, R16, RZ, PT ;  /* 0x000000ff1000720c */ /* 0x000fe20003f25270 */
[----:B------:R-:W-:-:S12]  /*108b0*/  @!P2 BRA `(.L_x_700) ;  /* 0x000000000010a947 */ /* 0x000fd80003800000 */
[----:B----4-:R-:W-:-:S13]  /*108c0*/  FSETP.GEU.AND P0, PT, R7, R11, PT ;  /* 0x0000000b0700720b */ /* 0x010fda0003f0e000 */
[----:B------:R-:W-:Y:S05]  /*108d0*/  @P0 BRA `(.L_x_701) ;  /* 0x0000000000100947 */ /* 0x000fea0003800000 */
[----:B---3--:R4:W-:Y:S01]  /*108e0*/  STL.64 [R9+-0x10], R10 ;  /* 0xfffff00a09007387 */ /* 0x0089e20000100a00 */
[----:B------:R-:W-:Y:S05]  /*108f0*/  BRA `(.L_x_701) ;  /* 0x0000000000087947 */ /* 0x000fea0003800000 */
.L_x_700:
[----:B----4-:R-:W-:-:S13]  /*10900*/  FSETP.GT.AND P0, PT, R7, R11, PT ;  /* 0x0000000b0700720b */ /* 0x010fda0003f04000 */
[----:B---3--:R3:W-:Y:S02]  /*10910*/  @P0 STL.64 [R9+-0x10], R10 ;  /* 0xfffff00a09000387 */ /* 0x0087e40000100a00 */
.L_x_701:
[----:B------:R-:W-:Y:S05]  /*10920*/  BSYNC.RECONVERGENT B2 ;  /* 0x0000000000027941 */ /* 0x000fea0003800200 */
.L_x_699:
[----:B-1----:R1:W5:Y:S01]  /*10930*/  LDL.64 R6, [R9+-0x8] ;  /* 0xfffff80009067983 */ /* 0x0023620000100a00 */
[----:B------:R-:W-:Y:S01]  /*10940*/  UMOV UR4, 0xffffffff ;  /* 0xffffffff00047882 */ /* 0x000fe20000000000 */
[----:B------:R-:W-:Y:S02]  /*10950*/  ISETP.GE.U32.AND P2, PT, R42, R5, PT ;  /* 0x000000052a00720c */ /* 0x000fe40003f46070 */
[----:B------:R-:W-:Y:S11]  /*10960*/  BRA.DIV UR4, `(.L_x_702) ;  /* 0x000000c604247947 */ /* 0x000ff6000b800000 */
[----:B---345:R3:W4:Y:S04]  /*10970*/  SHFL.BFLY PT, R10, R6, 0x4, 0x1f ;  /* 0x0c801f00060a7f89 */ /* 0x03872800000e0000 */
[----:B------:R3:W0:Y:S02]  /*10980*/  SHFL.BFLY PT, R11, R7, 0x4, 0x1f ;  /* 0x0c801f00070b7f89 */ /* 0x00062400000e0000 */
.L_x_1415:
[----:B------:R-:W-:Y:S04]  /*10990*/  BSSY.RECONVERGENT B2, `(.L_x_703) ;  /* 0x0000008000027945 */ /* 0x000fe80003800200 */
[----:B------:R-:W-:Y:S05]  /*109a0*/  @!P2 BRA `(.L_x_704) ;  /* 0x000000000010a947 */ /* 0x000fea0003800000 */
[----:B0-----:R-:W-:-:S13]  /*109b0*/  FSETP.GEU.AND P0, PT, R7, R11, PT ;  /* 0x0000000b0700720b */ /* 0x001fda0003f0e000 */
[----:B------:R-:W-:Y:S05]  /*109c0*/  @P0 BRA `(.L_x_705) ;  /* 0x0000000000100947 */ /* 0x000fea0003800000 */
[----:B----4-:R0:W-:Y:S01]  /*109d0*/  STL.64 [R9+-0x8], R10 ;  /* 0xfffff80a09007387 */ /* 0x0101e20000100a00 */
[----:B------:R-:W-:Y:S05]  /*109e0*/  BRA `(.L_x_705) ;  /* 0x0000000000087947 */ /* 0x000fea0003800000 */
.L_x_704:
[----:B0-----:R-:W-:-:S13]  /*109f0*/  FSETP.GT.AND P0, PT, R7, R11, PT ;  /* 0x0000000b0700720b */ /* 0x001fda0003f04000 */
[----:B----4-:R0:W-:Y:S02]  /*10a00*/  @P0 STL.64 [R9+-0x8], R10 ;  /* 0xfffff80a09000387 */ /* 0x0101e40000100a00 */
.L_x_705:
[----:B------:R-:W-:Y:S05]  /*10a10*/  BSYNC.RECONVERGENT B2 ;  /* 0x0000000000027941 */ /* 0x000fea0003800200 */
.L_x_703:
[----:B---3--:R3:W5:Y:S01]  /*10a20*/  LDL.64 R6, [R9] ;  /* 0x0000000009067983 */ /* 0x0087620000100a00 */
[----:B------:R-:W-:-:S03]  /*10a30*/  UMOV UR4, 0xffffffff ;  /* 0xffffffff00047882 */ /* 0x000fc60000000000 */
[----:B------:R-:W-:Y:S05]  /*10a40*/  BRA.DIV UR4, `(.L_x_706) ;  /* 0x000000c604347947 */ /* 0x000fea000b800000 */
[----:B0---45:R0:W4:Y:S04]  /*10a50*/  SHFL.BFLY PT, R10, R6, 0x4, 0x1f ;  /* 0x0c801f00060a7f89 */ /* 0x03112800000e0000 */
[----:B------:R0:W0:Y:S02]  /*10a60*/  SHFL.BFLY PT, R11, R7, 0x4, 0x1f ;  /* 0x0c801f00070b7f89 */ /* 0x00002400000e0000 */
.L_x_1419:
[----:B------:R-:W-:Y:S04]  /*10a70*/  BSSY.RECONVERGENT B2, `(.L_x_707) ;  /* 0x0000008000027945 */ /* 0x000fe80003800200 */
[----:B------:R-:W-:Y:S05]  /*10a80*/  @!P2 BRA `(.L_x_708) ;  /* 0x000000000010a947 */ /* 0x000fea0003800000 */
[----:B0-----:R-:W-:-:S13]  /*10a90*/  FSETP.GEU.AND P0, PT, R7, R11, PT ;  /* 0x0000000b0700720b */ /* 0x001fda0003f0e000 */
[----:B------:R-:W-:Y:S05]  /*10aa0*/  @P0 BRA `(.L_x_709) ;  /* 0x0000000000100947 */ /* 0x000fea0003800000 */
[----:B----4-:R0:W-:Y:S01]  /*10ab0*/  STL.64 [R9], R10 ;  /* 0x0000000a09007387 */ /* 0x0101e20000100a00 */
[----:B------:R-:W-:Y:S05]  /*10ac0*/  BRA `(.L_x_709) ;  /* 0x0000000000087947 */ /* 0x000fea0003800000 */
.L_x_708:
[----:B0-----:R-:W-:-:S13]  /*10ad0*/  FSETP.GT.AND P0, PT, R7, R11, PT ;  /* 0x0000000b0700720b */ /* 0x001fda0003f04000 */
[----:B----4-:R0:W-:Y:S02]  /*10ae0*/  @P0 STL.64 [R9], R10 ;  /* 0x0000000a09000387 */ /* 0x0101e40000100a00 */
.L_x_709:
[----:B------:R-:W-:Y:S05]  /*10af0*/  BSYNC.RECONVERGENT B2 ;  /* 0x0000000000027941 */ /* 0x000fea0003800200 */
.L_x_707:
[----:B------:R0:W5:Y:S01]  /*10b00*/  LDL.64 R6, [R9+0x8] ;  /* 0x0000080009067983 */ /* 0x0001620000100a00 */
[----:B------:R-:W-:-:S03]  /*10b10*/  UMOV UR4, 0xffffffff ;  /* 0xffffffff00047882 */ /* 0x000fc60000000000 */
[----:B------:R-:W-:Y:S05]  /*10b20*/  BRA.DIV UR4, `(.L_x_710) ;  /* 0x000000c604447947 */ /* 0x000fea000b800000 */
[----:B0---45:R0:W4:Y:S04]  /*10b30*/  SHFL.BFLY PT, R10, R6, 0x4, 0x1f ;  /* 0x0c801f00060a7f89 */ /* 0x03112800000e0000 */
[----:B------:R0:W0:Y:S02]  /*10b40*/  SHFL.BFLY PT, R11, R7, 0x4, 0x1f ;  /* 0x0c801f00070b7f89 */ /* 0x00002400000e0000 */
.L_x_1423:
[----:B------:R-:W-:Y:S04]  /*10b50*/  BSSY.RECONVERGENT B2, `(.L_x_711) ;  /* 0x0000008000027945 */ /* 0x000fe80003800200 */
[----:B------:R-:W-:Y:S05]  /*10b60*/  @!P2 BRA `(.L_x_712) ;  /* 0x000000000010a947 */ /* 0x000fea0003800000 */
[----:B0-----:R-:W-:-:S13]  /*10b70*/  FSETP.GEU.AND P0, PT, R7, R11, PT ;  /* 0x0000000b0700720b */ /* 0x001fda0003f0e000 */
[----:B------:R-:W-:Y:S05]  /*10b80*/  @P0 BRA `(.L_x_713) ;  /* 0x0000000000100947 */ /* 0x000fea0003800000 */
[----:B----4-:R0:W-:Y:S01]  /*10b90*/  STL.64 [R9+0x8], R10 ;  /* 0x0000080a09007387 */ /* 0x0101e20000100a00 */
[----:B------:R-:W-:Y:S05]  /*10ba0*/  BRA `(.L_x_713) ;  /* 0x0000000000087947 */ /* 0x000fea0003800000 */
.L_x_712:
[----:B0-----:R-:W-:-:S13]  /*10bb0*/  FSETP.GT.AND P0, PT, R7, R11, PT ;  /* 0x0000000b0700720b */ /* 0x001fda0003f04000 */
[----:B----4-:R0:W-:Y:S02]  /*10bc0*/  @P0 STL.64 [R9+0x8], R10 ;  /* 0x0000080a09000387 */ /* 0x0101e40000100a00 */
.L_x_713:
[----:B------:R-:W-:Y:S05]  /*10bd0*/  BSYNC.RECONVERGENT B2 ;  /* 0x0000000000027941 */ /* 0x000fea0003800200 */
.L_x_711:
[----:B01-3--:R-:W-:Y:S01]  /*10be0*/  VIADD R9, R9, 0x20 ;  /* 0x0000002009097836 */ /* 0x00bfe20000000000 */
[----:B------:R-:W-:Y:S06]  /*10bf0*/  @P1 BRA `(.L_x_714) ;  /* 0xfffffffc000c1947 */ /* 0x000fec000383ffff */
[----:B------:R-:W-:Y:S05]  /*10c00*/  BSYNC B1 ;  /* 0x0000000000017941 */ /* 0x000fea0003800000 */
.L_x_697:
[----:B------:R-:W-:-:S07]  /*10c10*/  IMAD.MOV.U32 R6, RZ, RZ, R14 ;  /* 0x000000ffff067224 */ /* 0x000fce00078e000e */
.L_x_696:
        /* <DEDUP_REMOVED lines=10> */
.L_x_1427:
[----:B------:R-:W-:Y:S04]  /*10cc0*/  BSSY.RECONVERGENT B2, `(.L_x_717) ;  /* 0x0000008000027945 */ /* 0x000fe80003800200 */
[----:B------:R-:W-:Y:S05]  /*10cd0*/  @!P1 BRA `(.L_x_718) ;  /* 0x0000000000109947 */ /* 0x000fea0003800000 */
[----:B----4-:R-:W-:-:S13]  /*10ce0*/  FSETP.GEU.AND P0, PT, R9, R11, PT ;  /* 0x0000000b0900720b */ /* 0x010fda0003f0e000 */
[----:B------:R-:W-:Y:S05]  /*10cf0*/  @P0 BRA `(.L_x_719) ;  /* 0x0000000000100947 */ /* 0x000fea0003800000 */
[----:B---3--:R4:W-:Y:S01]  /*10d00*/  STL.64 [R6], R10 ;  /* 0x0000000a06007387 */ /* 0x0089e20000100a00 */
[----:B------:R-:W-:Y:S05]  /*10d10*/  BRA `(.L_x_719) ;  /* 0x0000000000087947 */ /* 0x000fea0003800000 */
.L_x_718:
[----:B----4-:R-:W-:-:S13]  /*10d20*/  FSETP.GT.AND P0, PT, R9, R11, PT ;  /* 0x0000000b0900720b */ /* 0x010fda0003f04000 */
[----:B---3--:R3:W-:Y:S02]  /*10d30*/  @P0 STL.64 [R6], R10 ;  /* 0x0000000a06000387 */ /* 0x0087e40000100a00 */
.L_x_719:
[----:B------:R-:W-:Y:S05]  /*10d40*/  BSYNC.RECONVERGENT B2 ;  /* 0x0000000000027941 */ /* 0x000fea0003800200 */
.L_x_717:
[----:B------:R-:W-:-:S13]  /*10d50*/  ISETP.NE.AND P0, PT, R2, 0x1, PT ;  /* 0x000000010200780c */ /* 0x000fda0003f05270 */
[----:B------:R-:W-:Y:S05]  /*10d60*/  @!P0 BRA `(.L_x_715) ;  /* 0x0000000000708947 */ /* 0x000fea0003800000 */
[----:B-1----:R1:W5:Y:S01]  /*10d70*/  LDL.64 R8, [R6+0x8] ;  /* 0x0000080006087983 */ /* 0x0023620000100a00 */
[----:B------:R-:W-:-:S03]  /*10d80*/  UMOV UR4, 0xffffffff ;  /* 0xffffffff00047882 */ /* 0x000fc60000000000 */
[----:B------:R-:W-:Y:S05]  /*10d90*/  BRA.DIV UR4, `(.L_x_720) ;  /* 0x000000c604387947 */ /* 0x000fea000b800000 */
[----:B---345:R3:W4:Y:S04]  /*10da0*/  SHFL.BFLY PT, R10, R8, 0x4, 0x1f ;  /* 0x0c801f00080a7f89 */ /* 0x03872800000e0000 */
[----:B------:R3:W0:Y:S02]  /*10db0*/  SHFL.BFLY PT, R11, R9, 0x4, 0x1f ;  /* 0x0c801f00090b7f89 */ /* 0x00062400000e0000 */
.L_x_1431:
[----:B------:R-:W-:Y:S04]  /*10dc0*/  BSSY.RECONVERGENT B2, `(.L_x_721) ;  /* 0x0000008000027945 */ /* 0x000fe80003800200 */
[----:B------:R-:W-:Y:S05]  /*10dd0*/  @!P1 BRA `(.L_x_722) ;  /* 0x0000000000109947 */ /* 0x000fea0003800000 */
[----:B0-----:R-:W-:-:S13]  /*10de0*/  FSETP.GEU.AND P0, PT, R9, R11, PT ;  /* 0x0000000b0900720b */ /* 0x001fda0003f0e000 */
[----:B------:R-:W-:Y:S05]  /*10df0*/  @P0 BRA `(.L_x_723) ;  /* 0x0000000000100947 */ /* 0x000fea0003800000 */
[----:B----4-:R0:W-:Y:S01]  /*10e00*/  STL.64 [R6+0x8], R10 ;  /* 0x0000080a06007387 */ /* 0x0101e20000100a00 */
[----:B------:R-:W-:Y:S05]  /*10e10*/  BRA `(.L_x_723) ;  /* 0x0000000000087947 */ /* 0x000fea0003800000 */
.L_x_722:
[----:B0-----:R-:W-:-:S13]  /*10e20*/  FSETP.GT.AND P0, PT, R9, R11, PT ;  /* 0x0000000b0900720b */ /* 0x001fda0003f04000 */
[----:B----4-:R0:W-:Y:S02]  /*10e30*/  @P0 STL.64 [R6+0x8], R10 ;  /* 0x0000080a06000387 */ /* 0x0101e40000100a00 */
.L_x_723:
[----:B------:R-:W-:Y:S05]  /*10e40*/  BSYNC.RECONVERGENT B2 ;  /* 0x0000000000027941 */ /* 0x000fea0003800200 */
.L_x_721:
[----:B------:R-:W-:-:S13]  /*10e50*/  ISETP.NE.AND P0, PT, R2, 0x2, PT ;  /* 0x000000020200780c */ /* 0x000fda0003f05270 */
[----:B------:R-:W-:Y:S05]  /*10e60*/  @!P0 BRA `(.L_x_715) ;  /* 0x0000000000308947 */ /* 0x000fea0003800000 */
[----:B---3--:R3:W5:Y:S01]  /*10e70*/  LDL.64 R8, [R6+0x10] ;  /* 0x0000100006087983 */ /* 0x0087620000100a00 */
[----:B------:R-:W-:-:S03]  /*10e80*/  UMOV UR4, 0xffffffff ;  /* 0xffffffff00047882 */ /* 0x000fc60000000000 */
[----:B------:R-:W-:Y:S05]  /*10e90*/  BRA.DIV UR4, `(.L_x_724) ;  /* 0x000000c604407947 */ /* 0x000fea000b800000 */
[----:B0---45:R0:W4:Y:S04]  /*10ea0*/  SHFL.BFLY PT, R10, R8, 0x4, 0x1f ;  /* 0x0c801f00080a7f89 */ /* 0x03112800000e0000 */
[----:B------:R0:W0:Y:S02]  /*10eb0*/  SHFL.BFLY PT, R11, R9, 0x4, 0x1f ;  /* 0x0c801f00090b7f89 */ /* 0x00002400000e0000 */
.L_x_1435:
[----:B------:R-:W-:Y:S05]  /*10ec0*/  @!P1 BRA `(.L_x_725) ;  /* 0x0000000000109947 */ /* 0x000fea0003800000 */
[----:B0-----:R-:W-:-:S13]  /*10ed0*/  FSETP.GEU.AND P0, PT, R9, R11, PT ;  /* 0x0000000b0900720b */ /* 0x001fda0003f0e000 */
[----:B------:R-:W-:Y:S05]  /*10ee0*/  @P0 BRA `(.L_x_715) ;  /* 0x0000000000100947 */ /* 0x000fea0003800000 */
[----:B----4-:R0:W-:Y:S01]  /*10ef0*/  STL.64 [R6+0x10], R10 ;  /* 0x0000100a06007387 */ /* 0x0101e20000100a00 */
[----:B------:R-:W-:Y:S05]  /*10f00*/  BRA `(.L_x_715) ;  /* 0x0000000000087947 */ /* 0x000fea0003800000 */
.L_x_725:
[----:B0-----:R-:W-:-:S13]  /*10f10*/  FSETP.GT.AND P0, PT, R9, R11, PT ;  /* 0x0000000b0900720b */ /* 0x001fda0003f04000 */
[----:B----4-:R0:W-:Y:S02]  /*10f20*/  @P0 STL.64 [R6+0x10], R10 ;  /* 0x0000100a06000387 */ /* 0x0101e40000100a00 */
.L_x_715:
[----:B------:R-:W-:Y:S05]  /*10f30*/  BSYNC B1 ;  /* 0x0000000000017941 */ /* 0x000fea0003800000 */
.L_x_695:
[----:B------:R-:W-:Y:S01]  /*10f40*/  UMOV UR4, 0xffffffff ;  /* 0xffffffff00047882 */ /* 0x000fe20000000000 */
[----:B------:R-:W-:Y:S02]  /*10f50*/  ISETP.GE.AND P0, PT, R41, 0x1, PT ;  /* 0x000000012900780c */ /* 0x000fe40003f06270 */
[----:B------:R-:W-:Y:S11]  /*10f60*/  BRA.DIV UR4, `(.L_x_726) ;  /* 0x000000c604547947 */ /* 0x000ff6000b800000 */
[----:B------:R-:W-:Y:S01]  /*10f70*/  NOP ;  /* 0x0000000000007918 */ /* 0x000fe20000000000 */
.L_x_1438:
[----:B------:R-:W-:Y:S05]  /*10f80*/  @!P0 BRA `(.L_x_727) ;  /* 0x0000000400e48947 */ /* 0x000fea0003800000 */
[----:B------:R-:W-:Y:S01]  /*10f90*/  ISETP.GE.U32.AND P0, PT, R0, 0x3, PT ;  /* 0x000000030000780c */ /* 0x000fe20003f06070 */
[----:B------:R-:W-:-:S12]  /*10fa0*/  IMAD.MOV.U32 R5, RZ, RZ, RZ ;  /* 0x000000ffff057224 */ /* 0x000fd800078e00ff */
[----:B------:R-:W-:Y:S05]  /*10fb0*/  @!P0 BRA `(.L_x_728) ;  /* 0x0000000400108947 */ /* 0x000fea0003800000 */
[----:B01-3--:R-:W-:Y:S01]  /*10fc0*/  LOP3.LUT R9, R41, 0x7ffffffc, RZ, 0xc0, !PT ;  /* 0x7ffffffc29097812 */ /* 0x00bfe200078ec0ff */
[----:B------:R-:W-:Y:S01]  /*10fd0*/  BSSY B1, `(.L_x_729) ;  /* 0x0000041000017945 */ /* 0x000fe20003800000 */
[----:B------:R-:W-:Y:S02]  /*10fe0*/  ISETP.GE.U32.AND P2, PT, R42, R3, PT ;  /* 0x000000032a00720c */ /* 0x000fe40003f46070 */
[----:B------:R-:W-:Y:S01]  /*10ff0*/  IADD3 R5, PT, PT, R1, 0x10, RZ ;  /* 0x0000001001057810 */ /* 0x000fe20007ffe0ff */
[----:B------:R-:W-:-:S10]  /*11000*/  IMAD.MOV R14, RZ, RZ, -R9 ;  /* 0x000000ffff0e7224 */ /* 0x000fd400078e0a09 */
.L_x_746:
[----:B----45:R0:W5:Y:S01]  /*11010*/  LDL.64 R6, [R5+-0x10] ;  /* 0xfffff00005067983 */ /* 0x0301620000100a00 */
[----:B------:R-:W-:-:S03]  /*11020*/  UMOV UR4, 0xffffffff ;  /* 0xffffffff00047882 */ /* 0x000fc60000000000 */
[----:B------:R-:W-:Y:S05]  /*11030*/  BRA.DIV UR4, `(.L_x_730) ;  /* 0x000000c6043c7947 */ /* 0x000fea000b800000 */
[----:B-----5:R1:W3:Y:S04]  /*11040*/  SHFL.BFLY PT, R10, R6, 0x2, 0x1f ;  /* 0x0c401f00060a7f89 */ /* 0x0202e800000e0000 */
[----:B------:R1:W4:Y:S02]  /*11050*/  SHFL.BFLY PT, R11, R7, 0x2, 0x1f ;  /* 0x0c401f00070b7f89 */ /* 0x00032400000e0000 */
.L_x_1442:
        /* <DEDUP_REMOVED lines=8> */
.L_x_732:
[----:B----4-:R-:W-:-:S13]  /*110e0*/  FSETP.GT.AND P0, PT, R7, R11, PT ;  /* 0x0000000b0700720b */ /* 0x010fda0003f04000 */
[----:B---3--:R3:W-:Y:S02]  /*110f0*/  @P0 STL.64 [R5+-0x10], R10 ;  /* 0xfffff00a05000387 */ /* 0x0087e40000100a00 */
.L_x_733:
[----:B------:R-:W-:Y:S05]  /*11100*/  BSYNC.RECONVERGENT B2 ;  /* 0x0000000000027941 */ /* 0x000fea0003800200 */
.L_x_731:
[----:B-1----:R1:W5:Y:S01]  /*11110*/  LDL.64 R6, [R5+-0x8] ;  /* 0xfffff80005067983 */ /* 0x0023620000100a00 */
[----:B------:R-:W-:Y:S01]  /*11120*/  UMOV UR4, 0xffffffff ;  /* 0xffffffff00047882 */ /* 0x000fe20000000000 */
[----:B------:R-:W-:Y:S02]  /*11130*/  ISETP.GE.U32.AND P2, PT, R42, R3, PT ;  /* 0x000000032a00720c */ /* 0x000fe40003f46070 */
[----:B------:R-:W-:Y:S11]  /*11140*/  BRA.DIV UR4, `(.L_x_734) ;  /* 0x000000c604407947 */ /* 0x000ff6000b800000 */
[----:B---345:R3:W4:Y:S04]  /*11150*/  SHFL.BFLY PT, R10, R6, 0x2, 0x1f ;  /* 0x0c401f00060a7f89 */ /* 0x03872800000e0000 */
[----:B------:R3:W0:Y:S02]  /*11160*/  SHFL.BFLY PT, R11, R7, 0x2, 0x1f ;  /* 0x0c401f00070b7f89 */ /* 0x00062400000e0000 */
.L_x_1446:
[----:B------:R-:W-:Y:S04]  /*11170*/  BSSY.RECONVERGENT B2, `(.L_x_735) ;  /* 0x0000008000027945 */ /* 0x000fe80003800200 */
[----:B------:R-:W-:Y:S05]  /*11180*/  @!P2 BRA `(.L_x_736) ;  /* 0x000000000010a947 */ /* 0x000fea0003800000 */
[----:B0-----:R-:W-:-:S13]  /*11190*/  FSETP.GEU.AND P0, PT, R7, R11, PT ;  /* 0x0000000b0700720b */ /* 0x001fda0003f0e000 */
[----:B------:R-:W-:Y:S05]  /*111a0*/  @P0 BRA `(.L_x_737) ;  /* 0x0000000000100947 */ /* 0x000fea0003800000 */
[----:B----4-:R0:W-:Y:S01]  /*111b0*/  STL.64 [R5+-0x8], R10 ;  /* 0xfffff80a05007387 */ /* 0x0101e20000100a00 */
[----:B------:R-:W-:Y:S05]  /*111c0*/  BRA `(.L_x_737) ;  /* 0x0000000000087947 */ /* 0x000fea0003800000 */
.L_x_736:
[----:B0-----:R-:W-:-:S13]  /*111d0*/  FSETP.GT.AND P0, PT, R7, R11, PT ;  /* 0x0000000b0700720b */ /* 0x001fda0003f04000 */
[----:B----4-:R0:W-:Y:S02]  /*111e0*/  @P0 STL.64 [R5+-0x8], R10 ;  /* 0xfffff80a05000387 */ /* 0x0101e40000100a00 */
.L_x_737:
[----:B------:R-:W-:Y:S05]  /*111f0*/  BSYNC.RECONVERGENT B2 ;  /* 0x0000000000027941 */ /* 0x000fea0003800200 */
.L_x_735:
[----:B---3--:R3:W5:Y:S01]  /*11200*/  LDL.64 R6, [R5] ;  /* 0x0000000005067983 */ /* 0x0087620000100a00 */
[----:B------:R-:W-:-:S03]  /*11210*/  UMOV UR4, 0xffffffff ;  /* 0xffffffff00047882 */ /* 0x000fc60000000000 */
[----:B------:R-:W-:Y:S05]  /*11220*/  BRA.DIV UR4, `(.L_x_738) ;  /* 0x000000c604507947 */ /* 0x000fea000b800000 */
[----:B0---45:R0:W4:Y:S04]  /*11230*/  SHFL.BFLY PT, R10, R6, 0x2, 0x1f ;  /* 0x0c401f00060a7f89 */ /* 0x03112800000e0000 */
[----:B------:R0:W0:Y:S02]  /*11240*/  SHFL.BFLY PT, R11, R7, 0x2, 0x1f ;  /* 0x0c401f00070b7f89 */ /* 0x00002400000e0000 */
.L_x_1450:
[----:B------:R-:W-:Y:S04]  /*11250*/  BSSY.RECONVERGENT B2, `(.L_x_739) ;  /* 0x0000008000027945 */ /* 0x000fe80003800200 */
[----:B------:R-:W-:Y:S05]  /*11260*/  @!P2 BRA `(.L_x_740) ;  /* 0x000000000010a947 */ /* 0x000fea0003800000 */
[----:B0-----:R-:W-:-:S13]  /*11270*/  FSETP.GEU.AND P0, PT, R7, R11, PT ;  /* 0x0000000b0700720b */ /* 0x001fda0003f0e000 */
[----:B------:R-:W-:Y:S05]  /*11280*/  @P0 BRA `(.L_x_741) ;  /* 0x0000000000100947 */ /* 0x000fea0003800000 */
[----:B----4-:R0:W-:Y:S01]  /*11290*/  STL.64 [R5], R10 ;  /* 0x0000000a05007387 */ /* 0x0101e20000100a00 */
[----:B------:R-:W-:Y:S05]  /*112a0*/  BRA `(.L_x_741) ;  /* 0x0000000000087947 */ /* 0x000fea0003800000 */
.L_x_740:
[----:B0-----:R-:W-:-:S13]  /*112b0*/  FSETP.GT.AND P0, PT, R7, R11, PT ;  /* 0x0000000b0700720b */ /* 0x001fda0003f04000 */
[----:B----4-:R0:W-:Y:S02]  /*112c0*/  @P0 STL.64 [R5], R10 ;  /* 0x0000000a05000387 */ /* 0x0101e40000100a00 */
.L_x_741:
[----:B------:R-:W-:Y:S05]  /*112d0*/  BSYNC.RECONVERGENT B2 ;  /* 0x0000000000027941 */ /* 0x000fea0003800200 */
.L_x_739:
[----:B------:R0:W5:Y:S01]  /*112e0*/  LDL.64 R6, [R5+0x8] ;  /* 0x0000080005067983 */ /* 0x0001620000100a00 */
[----:B------:R-:W-:-:S03]  /*112f0*/  UMOV UR4, 0xffffffff ;  /* 0xffffffff00047882 */ /* 0x000fc60000000000 */
[----:B------:R-:W-:Y:S05]  /*11300*/  BRA.DIV UR4, `(.L_x_742) ;  /* 0x000000c604607947 */ /* 0x000fea000b800000 */
[----:B0---45:R0:W4:Y:S04]  /*11310*/  SHFL.BFLY PT, R10, R6, 0x2, 0x1f ;  /* 0x0c401f00060a7f89 */ /* 0x03112800000e0000 */
[----:B------:R0:W0:Y:S02]  /*11320*/  SHFL.BFLY PT, R11, R7, 0x2, 0x1f ;  /* 0x0c401f00070b7f89 */ /* 0x00002400000e0000 */
.L_x_1454:
[----:B------:R-:W-:Y:S04]  /*11330*/  BSSY.RECONVERGENT B2, `(.L_x_743) ;  /* 0x0000008000027945 */ /* 0x000fe80003800200 */
[----:B------:R-:W-:Y:S05]  /*11340*/  @!P2 BRA `(.L_x_744) ;  /* 0x000000000010a947 */ /* 0x000fea0003800000 */
[----:B0-----:R-:W-:-:S13]  /*11350*/  FSETP.GEU.AND P0, PT, R7, R11, PT ;  /* 0x0000000b0700720b */ /* 0x001fda0003f0e000 */
[----:B------:R-:W-:Y:S05]  /*11360*/  @P0 BRA `(.L_x_745) ;  /* 0x0000000000100947 */ /* 0x000fea0003800000 */
[----:B----4-:R0:W-:Y:S01]  /*11370*/  STL.64 [R5+0x8], R10 ;  /* 0x0000080a05007387 */ /* 0x0101e20000100a00 */
[----:B------:R-:W-:Y:S05]  /*11380*/  BRA `(.L_x_745) ;  /* 0x0000000000087947 */ /* 0x000fea0003800000 */
.L_x_744:
[----:B0-----:R-:W-:-:S13]  /*11390*/  FSETP.GT.AND P0, PT, R7, R11, PT ;  /* 0x0000000b0700720b */ /* 0x001fda0003f04000 */
[----:B----4-:R0:W-:Y:S02]  /*113a0*/  @P0 STL.64 [R5+0x8], R10 ;  /* 0x0000080a05000387 */ /* 0x0101e40000100a00 */
.L_x_745:
[----:B------:R-:W-:Y:S05]  /*113b0*/  BSYNC.RECONVERGENT B2 ;  /* 0x0000000000027941 */ /* 0x000fea0003800200 */
.L_x_743:
[----:B01-3--:R-:W-:Y:S01]  /*113c0*/  VIADD R5, R5, 0x20 ;  /* 0x0000002005057836 */ /* 0x00bfe20000000000 */
[----:B------:R-:W-:Y:S06]  /*113d0*/  @P1 BRA `(.L_x_746) ;  /* 0xfffffffc000c1947 */ /* 0x000fec000383ffff */
[----:B------:R-:W-:Y:S05]  /*113e0*/  BSYNC B1 ;  /* 0x0000000000017941 */ /* 0x000fea0003800000 */
.L_x_729:
[----:B------:R-:W-:-:S07]  /*113f0*/  MOV R5, R9 ;  /* 0x0000000900057202 */ /* 0x000fce0000000f00 */
.L_x_728:
[----:B------:R-:W-:Y:S01]  /*11400*/  ISETP.NE.AND P0, PT, R2, RZ, PT ;  /* 0x000000ff0200720c */ /* 0x000fe20003f05270 */
[----:B------:R-:W-:-:S12]  /*11410*/  BSSY B1, `(.L_x_727) ;  /* 0x0000030000017945 */ /* 0x000fd80003800000 */
[----:B------:R-:W-:Y:S05]  /*11420*/  @!P0 BRA `(.L_x_747) ;  /* 0x0000000000b88947 */ /* 0x000fea0003800000 */
[----:B------:R-:W-:-:S05]  /*11430*/  LEA R5, R5, UR7, 0x3 ;  /* 0x0000000705057c11 */ /* 0x000fca000f8e18ff */
[----:B01-34-:R0:W5:Y:S01]  /*11440*/  LDL.64 R6, [R5] ;  /* 0x0000000005067983 */ /* 0x01b1620000100a00 */
[----:B------:R-:W-:Y:S01]  /*11450*/  UMOV UR4, 0xffffffff ;  /* 0xffffffff00047882 */ /* 0x000fe20000000000 */
[----:B------:R-:W-:Y:S02]  /*11460*/  ISETP.GE.U32.AND P1, PT, R42, R3, PT ;  /* 0x000000032a00720c */ /* 0x000fe40003f26070 */
[----:B------:R-:W-:Y:S11]  /*11470*/  BRA.DIV UR4, `(.L_x_748) ;  /* 0x000000c6044c7947 */ /* 0x000ff6000b800000 */
[----:B-----5:R1:W3:Y:S04]  /*11480*/  SHFL.BFLY PT, R10, R6, 0x2, 0x1f ;  /* 0x0c401f00060a7f89 */ /* 0x0202e800000e0000 */
[----:B------:R1:W4:Y:S02]  /*11490*/  SHFL.BFLY PT, R11, R7, 0x2, 0x1f ;  /* 0x0c401f00070b7f89 */ /* 0x00032400000e0000 */
.L_x_1458:
[----:B------:R-:W-:Y:S04]  /*114a0*/  BSSY.RECONVERGENT B2, `(.L_x_749) ;  /* 0x0000008000027945 */ /* 0x000fe80003800200 */
[----:B------:R-:W-:Y:S05]  /*114b0*/  @!P1 BRA `(.L_x_750) ;  /* 0x0000000000109947 */ /* 0x000fea0003800000 */
[----:B----4-:R-:W-:-:S13]  /*114c0*/  FSETP.GEU.AND P0, PT, R7, R11, PT ;  /* 0x0000000b0700720b */ /* 0x010fda0003f0e000 */
[----:B------:R-:W-:Y:S05]  /*114d0*/  @P0 BRA `(.L_x_751) ;  /* 0x0000000000100947 */ /* 0x000fea0003800000 */
[----:B---3--:R4:W-:Y:S01]  /*114e0*/  STL.64 [R5], R10 ;  /* 0x0000000a05007387 */ /* 0x0089e20000100a00 */
[----:B------:R-:W-:Y:S05]  /*114f0*/  BRA `(.L_x_751) ;  /* 0x0000000000087947 */ /* 0x000fea0003800000 */
.L_x_750:
[----:B----4-:R-:W-:-:S13]  /*11500*/  FSETP.GT.AND P0, PT, R7, R11, PT ;  /* 0x0000000b0700720b */ /* 0x010fda0003f04000 */
[----:B---3--:R3:W-:Y:S02]  /*11510*/  @P0 STL.64 [R5], R10 ;  /* 0x0000000a05000387 */ /* 0x0087e40000100a00 */
.L_x_751:
[----:B------:R-:W-:Y:S05]  /*11520*/  BSYNC.RECONVERGENT B2 ;  /* 0x0000000000027941 */ /* 0x000fea0003800200 */
.L_x_749:
[----:B------:R-:W-:-:S13]  /*11530*/  ISETP.NE.AND P0, PT, R2, 0x1, PT ;  /* 0x000000010200780c */ /* 0x000fda0003f05270 */
[----:B------:R-:W-:Y:S05]  /*11540*/  @!P0 BRA `(.L_x_747) ;  /* 0x0000000000708947 */ /* 0x000fea0003800000 */
[----:B-1----:R1:W5:Y:S01]  /*11550*/  LDL.64 R6, [R5+0x8] ;  /* 0x0000080005067983 */ /* 0x0023620000100a00 */
[----:B------:R-:W-:-:S03]  /*11560*/  UMOV UR4, 0xffffffff ;  /* 0xffffffff00047882 */ /* 0x000fc60000000000 */
[----:B------:R-:W-:Y:S05]  /*11570*/  BRA.DIV UR4, `(.L_x_752) ;  /* 0x000000c604547947 */ /* 0x000fea000b800000 */
[----:B---345:R3:W4:Y:S04]  /*11580*/  SHFL.BFLY PT, R10, R6, 0x2, 0x1f ;  /* 0x0c401f00060a7f89 */ /* 0x03872800000e0000 */
[----:B------:R3:W0:Y:S02]  /*11590*/  SHFL.BFLY PT, R11, R7, 0x2, 0x1f ;  /* 0x0c401f00070b7f89 */ /* 0x00062400000e0000 */
.L_x_1462:
[----:B------:R-:W-:Y:S04]  /*115a0*/  BSSY.RECONVERGENT B2, `(.L_x_753) ;  /* 0x0000008000027945 */ /* 0x000fe80003800200 */
[----:B------:R-:W-:Y:S05]  /*115b0*/  @!P1 BRA `(.L_x_754) ;  /* 0x0000000000109947 */ /* 0x000fea0003800000 */
[----:B0-----:R-:W-:-:S13]  /*115c0*/  FSETP.GEU.AND P0, PT, R7, R11, PT ;  /* 0x0000000b0700720b */ /* 0x001fda0003f0e000 */
[----:B------:R-:W-:Y:S05]  /*115d0*/  @P0 BRA `(.L_x_755) ;  /* 0x0000000000100947 */ /* 0x000fea0003800000 */
[----:B----4-:R0:W-:Y:S01]  /*115e0*/  STL.64 [R5+0x8], R10 ;  /* 0x0000080a05007387 */ /* 0x0101e20000100a00 */
[----:B------:R-:W-:Y:S05]  /*115f0*/  BRA `(.L_x_755) ;  /* 0x0000000000087947 */ /* 0x000fea0003800000 */
.L_x_754:
[----:B0-----:R-:W-:-:S13]  /*11600*/  FSETP.GT.AND P0, PT, R7, R11, PT ;  /* 0x0000000b0700720b */ /* 0x001fda0003f04000 */
[----:B----4-:R0:W-:Y:S02]  /*11610*/  @P0 STL.64 [R5+0x8], R10 ;  /* 0x0000080a05000387 */ /* 0x0101e40000100a00 */
.L_x_755:
[----:B------:R-:W-:Y:S05]  /*11620*/  BSYNC.RECONVERGENT B2 ;  /* 0x0000000000027941 */ /* 0x000fea0003800200 */
.L_x_753:
[----:B------:R-:W-:-:S13]  /*11630*/  ISETP.NE.AND P0, PT, R2, 0x2, PT ;  /* 0x000000020200780c */ /* 0x000fda0003f05270 */
[----:B------:R-:W-:Y:S05]  /*11640*/  @!P0 BRA `(.L_x_747) ;  /* 0x0000000000308947 */ /* 0x000fea0003800000 */
[----:B---3--:R3:W5:Y:S01]  /*11650*/  LDL.64 R6, [R5+0x10] ;  /* 0x0000100005067983 */ /* 0x0087620000100a00 */
[----:B------:R-:W-:-:S03]  /*11660*/  UMOV UR4, 0xffffffff ;  /* 0xffffffff00047882 */ /* 0x000fc60000000000 */
[----:B------:R-:W-:Y:S05]  /*11670*/  BRA.DIV UR4, `(.L_x_756) ;  /* 0x000000c6045c7947 */ /* 0x000fea000b800000 */
[----:B0---45:R0:W4:Y:S04]  /*11680*/  SHFL.BFLY PT, R10, R6, 0x2, 0x1f ;  /* 0x0c401f00060a7f89 */ /* 0x03112800000e0000 */
[----:B------:R0:W0:Y:S02]  /*11690*/  SHFL.BFLY PT, R11, R7, 0x2, 0x1f ;  /* 0x0c401f00070b7f89 */ /* 0x00002400000e0000 */
.L_x_1466:
[----:B------:R-:W-:Y:S05]  /*116a0*/  @!P1 BRA `(.L_x_757) ;  /* 0x0000000000109947 */ /* 0x000fea0003800000 */
[----:B0-----:R-:W-:-:S13]  /*116b0*/  FSETP.GEU.AND P0, PT, R7, R11, PT ;  /* 0x0000000b0700720b */ /* 0x001fda0003f0e000 */
[----:B------:R-:W-:Y:S05]  /*116c0*/  @P0 BRA `(.L_x_747) ;  /* 0x0000000000100947 */ /* 0x000fea0003800000 */
[----:B----4-:R0:W-:Y:S01]  /*116d0*/  STL.64 [R5+0x10], R10 ;  /* 0x0000100a05007387 */ /* 0x0101e20000100a00 */
[----:B------:R-:W-:Y:S05]  /*116e0*/  BRA `(.L_x_747) ;  /* 0x0000000000087947 */ /* 0x000fea0003800000 */
.L_x_757:
[----:B0-----:R-:W-:-:S13]  /*116f0*/  FSETP.GT.AND P0, PT, R7, R11, PT ;  /* 0x0000000b0700720b */ /* 0x001fda0003f04000 */
[----:B----4-:R0:W-:Y:S02]  /*11700*/  @P0 STL.64 [R5+0x10], R10 ;  /* 0x0000100a05000387 */ /* 0x0101e40000100a00 */
.L_x_747:
[----:B------:R-:W-:Y:S05]  /*11710*/  BSYNC B1 ;  /* 0x0000000000017941 */ /* 0x000fea0003800000 */
.L_x_727:
[----:B------:R-:W-:Y:S01]  /*11720*/  UMOV UR4, 0xffffffff ;  /* 0xffffffff00047882 */ /* 0x000fe20000000000 */
[----:B------:R-:W-:Y:S02]  /*11730*/  ISETP.GE.AND P0, PT, R41, 0x1, PT ;  /* 0x000000012900780c */ /* 0x000fe40003f06270 */
[----:B------:R-:W-:Y:S11]  /*11740*/  BRA.DIV UR4, `(.L_x_758) ;  /* 0x000000c604707947 */ /* 0x000ff6000b800000 */
[----:B------:R-:W-:Y:S01]  /*11750*/  NOP ;  /* 0x0000000000007918 */ /* 0x000fe20000000000 */
.L_x_1469:
[----:B------:R-:W-:Y:S05]  /*11760*/  @!P0 BRA `(.L_x_759) ;  /* 0x0000000400e48947 */ /* 0x000fea0003800000 */
[----:B------:R-:W-:Y:S01]  /*11770*/  ISETP.GE.U32.AND P0, PT, R0, 0x3, PT ;  /* 0x000000030000780c */ /* 0x000fe20003f06070 */
[----:B------:R-:W-:-:S12]  /*11780*/  IMAD.MOV.U32 R3, RZ, RZ, RZ ;  /* 0x000000ffff037224 */ /* 0x000fd800078e00ff */
[----:B------:R-:W-:Y:S05]  /*11790*/  @!P0 BRA `(.L_x_760) ;  /* 0x0000000400108947 */ /* 0x000fea0003800000 */
[----:B01-34-:R-:W-:Y:S01]  /*117a0*/  LOP3.LUT R5, R41, 0x7ffffffc, RZ, 0xc0, !PT ;  /* 0x7ffffffc29057812 */ /* 0x01bfe200078ec0ff */
[----:B------:R-:W-:Y:S01]  /*117b0*/  BSSY B1, `(.L_x_761) ;  /* 0x0000041000017945 */ /* 0x000fe20003800000 */
[----:B------:R-:W-:Y:S01]  /*117c0*/  ISETP.GE.U32.AND P2, PT, R42, R4, PT ;  /* 0x000000042a00720c */ /* 0x000fe20003f46070 */
[----:B------:R-:W-:Y:S02]  /*117d0*/  VIADD R3, R1, 0x10 ;  /* 0x0000001001037836 */ /* 0x000fe40000000000 */
[----:B------:R-:W-:-:S10]  /*117e0*/  IMAD.MOV R9, RZ, RZ, -R5 ;  /* 0x000000ffff097224 */ /* 0x000fd400078e0a05 */
.L_x_778:
[----:B-----5:R0:W5:Y:S01]  /*117f0*/  LDL.64 R6, [R3+-0x10] ;  /* 0xfffff00003067983 */ /* 0x0201620000100a00 */
[----:B------:R-:W-:-:S03]  /*11800*/  UMOV UR4, 0xffffffff ;  /* 0xffffffff00047882 */ /* 0x000fc60000000000 */
[----:B----4-:R-:W-:Y:S05]  /*11810*/  BRA.DIV UR4, `(.L_x_762) ;  /* 0x000000c604587947 */ /* 0x010fea000b800000 */
[----:B-----5:R1:W3:Y:S04]  /*11820*/  SHFL.BFLY PT, R10, R6, 0x1, 0x1f ;  /* 0x0c201f00060a7f89 */ /* 0x0202e800000e0000 */
[----:B------:R1:W4:Y:S02]  /*11830*/  SHFL.BFLY PT, R11, R7, 0x1, 0x1f ;  /* 0x0c201f00070b7f89 */ /* 0x00032400000e0000 */
.L_x_1473:
        /* <DEDUP_REMOVED lines=8> */
.L_x_764:
[----:B----4-:R-:W-:-:S13]  /*118c0*/  FSETP.GT.AND P0, PT, R7, R11, PT ;  /* 0x0000000b0700720b */ /* 0x010fda0003f04000 */
[----:B---3--:R3:W-:Y:S02]  /*118d0*/  @P0 STL.64 [R3+-0x10], R10 ;  /* 0xfffff00a03000387 */ /* 0x0087e40000100a00 */
.L_x_765:
[----:B------:R-:W-:Y:S05]  /*118e0*/  BSYNC.RECONVERGENT B2 ;  /* 0x0000000000027941 */ /* 0x000fea0003800200 */
.L_x_763:
[----:B-1----:R1:W5:Y:S01]  /*118f0*/  LDL.64 R6, [R3+-0x8] ;  /* 0xfffff80003067983 */ /* 0x0023620000100a00 */
[----:B------:R-:W-:Y:S01]  /*11900*/  UMOV UR4, 0xffffffff ;  /* 0xffffffff00047882 */ /* 0x000fe20000000000 */
[----:B------:R-:W-:Y:S02]  /*11910*/  ISETP.GE.U32.AND P2, PT, R42, R4, PT ;  /* 0x000000042a00720c */ /* 0x000fe40003f46070 */
[----:B------:R-:W-:Y:S11]  /*11920*/  BRA.DIV UR4, `(.L_x_766) ;  /* 0x000000c6045c7947 */ /* 0x000ff6000b800000 */
[----:B---345:R3:W4:Y:S04]  /*11930*/  SHFL.BFLY PT, R10, R6, 0x1, 0x1f ;  /* 0x0c201f00060a7f89 */ /* 0x03872800000e0000 */
[----:B------:R3:W0:Y:S02]  /*11940*/  SHFL.BFLY PT, R11, R7, 0x1, 0x1f ;  /* 0x0c201f00070b7f89 */ /* 0x00062400000e0000 */
.L_x_1477:
[----:B------:R-:W-:Y:S04]  /*11950*/  BSSY.RECONVERGENT B2, `(.L_x_767) ;  /* 0x0000008000027945 */ /* 0x000fe80003800200 */
[----:B------:R-:W-:Y:S05]  /*11960*/  @!P2 BRA `(.L_x_768) ;  /* 0x000000000010a947 */ /* 0x000fea0003800000 */
[----:B0-----:R-:W-:-:S13]  /*11970*/  FSETP.GEU.AND P0, PT, R7, R11, PT ;  /* 0x0000000b0700720b */ /* 0x001fda0003f0e000 */
[----:B------:R-:W-:Y:S05]  /*11980*/  @P0 BRA `(.L_x_769) ;  /* 0x0000000000100947 */ /* 0x000fea0003800000 */
[----:B----4-:R0:W-:Y:S01]  /*11990*/  STL.64 [R3+-0x8], R10 ;  /* 0xfffff80a03007387 */ /* 0x0101e20000100a00 */
[----:B------:R-:W-:Y:S05]  /*119a0*/  BRA `(.L_x_769) ;  /* 0x0000000000087947 */ /* 0x000fea0003800000 */
.L_x_768:
[----:B0-----:R-:W-:-:S13]  /*119b0*/  FSETP.GT.AND P0, PT, R7, R11, PT ;  /* 0x0000000b0700720b */ /* 0x001fda0003f04000 */
[----:B----4-:R0:W-:Y:S02]  /*119c0*/  @P0 STL.64 [R3+-0x8], R10 ;  /* 0xfffff80a03000387 */ /* 0x0101e40000100a00 */
.L_x_769:
[----:B------:R-:W-:Y:S05]  /*119d0*/  BSYNC.RECONVERGENT B2 ;  /* 0x0000000000027941 */ /* 0x000fea0003800200 */
.L_x_767:
[----:B---3--:R3:W5:Y:S01]  /*119e0*/  LDL.64 R6, [R3] ;  /* 0x0000000003067983 */ /* 0x0087620000100a00 */
[----:B------:R-:W-:-:S03]  /*119f0*/  UMOV UR4, 0xffffffff ;  /* 0xffffffff00047882 */ /* 0x000fc60000000000 */
[----:B------:R-:W-:Y:S05]  /*11a00*/  BRA.DIV UR4, `(.L_x_770) ;  /* 0x000000c6046c7947 */ /* 0x000fea000b800000 */
[----:B0---45:R0:W4:Y:S04]  /*11a10*/  SHFL.BFLY PT, R10, R6, 0x1, 0x1f ;  /* 0x0c201f00060a7f89 */ /* 0x03112800000e0000 */
[----:B------:R0:W0:Y:S02]  /*11a20*/  SHFL.BFLY PT, R11, R7, 0x1, 0x1f ;  /* 0x0c201f00070b7f89 */ /* 0x00002400000e0000 */
.L_x_1481:
[----:B------:R-:W-:Y:S04]  /*11a30*/  BSSY.RECONVERGENT B2, `(.L_x_771) ;  /* 0x0000008000027945 */ /* 0x000fe80003800200 */
[----:B------:R-:W-:Y:S05]  /*11a40*/  @!P2 BRA `(.L_x_772) ;  /* 0x000000000010a947 */ /* 0x000fea0003800000 */
[----:B0-----:R-:W-:-:S13]  /*11a50*/  FSETP.GEU.AND P0, PT, R7, R11, PT ;  /* 0x0000000b0700720b */ /* 0x001fda0003f0e000 */
[----:B------:R-:W-:Y:S05]  /*11a60*/  @P0 BRA `(.L_x_773) ;  /* 0x0000000000100947 */ /* 0x000fea0003800000 */
[----:B----4-:R0:W-:Y:S01]  /*11a70*/  STL.64 [R3], R10 ;  /* 0x0000000a03007387 */ /* 0x0101e20000100a00 */
[----:B------:R-:W-:Y:S05]  /*11a80*/  BRA `(.L_x_773) ;  /* 0x0000000000087947 */ /* 0x000fea0003800000 */
.L_x_772:
[----:B0-----:R-:W-:-:S13]  /*11a90*/  FSETP.GT.AND P0, PT, R7, R11, PT ;  /* 0x0000000b0700720b */ /* 0x001fda0003f04000 */
[----:B----4-:R0:W-:Y:S02]  /*11aa0*/  @P0 STL.64 [R3], R10 ;  /* 0x0000000a03000387 */ /* 0x0101e40000100a00 */
.L_x_773:
[----:B------:R-:W-:Y:S05]  /*11ab0*/  BSYNC.RECONVERGENT B2 ;  /* 0x0000000000027941 */ /* 0x000fea0003800200 */
.L_x_771:
[----:B------:R0:W5:Y:S01]  /*11ac0*/  LDL.64 R6, [R3+0x8] ;  /* 0x0000080003067983 */ /* 0x0001620000100a00 */
[----:B------:R-:W-:-:S03]  /*11ad0*/  UMOV UR4, 0xffffffff ;  /* 0xffffffff00047882 */ /* 0x000fc60000000000 */
[----:B------:R-:W-:Y:S05]  /*11ae0*/  BRA.DIV UR4, `(.L_x_774) ;  /* 0x000000c6047c7947 */ /* 0x000fea000b800000 */
[----:B0---45:R0:W4:Y:S04]  /*11af0*/  SHFL.BFLY PT, R10, R6, 0x1, 0x1f ;  /* 0x0c201f00060a7f89 */ /* 0x03112800000e0000 */
[----:B------:R0:W0:Y:S02]  /*11b00*/  SHFL.BFLY PT, R11, R7, 0x1, 0x1f ;  /* 0x0c201f00070b7f89 */ /* 0x00002400000e0000 */
.L_x_1485:
[----:B------:R-:W-:Y:S04]  /*11b10*/  BSSY.RECONVERGENT B2, `(.L_x_775) ;  /* 0x0000008000027945 */ /* 0x000fe80003800200 */
[----:B------:R-:W-:Y:S05]  /*11b20*/  @!P2 BRA `(.L_x_776) ;  /* 0x000000000010a947 */ /* 0x000fea0003800000 */
[----:B0-----:R-:W-:-:S13]  /*11b30*/  FSETP.GEU.AND P0, PT, R7, R11, PT ;  /* 0x0000000b0700720b */ /* 0x001fda0003f0e000 */
[----:B------:R-:W-:Y:S05]  /*11b40*/  @P0 BRA `(.L_x_777) ;  /* 0x0000000000100947 */ /* 0x000fea0003800000 */
[----:B----4-:R0:W-:Y:S01]  /*11b50*/  STL.64 [R3+0x8], R10 ;  /* 0x0000080a03007387 */ /* 0x0101e20000100a00 */
[----:B------:R-:W-:Y:S05]  /*11b60*/  BRA `(.L_x_777) ;  /* 0x0000000000087947 */ /* 0x000fea0003800000 */
.L_x_776:
[----:B0-----:R-:W-:-:S13]  /*11b70*/  FSETP.GT.AND P0, PT, R7, R11, PT ;  /* 0x0000000b0700720b */ /* 0x001fda0003f04000 */
[----:B----4-:R0:W-:Y:S02]  /*11b80*/  @P0 STL.64 [R3+0x8], R10 ;  /* 0x0000080a03000387 */ /* 0x0101e40000100a00 */
.L_x_777:
[----:B------:R-:W-:Y:S05]  /*11b90*/  BSYNC.RECONVERGENT B2 ;  /* 0x0000000000027941 */ /* 0x000fea0003800200 */
.L_x_775:
[----:B01-3--:R-:W-:Y:S01]  /*11ba0*/  VIADD R3, R3, 0x20 ;  /* 0x0000002003037836 */ /* 0x00bfe20000000000 */
[----:B------:R-:W-:Y:S06]  /*11bb0*/  @P1 BRA `(.L_x_778) ;  /* 0xfffffffc000c1947 */ /* 0x000fec000383ffff */
[----:B------:R-:W-:Y:S05]  /*11bc0*/  BSYNC B1 ;  /* 0x0000000000017941 */ /* 0x000fea0003800000 */
.L_x_761:
[----:B------:R-:W-:-:S07]  /*11bd0*/  IMAD.MOV.U32 R3, RZ, RZ, R5 ;  /* 0x000000ffff037224 */ /* 0x000fce00078e0005 */
.L_x_760:
        /* <DEDUP_REMOVED lines=10> */
.L_x_1489:
[----:B------:R-:W-:Y:S04]  /*11c80*/  BSSY.RECONVERGENT B2, `(.L_x_781) ;  /* 0x0000008000027945 */ /* 0x000fe80003800200 */
[----:B------:R-:W-:Y:S05]  /*11c90*/  @!P1 BRA `(.L_x_782) ;  /* 0x0000000000109947 */ /* 0x000fea0003800000 */
[----:B----4-:R-:W-:-:S13]  /*11ca0*/  FSETP.GEU.AND P0, PT, R7, R11, PT ;  /* 0x0000000b0700720b */ /* 0x010fda0003f0e000 */
[----:B------:R-:W-:Y:S05]  /*11cb0*/  @P0 BRA `(.L_x_783) ;  /* 0x0000000000100947 */ /* 0x000fea0003800000 */
[----:B---3--:R4:W-:Y:S01]  /*11cc0*/  STL.64 [R3], R10 ;  /* 0x0000000a03007387 */ /* 0x0089e20000100a00 */
[----:B------:R-:W-:Y:S05]  /*11cd0*/  BRA `(.L_x_783) ;  /* 0x0000000000087947 */ /* 0x000fea0003800000 */
.L_x_782:
[----:B----4-:R-:W-:-:S13]  /*11ce0*/  FSETP.GT.AND P0, PT, R7, R11, PT ;  /* 0x0000000b0700720b */ /* 0x010fda0003f04000 */
[----:B---3--:R3:W-:Y:S02]  /*11cf0*/  @P0 STL.64 [R3], R10 ;  /* 0x0000000a03000387 */ /* 0x0087e40000100a00 */
.L_x_783:
[----:B------:R-:W-:Y:S05]  /*11d00*/  BSYNC.RECONVERGENT B2 ;  /* 0x0000000000027941 */ /* 0x000fea0003800200 */
.L_x_781:
[----:B------:R-:W-:-:S13]  /*11d10*/  ISETP.NE.AND P0, PT, R2, 0x1, PT ;  /* 0x000000010200780c */ /* 0x000fda0003f05270 */
[----:B------:R-:W-:Y:S05]  /*11d20*/  @!P0 BRA `(.L_x_779) ;  /* 0x0000000000708947 */ /* 0x000fea0003800000 */
[----:B------:R0:W5:Y:S01]  /*11d30*/  LDL.64 R4, [R3+0x8] ;  /* 0x0000080003047983 */ /* 0x0001620000100a00 */
[----:B------:R-:W-:-:S03]  /*11d40*/  UMOV UR4, 0xffffffff ;  /* 0xffffffff00047882 */ /* 0x000fc60000000000 */
[----:B------:R-:W-:Y:S05]  /*11d50*/  BRA.DIV UR4, `(.L_x_784) ;  /* 0x000000c604707947 */ /* 0x000fea000b800000 */
[----:B---345:R3:W4:Y:S04]  /*11d60*/  SHFL.BFLY PT, R10, R4, 0x1, 0x1f ;  /* 0x0c201f00040a7f89 */ /* 0x03872800000e0000 */
[----:B------:R3:W0:Y:S02]  /*11d70*/  SHFL.BFLY PT, R11, R5, 0x1, 0x1f ;  /* 0x0c201f00050b7f89 */ /* 0x00062400000e0000 */
.L_x_1493:
[----:B------:R-:W-:Y:S04]  /*11d80*/  BSSY.RECONVERGENT B2, `(.L_x_785) ;  /* 0x0000008000027945 */ /* 0x000fe80003800200 */
[----:B------:R-:W-:Y:S05]  /*11d90*/  @!P1 BRA `(.L_x_786) ;  /* 0x0000000000109947 */ /* 0x000fea0003800000 */
[----:B0-----:R-:W-:-:S13]  /*11da0*/  FSETP.GEU.AND P0, PT, R5, R11, PT ;  /* 0x0000000b0500720b */ /* 0x001fda0003f0e000 */
[----:B------:R-:W-:Y:S05]  /*11db0*/  @P0 BRA `(.L_x_787) ;  /* 0x0000000000100947 */ /* 0x000fea0003800000 */
[----:B----4-:R0:W-:Y:S01]  /*11dc0*/  STL.64 [R3+0x8], R10 ;  /* 0x0000080a03007387 */ /* 0x0101e20000100a00 */
[----:B------:R-:W-:Y:S05]  /*11dd0*/  BRA `(.L_x_787) ;  /* 0x0000000000087947 */ /* 0x000fea0003800000 */
.L_x_786:
[----:B0-----:R-:W-:-:S13]  /*11de0*/  FSETP.GT.AND P0, PT, R5, R11, PT ;  /* 0x0000000b0500720b */ /* 0x001fda0003f04000 */
[----:B----4-:R0:W-:Y:S02]  /*11df0*/  @P0 STL.64 [R3+0x8], R10 ;  /* 0x0000080a03000387 */ /* 0x0101e40000100a00 */
.L_x_787:
[----:B------:R-:W-:Y:S05]  /*11e00*/  BSYNC.RECONVERGENT B2 ;  /* 0x0000000000027941 */ /* 0x000fea0003800200 */
.L_x_785:
[----:B------:R-:W-:-:S13]  /*11e10*/  ISETP.NE.AND P0, PT, R2, 0x2, PT ;  /* 0x000000020200780c */ /* 0x000fda0003f05270 */
[----:B------:R-:W-:Y:S05]  /*11e20*/  @!P0 BRA `(.L_x_779) ;  /* 0x0000000000308947 */ /* 0x000fea0003800000 */
[----:B---3--:R3:W5:Y:S01]  /*11e30*/  LDL.64 R4, [R3+0x10] ;  /* 0x0000100003047983 */ /* 0x0087620000100a00 */
[----:B------:R-:W-:-:S03]  /*11e40*/  UMOV UR4, 0xffffffff ;  /* 0xffffffff00047882 */ /* 0x000fc60000000000 */
[----:B------:R-:W-:Y:S05]  /*11e50*/  BRA.DIV UR4, `(.L_x_788) ;  /* 0x000000c604787947 */ /* 0x000fea000b800000 */
[----:B0---45:R0:W4:Y:S04]  /*11e60*/  SHFL.BFLY PT, R10, R4, 0x1, 0x1f ;  /* 0x0c201f00040a7f89 */ /* 0x03112800000e0000 */
[----:B------:R0:W0:Y:S02]  /*11e70*/  SHFL.BFLY PT, R11, R5, 0x1, 0x1f ;  /* 0x0c201f00050b7f89 */ /* 0x00002400000e0000 */
.L_x_1497:
[----:B------:R-:W-:Y:S05]  /*11e80*/  @!P1 BRA `(.L_x_789) ;  /* 0x0000000000109947 */ /* 0x000fea0003800000 */
[----:B0-----:R-:W-:-:S13]  /*11e90*/  FSETP.GEU.AND P0, PT, R5, R11, PT ;  /* 0x0000000b0500720b */ /* 0x001fda0003f0e000 */
[----:B------:R-:W-:Y:S05]  /*11ea0*/  @P0 BRA `(.L_x_779) ;  /* 0x0000000000100947 */ /* 0x000fea0003800000 */
[----:B----4-:R0:W-:Y:S01]  /*11eb0*/  STL.64 [R3+0x10], R10 ;  /* 0x0000100a03007387 */ /* 0x0101e20000100a00 */
[----:B------:R-:W-:Y:S05]  /*11ec0*/  BRA `(.L_x_779) ;  /* 0x0000000000087947 */ /* 0x000fea0003800000 */
.L_x_789:
[----:B0-----:R-:W-:-:S13]  /*11ed0*/  FSETP.GT.AND P0, PT, R5, R11, PT ;  /* 0x0000000b0500720b */ /* 0x001fda0003f04000 */
[----:B----4-:R0:W-:Y:S02]  /*11ee0*/  @P0 STL.64 [R3+0x10], R10 ;  /* 0x0000100a03000387 */ /* 0x0101e40000100a00 */
.L_x_779:
[----:B------:R-:W-:Y:S05]  /*11ef0*/  BSYNC B1 ;  /* 0x0000000000017941 */ /* 0x000fea0003800000 */
.L_x_759:
[----:B------:R-:W-:Y:S01]  /*11f00*/  UMOV UR4, 0xffffffff ;  /* 0xffffffff00047882 */ /* 0x000fe20000000000 */
[----:B------:R-:W-:Y:S02]  /*11f10*/  ISETP.GE.AND P0, PT, R41, 0x1, PT ;  /* 0x000000012900780c */ /* 0x000fe40003f06270 */
[----:B------:R-:W-:Y:S11]  /*11f20*/  BRA.DIV UR4, `(.L_x_790) ;  /* 0x000000c6048c7947 */ /* 0x000ff6000b800000 */
[----:B------:R-:W-:Y:S01]  /*11f30*/  NOP ;  /* 0x0000000000007918 */ /* 0x000fe20000000000 */
[----:B------:R-:W-:Y:S01]  /*11f40*/  NOP ;  /* 0x0000000000007918 */ /* 0x000fe20000000000 */
.L_x_1501:
[----:B------:R-:W-:Y:S05]  /*11f50*/  @!P0 BRA `(.L_x_791) ;  /* 0x0000000400588947 */ /* 0x000fea0003800000 */
[----:B------:R-:W-:Y:S01]  /*11f60*/  ISETP.GE.U32.AND P0, PT, R0, 0xf, PT ;  /* 0x0000000f0000780c */ /* 0x000fe20003f06070 */
[----:B0--34-:R-:W-:-:S12]  /*11f70*/  IMAD.MOV.U32 R3, RZ, RZ, RZ ;  /* 0x000000ffff037224 */ /* 0x019fd800078e00ff */
[----:B------:R-:W-:Y:S05]  /*11f80*/  @!P0 BRA `(.L_x_792) ;  /* 0x00000000006c8947 */ /* 0x000fea0003800000 */
[----:B------:R-:W-:Y:S01]  /*11f90*/  LOP3.LUT R3, R41, 0x7ffffff0, RZ, 0xc0, !PT ;  /* 0x7ffffff029037812 */ /* 0x000fe200078ec0ff */
[----:B------:R-:W-:Y:S01]  /*11fa0*/  BSSY.RECONVERGENT B1, `(.L_x_792) ;  /* 0x0000019000017945 */ /* 0x000fe20003800200 */
[C---:B------:R-:W-:Y:S01]  /*11fb0*/  IADD3 R24, PT, PT, R1.reuse, 0x140, RZ ;  /* 0x0000014001187810 */ /* 0x040fe20007ffe0ff */
[----:B------:R-:W-:Y:S02]  /*11fc0*/  VIADD R25, R1, 0x40 ;  /* 0x0000004001197836 */ /* 0x000fe40000000000 */
[----:B------:R-:W-:-:S07]  /*11fd0*/  IMAD.MOV R26, RZ, RZ, -R3 ;  /* 0x000000ffff1a7224 */ /* 0x000fce00078e0a03 */
.L_x_793:
[----:B-1----:R-:W3:Y:S04]  /*11fe0*/  LDL.128 R4, [R25+-0x40] ;  /* 0xffffc00019047983 */ /* 0x002ee80000100c00 */
[----:B---3--:R0:W-:Y:S04]  /*11ff0*/  STL.128 [R24+-0x40], R4 ;  /* 0xffffc00418007387 */ /* 0x0081e80000100c00 */
[----:B0-----:R-:W3:Y:S04]  /*12000*/  LDL.128 R4, [R25+-0x30] ;  /* 0xffffd00019047983 */ /* 0x001ee80000100c00 */
[----:B---3--:R0:W-:Y:S04]  /*12010*/  STL.128 [R24+-0x30], R4 ;  /* 0xffffd00418007387 */ /* 0x0081e80000100c00 */
[----:B------:R-:W3:Y:S04]  /*12020*/  LDL.128 R8, [R25+-0x20] ;  /* 0xffffe00019087983 */ /* 0x000ee80000100c00 */
[----:B---3--:R-:W-:Y:S04]  /*12030*/  STL.128 [R24+-0x20], R8 ;  /* 0xffffe00818007387 */ /* 0x008fe80000100c00 */
[----:B-----5:R-:W3:Y:S04]  /*12040*/  LDL.128 R12, [R25+-0x10] ;  /* 0xfffff000190c7983 */ /* 0x020ee80000100c00 */
[----:B---3--:R-:W-:Y:S04]  /*12050*/  STL.128 [R24+-0x10], R12 ;  /* 0xfffff00c18007387 */ /* 0x008fe80000100c00 */
[----:B------:R-:W3:Y:S04]  /*12060*/  LDL.128 R16, [R25] ;  /* 0x0000000019107983 */ /* 0x000ee80000100c00 */
[----:B---3--:R-:W-:Y:S04]  /*12070*/  STL.128 [R24], R16 ;  /* 0x0000001018007387 */ /* 0x008fe80000100c00 */
[----:B------:R-:W3:Y:S04]  /*12080*/  LDL.128 R20, [R25+0x10] ;  /* 0x0000100019147983 */ /* 0x000ee80000100c00 */
[----:B---3--:R-:W-:Y:S04]  /*12090*/  STL.128 [R24+0x10], R20 ;  /* 0x0000101418007387 */ /* 0x008fe80000100c00 */
[----:B0-----:R-:W3:Y:S01]  /*120a0*/  LDL.128 R4, [R25+0x20] ;  /* 0x0000200019047983 */ /* 0x001ee20000100c00 */
[----:B------:R-:W-:-:S05]  /*120b0*/  VIADD R26, R26, 0x10 ;  /* 0x000000101a1a7836 */ /* 0x000fca0000000000 */
[----:B------:R-:W-:Y:S01]  /*120c0*/  ISETP.NE.AND P0, PT, R26, RZ, PT ;  /* 0x000000ff1a00720c */ /* 0x000fe20003f05270 */
[----:B---3--:R0:W-:Y:S04]  /*120d0*/  STL.128 [R24+0x20], R4 ;  /* 0x0000200418007387 */ /* 0x0081e80000100c00 */
[----:B0-----:R0:W3:Y:S02]  /*120e0*/  LDL.128 R4, [R25+0x30] ;  /* 0x0000300019047983 */ /* 0x0010e40000100c00 */
[----:B0-----:R-:W-:Y:S02]  /*120f0*/  IADD3 R25, PT, PT, R25, 0x80, RZ ;  /* 0x0000008019197810 */ /* 0x001fe40007ffe0ff */
[----:B---3--:R0:W-:Y:S02]  /*12100*/  STL.128 [R24+0x30], R4 ;  /* 0x0000300418007387 */ /* 0x0081e40000100c00 */
[----:B0-----:R-:W-:-:S02]  /*12110*/  VIADD R24, R24, 0x80 ;  /* 0x0000008018187836 */ /* 0x001fc40000000000 */
[----:B------:R-:W-:Y:S05]  /*12120*/  @P0 BRA `(.L_x_793) ;  /* 0xfffffffc00ac0947 */ /* 0x000fea000383ffff */
[----:B------:R-:W-:Y:S05]  /*12130*/  BSYNC.RECONVERGENT B1 ;  /* 0x0000000000017941 */ /* 0x000fea0003800200 */
.L_x_792:
[----:B------:R-:W-:Y:S01]  /*12140*/  ISETP.NE.AND P0, PT, R38, RZ, PT ;  /* 0x000000ff2600720c */ /* 0x000fe20003f05270 */
[----:B------:R-:W-:-:S12]  /*12150*/  BSSY.RECONVERGENT B1, `(.L_x_791) ;  /* 0x0000036000017945 */ /* 0x000fd80003800200 */
[----:B------:R-:W-:Y:S05]  /*12160*/  @!P0 BRA `(.L_x_794) ;  /* 0x0000000000d08947 */ /* 0x000fea0003800000 */
[----:B------:R-:W-:Y:S02]  /*12170*/  LOP3.LUT R4, R41, 0xf, RZ, 0xc0, !PT ;  /* 0x0000000f29047812 */ /* 0x000fe400078ec0ff */
[----:B------:R-:W-:-:S03]  /*12180*/  ISETP.NE.AND P1, PT, R37, RZ, PT ;  /* 0x000000ff2500720c */ /* 0x000fc60003f25270 */
[----:B------:R-:W-:-:S05]  /*12190*/  VIADD R4, R4, 0xffffffff ;  /* 0xffffffff04047836 */ /* 0x000fca0000000000 */
[----:B------:R-:W-:-:S13]  /*121a0*/  ISETP.GE.U32.AND P0, PT, R4, 0x7, PT ;  /* 0x000000070400780c */ /* 0x000fda0003f06070 */
[----:B------:R-:W-:Y:S05]  /*121b0*/  @!P0 BRA `(.L_x_795) ;  /* 0x0000000000488947 */ /* 0x000fea0003800000 */
[----:B------:R-:W-:-:S05]  /*121c0*/  LEA R20, R3, UR7, 0x3 ;  /* 0x0000000703147c11 */ /* 0x000fca000f8e18ff */
[----:B-1----:R-:W3:Y:S04]  /*121d0*/  LDL.64 R4, [R20] ;  /* 0x0000000014047983 */ /* 0x002ee80000100a00 */
[----:B------:R-:W4:Y:S04]  /*121e0*/  LDL.64 R6, [R20+0x8] ;  /* 0x0000080014067983 */ /* 0x000f280000100a00 */
[----:B------:R-:W2:Y:S04]  /*121f0*/  LDL.64 R8, [R20+0x10] ;  /* 0x0000100014087983 */ /* 0x000ea80000100a00 */
[----:B------:R-:W2:Y:S04]  /*12200*/  LDL.64 R10, [R20+0x18] ;  /* 0x00001800140a7983 */ /* 0x000ea80000100a00 */
[----:B-----5:R-:W2:Y:S04]  /*12210*/  LDL.64 R12, [R20+0x20] ;  /* 0x00002000140c7983 */ /* 0x020ea80000100a00 */
[----:B------:R-:W2:Y:S04]  /*12220*/  LDL.64 R14, [R20+0x28] ;  /* 0x00002800140e7983 */ /* 0x000ea80000100a00 */
[----:B------:R-:W2:Y:S04]  /*12230*/  LDL.64 R16, [R20+0x30] ;  /* 0x0000300014107983 */ /* 0x000ea80000100a00 */
[----:B------:R-:W2:Y:S01]  /*12240*/  LDL.64 R18, [R20+0x38] ;  /* 0x0000380014127983 */ /* 0x000ea20000100a00 */
[----:B------:R-:W-:-:S03]  /*12250*/  VIADD R3, R3, 0x8 ;  /* 0x0000000803037836 */ /* 0x000fc60000000000 */
[----:B---3--:R0:W-:Y:S04]  /*12260*/  STL.64 [R20+0x100], R4 ;  /* 0x0001000414007387 */ /* 0x0081e80000100a00 */
[----:B----4-:R0:W-:Y:S04]  /*12270*/  STL.64 [R20+0x108], R6 ;  /* 0x0001080614007387 */ /* 0x0101e80000100a00 */
[----:B--2---:R0:W-:Y:S04]  /*12280*/  STL.64 [R20+0x110], R8 ;  /* 0x0001100814007387 */ /* 0x0041e80000100a00 */
[----:B------:R0:W-:Y:S04]  /*12290*/  STL.64 [R20+0x118], R10 ;  /* 0x0001180a14007387 */ /* 0x0001e80000100a00 */
[----:B------:R0:W-:Y:S04]  /*122a0*/  STL.64 [R20+0x120], R12 ;  /* 0x0001200c14007387 */ /* 0x0001e80000100a00 */
[----:B------:R0:W-:Y:S04]  /*122b0*/  STL.64 [R20+0x128], R14 ;  /* 0x0001280e14007387 */ /* 0x0001e80000100a00 */
[----:B------:R0:W-:Y:S04]  /*122c0*/  STL.64 [R20+0x130], R16 ;  /* 0x0001301014007387 */ /* 0x0001e80000100a00 */
[----:B------:R0:W-:Y:S02]  /*122d0*/  STL.64 [R20+0x138], R18 ;  /* 0x0001381214007387 */ /* 0x0001e40000100a00 */
.L_x_795:
[----:B------:R-:W-:Y:S05]  /*122e0*/  @!P1 BRA `(.L_x_794) ;  /* 0x0000000000709947 */ /* 0x000fea0003800000 */
[----:B0-----:R-:W-:Y:S02]  /*122f0*/  LOP3.LUT R4, R41, 0x7, RZ, 0xc0, !PT ;  /* 0x0000000729047812 */ /* 0x001fe400078ec0ff */
[----:B------:R-:W-:Y:S02]  /*12300*/  ISETP.NE.AND P1, PT, R2, RZ, PT ;  /* 0x000000ff0200720c */ /* 0x000fe40003f25270 */
[----:B------:R-:W-:-:S04]  /*12310*/  IADD3 R4, PT, PT, R4, -0x1, RZ ;  /* 0xffffffff04047810 */ /* 0x000fc80007ffe0ff */
[----:B------:R-:W-:-:S13]  /*12320*/  ISETP.GE.U32.AND P0, PT, R4, 0x3, PT ;  /* 0x000000030400780c */ /* 0x000fda0003f06070 */
[----:B------:R-:W-:Y:S05]  /*12330*/  @!P0 BRA `(.L_x_796) ;  /* 0x0000000000288947 */ /* 0x000fea0003800000 */
[----:B-1---5:R-:W-:-:S05]  /*12340*/  LEA R12, R3, UR7, 0x3 ;  /* 0x00000007030c7c11 */ /* 0x022fca000f8e18ff */
[----:B------:R-:W3:Y:S04]  /*12350*/  LDL.64 R4, [R12] ;  /* 0x000000000c047983 */ /* 0x000ee80000100a00 */
[----:B------:R-:W4:Y:S04]  /*12360*/  LDL.64 R6, [R12+0x8] ;  /* 0x000008000c067983 */ /* 0x000f280000100a00 */
[----:B------:R-:W2:Y:S04]  /*12370*/  LDL.64 R8, [R12+0x10] ;  /* 0x000010000c087983 */ /* 0x000ea80000100a00 */
[----:B------:R-:W2:Y:S01]  /*12380*/  LDL.64 R10, [R12+0x18] ;  /* 0x000018000c0a7983 */ /* 0x000ea20000100a00 */
[----:B------:R-:W-:-:S03]  /*12390*/  VIADD R3, R3, 0x4 ;  /* 0x0000000403037836 */ /* 0x000fc60000000000 */
[----:B---3--:R0:W-:Y:S04]  /*123a0*/  STL.64 [R12+0x100], R4 ;  /* 0x000100040c007387 */ /* 0x0081e80000100a00 */
[----:B----4-:R0:W-:Y:S04]  /*123b0*/  STL.64 [R12+0x108], R6 ;  /* 0x000108060c007387 */ /* 0x0101e80000100a00 */
[----:B--2---:R0:W-:Y:S04]  /*123c0*/  STL.64 [R12+0x110], R8 ;  /* 0x000110080c007387 */ /* 0x0041e80000100a00 */
[----:B------:R0:W-:Y:S02]  /*123d0*/  STL.64 [R12+0x118], R10 ;  /* 0x0001180a0c007387 */ /* 0x0001e40000100a00 */
.L_x_796:
[----:B------:R-:W-:Y:S05]  /*123e0*/  @!P1 BRA `(.L_x_794) ;  /* 0x0000000000309947 */ /* 0x000fea0003800000 */
[----:B01----:R-:W-:Y:S01]  /*123f0*/  IMAD.MOV.U32 R6, RZ, RZ, 0x8 ;  /* 0x00000008ff067424 */ /* 0x003fe200078e00ff */
[----:B------:R-:W-:Y:S01]  /*12400*/  IADD3 R2, PT, PT, -R2, RZ, RZ ;  /* 0x000000ff02027210 */ /* 0x000fe20007ffe1ff */
[----:B------:R-:W-:Y:S02]  /*12410*/  IMAD.MOV.U32 R4, RZ, RZ, 0x8 ;  /* 0x00000008ff047424 */ /* 0x000fe400078e00ff */
[C---:B------:R-:W-:Y:S02]  /*12420*/  IMAD R6, R3.reuse, R6, UR7 ;  /* 0x0000000703067e24 */ /* 0x040fe4000f8e0206 */
[----:B------:R-:W-:-:S07]  /*12430*/  IMAD R3, R3, R4, UR5 ;  /* 0x0000000503037e24 */ /* 0x000fce000f8e0204 */
.L_x_797:
[----:B------:R0:W3:Y:S01]  /*12440*/  LDL.64 R4, [R6] ;  /* 0x0000000006047983 */ /* 0x0000e20000100a00 */
[----:B------:R-:W-:-:S05]  /*12450*/  VIADD R2, R2, 0x1 ;  /* 0x0000000102027836 */ /* 0x000fca0000000000 */
[----:B------:R-:W-:Y:S01]  /*12460*/  ISETP.NE.AND P0, PT, R2, RZ, PT ;  /* 0x000000ff0200720c */ /* 0x000fe20003f05270 */
[----:B0-----:R-:W-:Y:S01]  /*12470*/  VIADD R6, R6, 0x8 ;  /* 0x0000000806067836 */ /* 0x001fe20000000000 */
[----:B---3--:R0:W-:Y:S02]  /*12480*/  STL.64 [R3], R4 ;  /* 0x0000000403007387 */ /* 0x0081e40000100a00 */
[----:B0-----:R-:W-:-:S09]  /*12490*/  VIADD R3, R3, 0x8 ;  /* 0x0000000803037836 */ /* 0x001fd20000000000 */
[----:B------:R-:W-:Y:S05]  /*124a0*/  @P0 BRA `(.L_x_797) ;  /* 0xfffffffc00e40947 */ /* 0x000fea000383ffff */
.L_x_794:
[----:B------:R-:W-:Y:S05]  /*124b0*/  BSYNC.RECONVERGENT B1 ;  /* 0x0000000000017941 */ /* 0x000fea0003800200 */
.L_x_791:
[----:B------:R-:W-:-:S03]  /*124c0*/  UMOV UR4, 0xffffffff ;  /* 0xffffffff00047882 */ /* 0x000fc60000000000 */
[----:B------:R-:W-:Y:S05]  /*124d0*/  BRA.DIV UR4, `(.L_x_798) ;  /* 0x000000c2044c7947 */ /* 0x000fea000b800000 */
[----:B------:R-:W-:Y:S01]  /*124e0*/  NOP ;  /* 0x0000000000007918 */ /* 0x000fe20000000000 */
.L_x_403:
[----:B------:R-:W-:Y:S05]  /*124f0*/  BSYNC B0 ;  /* 0x0000000000007941 */ /* 0x000fea0003800000 */
.L_x_6:
[----:B------:R-:W-:Y:S01]  /*12500*/  UMOV UR4, 0xffffffff ;  /* 0xffffffff00047882 */ /* 0x000fe20000000000 */
[----:B------:R-:W-:Y:S02]  /*12510*/  ISETP.GE.AND P0, PT, R41, 0x1, PT ;  /* 0x000000012900780c */ /* 0x000fe40003f06270 */
[----:B------:R-:W-:Y:S11]  /*12520*/  BRA.DIV UR4, `(.L_x_799) ;  /* 0x000000c204547947 */ /* 0x000ff6000b800000 */
[----:B------:R-:W-:Y:S01]  /*12530*/  NOP ;  /* 0x0000000000007918 */ /* 0x000fe20000000000 */
.L_x_1506:
[----:B------:R-:W-:Y:S05]  /*12540*/  @!P0 EXIT ;  /* 0x000000000000894d */ /* 0x000fea0003800000 */
[----:B------:R-:W3:Y:S01]  /*12550*/  LDC R2, c[0x0][0x3a8] ;  /* 0x0000ea00ff027b82 */ /* 0x000ee20000000800 */
[----:B------:R-:W-:Y:S01]  /*12560*/  ISETP.GE.U32.AND P0, PT, R0, 0xf, PT ;  /* 0x0000000f0000780c */ /* 0x000fe20003f06070 */
[----:B------:R-:W-:Y:S01]  /*12570*/  IMAD R42, R42, R41, RZ ;  /* 0x000000292a2a7224 */ /* 0x000fe200078e02ff */
[----:B------:R-:W-:Y:S01]  /*12580*/  LOP3.LUT R26, R41, 0xf, RZ, 0xc0, !PT ;  /* 0x0000000f291a7812 */ /* 0x000fe200078ec0ff */
[----:B------:R-:W-:-:S03]  /*12590*/  HFMA2 R0, -RZ, RZ, 0, 0 ;  /* 0x00000000ff007431 */ /* 0x000fc600000001ff */
[----:B------:R-:W-:Y:S01]  /*125a0*/  ISETP.NE.AND P1, PT, R26, RZ, PT ;  /* 0x000000ff1a00720c */ /* 0x000fe20003f25270 */
[----:B0-----:R-:W0:Y:S01]  /*125b0*/  LDC.64 R24, c[0x0][0x3a0] ;  /* 0x0000e800ff187b82 */ /* 0x001e220000000a00 */
[----:B---34-:R-:W-:-:S05]  /*125c0*/  IMAD R3, R43, R2, R42 ;  /* 0x000000022b037224 */ /* 0x018fca00078e022a */
[----:B------:R-:W-:Y:S06]  /*125d0*/  @!P0 BRA `(.L_x_800) ;  /* 0x0000000000e88947 */ /* 0x000fec0003800000 */
[----:B------:R-:W-:Y:S01]  /*125e0*/  IMAD.MOV.U32 R32, RZ, RZ, 0x40 ;  /* 0x00000040ff207424 */ /* 0x000fe200078e00ff */
[----:B------:R-:W-:Y:S01]  /*125f0*/  LOP3.LUT R0, R41, 0x7ffffff0, RZ, 0xc0, !PT ;  /* 0x7ffffff029007812 */ /* 0x000fe200078ec0ff */
[----:B------:R-:W-:Y:S01]  /*12600*/  IMAD.MOV.U32 R33, RZ, RZ, 0x0 ;  /* 0x00000000ff217424 */ /* 0x000fe200078e00ff */
[----:B------:R-:W-:Y:S01]  /*12610*/  BSSY.RECONVERGENT B0, `(.L_x_800) ;  /* 0x0000036000007945 */ /* 0x000fe20003800200 */
[----:B------:R-:W-:Y:S01]  /*12620*/  VIADD R28, R1, 0x140 ;  /* 0x00000140011c7836 */ /* 0x000fe20000000000 */
[----:B------:R-:W-:Y:S01]  /*12630*/  MOV R29, R3 ;  /* 0x00000003001d7202 */ /* 0x000fe20000000f00 */
[----:B0-----:R-:W-:-:S04]  /*12640*/  IMAD.WIDE.U32 R32, R24, 0x1, R32 ;  /* 0x0000000118207825 */ /* 0x001fc800078e0020 */
[----:B------:R-:W-:Y:S02]  /*12650*/  IMAD.MOV R30, RZ, RZ, -R0 ;  /* 0x000000ffff1e7224 */ /* 0x000fe400078e0a00 */
[----:B------:R-:W-:-:S07]  /*12660*/  IMAD.IADD R27, R33, 0x1, R25 ;  /* 0x00000001211b7824 */ /* 0x000fce00078e0219 */
.L_x_801:
[----:B-1----:R-:W3:Y:S04]  /*12670*/  LDL.128 R8, [R28+-0x40] ;  /* 0xffffc0001c087983 */ /* 0x002ee80000100c00 */
[----:B-----5:R-:W4:Y:S04]  /*12680*/  LDL.128 R12, [R28+-0x30] ;  /* 0xffffd0001c0c7983 */ /* 0x020f280000100c00 */
[----:B------:R-:W2:Y:S01]  /*12690*/  LDL.128 R16, [R28+-0x20] ;  /* 0xffffe0001c107983 */ /* 0x000ea20000100c00 */
[----:B------:R-:W-:Y:S01]  /*126a0*/  MOV R21, R27 ;  /* 0x0000001b00157202 */ /* 0x000fe20000000f00 */
[----:B------:R-:W-:-:S02]  /*126b0*/  IMAD.MOV.U32 R20, RZ, RZ, R32 ;  /* 0x000000ffff147224 */ /* 0x000fc400078e0020 */
[----:B------:R-:W2:Y:S02]  /*126c0*/  LDL.128 R4, [R28+-0x10] ;  /* 0xfffff0001c047983 */ /* 0x000ea40000100c00 */
[----:B------:R-:W-:Y:S02]  /*126d0*/  IMAD.WIDE R34, R29, 0x8, R20 ;  /* 0x000000081d227825 */ /* 0x000fe400078e0214 */
[----:B------:R-:W2:Y:S04]  /*126e0*/  LDL.128 R20, [R28+0x30] ;  /* 0x000030001c147983 */ /* 0x000ea80000100c00 */
[----:B---3--:R-:W-:Y:S04]  /*126f0*/  STG.E desc[UR8][R34.64+-0x40], R8 ;  /* 0xffffc00822007986 */ /* 0x008fe8000c101908 */
[----:B------:R-:W-:Y:S04]  /*12700*/  STG.E desc[UR8][R34.64+-0x3c], R9 ;  /* 0xffffc40922007986 */ /* 0x000fe8000c101908 */
[----:B------:R-:W-:Y:S04]  /*12710*/  STG.E desc[UR8][R34.64+-0x38], R10 ;  /* 0xffffc80a22007986 */ /* 0x000fe8000c101908 */
[----:B------:R0:W-:Y:S04]  /*12720*/  STG.E desc[UR8][R34.64+-0x34], R11 ;  /* 0xffffcc0b22007986 */ /* 0x0001e8000c101908 */
[----:B----4-:R-:W-:Y:S04]  /*12730*/  STG.E desc[UR8][R34.64+-0x30], R12 ;  /* 0xffffd00c22007986 */ /* 0x010fe8000c101908 */
[----:B------:R-:W-:Y:S04]  /*12740*/  STG.E desc[UR8][R34.64+-0x2c], R13 ;  /* 0xffffd40d22007986 */ /* 0x000fe8000c101908 */
[----:B------:R-:W-:Y:S04]  /*12750*/  STG.E desc[UR8][R34.64+-0x28], R14 ;  /* 0xffffd80e22007986 */ /* 0x000fe8000c101908 */
[----:B------:R1:W-:Y:S04]  /*12760*/  STG.E desc[UR8][R34.64+-0x24], R15 ;  /* 0xffffdc0f22007986 */ /* 0x0003e8000c101908 */
[----:B--2---:R-:W-:Y:S04]  /*12770*/  STG.E desc[UR8][R34.64+-0x20], R16 ;  /* 0xffffe01022007986 */ /* 0x004fe8000c101908 */
[----:B------:R-:W-:Y:S04]  /*12780*/  STG.E desc[UR8][R34.64+-0x1c], R17 ;  /* 0xffffe41122007986 */ /* 0x000fe8000c101908 */
[----:B------:R-:W-:Y:S04]  /*12790*/  STG.E desc[UR8][R34.64+-0x18], R18 ;  /* 0xffffe81222007986 */ /* 0x000fe8000c101908 */
[----:B------:R2:W-:Y:S04]  /*127a0*/  STG.E desc[UR8][R34.64+-0x14], R19 ;  /* 0xffffec1322007986 */ /* 0x0005e8000c101908 */
[----:B0-----:R-:W3:Y:S04]  /*127b0*/  LDL.128 R8, [R28] ;  /* 0x000000001c087983 */ /* 0x001ee80000100c00 */
[----:B-1----:R-:W4:Y:S04]  /*127c0*/  LDL.128 R12, [R28+0x10] ;  /* 0x000010001c0c7983 */ /* 0x002f280000100c00 */
[----:B--2---:R0:W2:Y:S01]  /*127d0*/  LDL.128 R16, [R28+0x20] ;  /* 0x000020001c107983 */ /* 0x0040a20000100c00 */
[----:B------:R-:W-:-:S03]  /*127e0*/  VIADD R30, R30, 0x10 ;  /* 0x000000101e1e7836 */ /* 0x000fc60000000000 */
[----:B------:R1:W-:Y:S04]  /*127f0*/  STG.E desc[UR8][R34.64+-0x10], R4 ;  /* 0xfffff00422007986 */ /* 0x0003e8000c101908 */
[----:B------:R1:W-:Y:S04]  /*12800*/  STG.E desc[UR8][R34.64+-0xc], R5 ;  /* 0xfffff40522007986 */ /* 0x0003e8000c101908 */
[----:B------:R1:W-:Y:S04]  /*12810*/  STG.E desc[UR8][R34.64+-0x8], R6 ;  /* 0xfffff80622007986 */ /* 0x0003e8000c101908 */
[----:B------:R1:W-:Y:S04]  /*12820*/  STG.E desc[UR8][R34.64+-0x4], R7 ;  /* 0xfffffc0722007986 */ /* 0x0003e8000c101908 */
[----:B------:R1:W-:Y:S04]  /*12830*/  STG.E desc[UR8][R34.64+0x30], R20 ;  /* 0x0000301422007986 */ /* 0x0003e8000c101908 */
[----:B------:R1:W-:Y:S04]  /*12840*/  STG.E desc[UR8][R34.64+0x34], R21 ;  /* 0x0000341522007986 */ /* 0x0003e8000c101908 */
[----:B------:R1:W-:Y:S04]  /*12850*/  STG.E desc[UR8][R34.64+0x38], R22 ;  /* 0x0000381622007986 */ /* 0x0003e8000c101908 */
[----:B------:R1:W-:Y:S01]  /*12860*/  STG.E desc[UR8][R34.64+0x3c], R23 ;  /* 0x00003c1722007986 */ /* 0x0003e2000c101908 */
[----:B------:R-:W-:Y:S01]  /*12870*/  ISETP.NE.AND P0, PT, R30, RZ, PT ;  /* 0x000000ff1e00720c */ /* 0x000fe20003f05270 */
[----:B0-----:R-:W-:-:S02]  /*12880*/  VIADD R28, R28, 0x80 ;  /* 0x000000801c1c7836 */ /* 0x001fc40000000000 */
[----:B------:R-:W-:Y:S01]  /*12890*/  VIADD R29, R29, 0x10 ;  /* 0x000000101d1d7836 */ /* 0x000fe20000000000 */
[----:B---3--:R1:W-:Y:S04]  /*128a0*/  STG.E desc[UR8][R34.64], R8 ;  /* 0x0000000822007986 */ /* 0x0083e8000c101908 */
[----:B------:R1:W-:Y:S04]  /*128b0*/  STG.E desc[UR8][R34.64+0x4], R9 ;  /* 0x0000040922007986 */ /* 0x0003e8000c101908 */
[----:B------:R1:W-:Y:S04]  /*128c0*/  STG.E desc[UR8][R34.64+0x8], R10 ;  /* 0x0000080a22007986 */ /* 0x0003e8000c101908 */
[----:B------:R1:W-:Y:S04]  /*128d0*/  STG.E desc[UR8][R34.64+0xc], R11 ;  /* 0x00000c0b22007986 */ /* 0x0003e8000c101908 */
[----:B----4-:R1:W-:Y:S04]  /*128e0*/  STG.E desc[UR8][R34.64+0x10], R12 ;  /* 0x0000100c22007986 */ /* 0x0103e8000c101908 */
[----:B------:R1:W-:Y:S04]  /*128f0*/  STG.E desc[UR8][R34.64+0x14], R13 ;  /* 0x0000140d22007986 */ /* 0x0003e8000c101908 */
[----:B------:R1:W-:Y:S04]  /*12900*/  STG.E desc[UR8][R34.64+0x18], R14 ;  /* 0x0000180e22007986 */ /* 0x0003e8000c101908 */
[----:B------:R1:W-:Y:S04]  /*12910*/  STG.E desc[UR8][R34.64+0x1c], R15 ;  /* 0x00001c0f22007986 */ /* 0x0003e8000c101908 */
[----:B--2---:R1:W-:Y:S04]  /*12920*/  STG.E desc[UR8][R34.64+0x20], R16 ;  /* 0x0000201022007986 */ /* 0x0043e8000c101908 */
[----:B------:R1:W-:Y:S04]  /*12930*/  STG.E desc[UR8][R34.64+0x24], R17 ;  /* 0x0000241122007986 */ /* 0x0003e8000c101908 */
[----:B------:R1:W-:Y:S04]  /*12940*/  STG.E desc[UR8][R34.64+0x28], R18 ;  /* 0x0000281222007986 */ /* 0x0003e8000c101908 */
[----:B------:R1:W-:Y:S01]  /*12950*/  STG.E desc[UR8][R34.64+0x2c], R19 ;  /* 0x00002c1322007986 */ /* 0x0003e2000c101908 */
[----:B------:R-:W-:Y:S05]  /*12960*/  @P0 BRA `(.L_x_801) ;  /* 0xfffffffc00400947 */ /* 0x000fea000383ffff */
[----:B------:R-:W-:Y:S05]  /*12970*/  BSYNC.RECONVERGENT B0 ;  /* 0x0000000000007941 */ /* 0x000fea0003800200 */
.L_x_800:
[----:B------:R-:W-:Y:S05]  /*12980*/  @!P1 EXIT ;  /* 0x000000000000994d */ /* 0x000fea0003800000 */
[----:B------:R-:W-:Y:S02]  /*12990*/  ISETP.GE.U32.AND P0, PT, R26, 0x8, PT ;  /* 0x000000081a00780c */ /* 0x000fe40003f06070 */
[----:B------:R-:W-:-:S04]  /*129a0*/  LOP3.LUT R27, R41, 0x7, RZ, 0xc0, !PT ;  /* 0x00000007291b7812 */ /* 0x000fc800078ec0ff */
[----:B------:R-:W-:-:S07]  /*129b0*/  ISETP.NE.AND P1, PT, R27, RZ, PT ;  /* 0x000000ff1b00720c */ /* 0x000fce0003f25270 */
[----:B------:R-:W-:Y:S06]  /*129c0*/  @!P0 BRA `(.L_x_802) ;  /* 0x0000000000648947 */ /* 0x000fec0003800000 */
[C---:B-1----:R-:W-:Y:S01]  /*129d0*/  LEA R22, R0.reuse, UR5, 0x3 ;  /* 0x0000000500167c11 */ /* 0x042fe2000f8e18ff */
[----:B------:R-:W1:Y:S04]  /*129e0*/  LDC.64 R20, c[0x0][0x3a0] ;  /* 0x0000e800ff147b82 */ /* 0x000e680000000a00 */
[----:B------:R-:W3:Y:S04]  /*129f0*/  LDL.128 R4, [R22] ;  /* 0x0000000016047983 */ /* 0x000ee80000100c00 */
[----:B------:R-:W4:Y:S04]  /*12a00*/  LDL.128 R8, [R22+0x10] ;  /* 0x0000100016087983 */ /* 0x000f280000100c00 */
[----:B-----5:R-:W2:Y:S04]  /*12a10*/  LDL.128 R12, [R22+0x20] ;  /* 0x00002000160c7983 */ /* 0x020ea80000100c00 */
[----:B------:R-:W2:Y:S01]  /*12a20*/  LDL.128 R16, [R22+0x30] ;  /* 0x0000300016107983 */ /* 0x000ea20000100c00 */
[----:B------:R-:W-:Y:S01]  /*12a30*/  IADD3 R23, PT, PT, R3, R0, RZ ;  /* 0x0000000003177210 */ /* 0x000fe20007ffe0ff */
[----:B------:R-:W-:-:S04]  /*12a40*/  VIADD R0, R0, 0x8 ;  /* 0x0000000800007836 */ /* 0x000fc80000000000 */
[----:B-1----:R-:W-:-:S05]  /*12a50*/  IMAD.WIDE R20, R23, 0x8, R20 ;  /* 0x0000000817147825 */ /* 0x002fca00078e0214 */
        /* <DEDUP_REMOVED lines=11> */
[----:B------:R3:W-:Y:S04]  /*12b10*/  STG.E desc[UR8][R20.64+0x2c], R15 ;  /* 0x00002c0f14007986 */ /* 0x0007e8000c101908 */
[----:B------:R3:W-:Y:S04]  /*12b20*/  STG.E desc[UR8][R20.64+0x30], R16 ;  /* 0x0000301014007986 */ /* 0x0007e8000c101908 */
[----:B------:R3:W-:Y:S04]  /*12b30*/  STG.E desc[UR8][R20.64+0x34], R17 ;  /* 0x0000341114007986 */ /* 0x0007e8000c101908 */
[----:B------:R3:W-:Y:S04]  /*12b40*/  STG.E desc[UR8][R20.64+0x38], R18 ;  /* 0x0000381214007986 */ /* 0x0007e8000c101908 */
[----:B------:R3:W-:Y:S02]  /*12b50*/  STG.E desc[UR8][R20.64+0x3c], R19 ;  /* 0x00003c1314007986 */ /* 0x0007e4000c101908 */
.L_x_802:
[----:B------:R-:W-:Y:S05]  /*12b60*/  @!P1 EXIT ;  /* 0x000000000000994d */ /* 0x000fea0003800000 */
[----:B------:R-:W-:Y:S02]  /*12b70*/  ISETP.GE.U32.AND P0, PT, R27, 0x4, PT ;  /* 0x000000041b00780c */ /* 0x000fe40003f06070 */
[----:B------:R-:W-:-:S04]  /*12b80*/  LOP3.LUT R41, R41, 0x3, RZ, 0xc0, !PT ;  /* 0x0000000329297812 */ /* 0x000fc800078ec0ff */
[----:B------:R-:W-:-:S07]  /*12b90*/  ISETP.NE.AND P1, PT, R41, RZ, PT ;  /* 0x000000ff2900720c */ /* 0x000fce0003f25270 */
[----:B------:R-:W-:Y:S06]  /*12ba0*/  @!P0 BRA `(.L_x_803) ;  /* 0x00000000003c8947 */ /* 0x000fec0003800000 */
[----:B-1-3--:R-:W-:Y:S01]  /*12bb0*/  LEA R14, R0, UR5, 0x3 ;  /* 0x00000005000e7c11 */ /* 0x00afe2000f8e18ff */
[----:B-----5:R-:W1:Y:S04]  /*12bc0*/  LDC.64 R12, c[0x0][0x3a0] ;  /* 0x0000e800ff0c7b82 */ /* 0x020e680000000a00 */
[----:B------:R-:W3:Y:S04]  /*12bd0*/  LDL.128 R8, [R14] ;  /* 0x000000000e087983 */ /* 0x000ee80000100c00 */
[----:B------:R-:W4:Y:S01]  /*12be0*/  LDL.128 R4, [R14+0x10] ;  /* 0x000010000e047983 */ /* 0x000f220000100c00 */
[----:B------:R-:W-:-:S02]  /*12bf0*/  IMAD.IADD R3, R3, 0x1, R0 ;  /* 0x0000000103037824 */ /* 0x000fc400078e0200 */
[----:B------:R-:W-:Y:S02]  /*12c00*/  VIADD R0, R0, 0x4 ;  /* 0x0000000400007836 */ /* 0x000fe40000000000 */
        /* <DEDUP_REMOVED lines=8> */
[----:B------:R1:W-:Y:S02]  /*12c90*/  STG.E desc[UR8][R12.64+0x1c], R7 ;  /* 0x00001c070c007986 */ /* 0x0003e4000c101908 */
.L_x_803:
[----:B------:R-:W-:Y:S05]  /*12ca0*/  @!P1 EXIT ;  /* 0x000000000000994d */ /* 0x000fea0003800000 */
[----:B------:R-:W-:Y:S01]  /*12cb0*/  HFMA2 R3, -RZ, RZ, 0, 4.76837158203125e-07 ;  /* 0x00000008ff037431 */ /* 0x000fe200000001ff */
[----:B0-----:R-:W-:Y:S01]  /*12cc0*/  IADD3 R24, P0, PT, R24, 0x4, RZ ;  /* 0x0000000418187810 */ /* 0x001fe20007f1e0ff */
[----:B------:R-:W-:-:S04]  /*12cd0*/  IMAD R43, R43, R2, R0 ;  /* 0x000000022b2b7224 */ /* 0x000fc800078e0200 */
[----:B------:R-:W-:Y:S02]  /*12ce0*/  IMAD.IADD R43, R42, 0x1, R43 ;  /* 0x000000012a2b7824 */ /* 0x000fe400078e022b */
[----:B------:R-:W-:Y:S02]  /*12cf0*/  IMAD.X R25, RZ, RZ, R25, P0 ;  /* 0x000000ffff197224 */ /* 0x000fe400000e0619 */
[----:B-1-3--:R-:W-:Y:S02]  /*12d00*/  IMAD R6, R0, R3, UR5 ;  /* 0x0000000500067e24 */ /* 0x00afe4000f8e0203 */
[----:B------:R-:W-:-:S07]  /*12d10*/  IMAD.MOV R0, RZ, RZ, -R41 ;  /* 0x000000ffff007224 */ /* 0x000fce00078e0a29 */
.L_x_804:
[----:B0-----:R0:W3:Y:S01]  /*12d20*/  LDL.64 R4, [R6] ;  /* 0x0000000006047983 */ /* 0x0010e20000100a00 */
[----:B------:R-:W-:Y:S01]  /*12d30*/  IMAD.WIDE R2, R43, 0x8, R24 ;  /* 0x000000082b027825 */ /* 0x000fe200078e0218 */
[----:B------:R-:W-:-:S03]  /*12d40*/  IADD3 R0, PT, PT, R0, 0x1, RZ ;  /* 0x0000000100007810 */ /* 0x000fc60007ffe0ff */
[----:B------:R-:W-:Y:S01]  /*12d50*/  VIADD R43, R43, 0x1 ;  /* 0x000000012b2b7836 */ /* 0x000fe20000000000 */
[----:B------:R-:W-:Y:S01]  /*12d60*/  ISETP.NE.AND P0, PT, R0, RZ, PT ;  /* 0x000000ff0000720c */ /* 0x000fe20003f05270 */
[----:B0-----:R-:W-:Y:S01]  /*12d70*/  VIADD R6, R6, 0x8 ;  /* 0x0000000806067836 */ /* 0x001fe20000000000 */
[----:B---3--:R0:W-:Y:S04]  /*12d80*/  STG.E desc[UR8][R2.64+-0x4], R4 ;  /* 0xfffffc0402007986 */ /* 0x0081e8000c101908 */
[----:B------:R0:W-:Y:S07]  /*12d90*/  STG.E desc[UR8][R2.64], R5 ;  /* 0x0000000502007986 */ /* 0x0001ee000c101908 */
[----:B------:R-:W-:Y:S05]  /*12da0*/  @P0 BRA `(.L_x_804) ;  /* 0xfffffffc00dc0947 */ /* 0x000fea000383ffff */
[----:B------:R-:W-:Y:S05]  /*12db0*/  EXIT ;  /* 0x000000000000794d */ /* 0x000fea0003800000 */
.L_x_18:
[----:B01----:R-:W-:-:S07]  /*12dc0*/  IMAD.MOV.U32 R12, RZ, RZ, -0x1 ;  /* 0xffffffffff0c7424 */ /* 0x003fce00078e00ff */
[----:B--234-:R-:W-:Y:S05]  /*12dd0*/  WARPSYNC.COLLECTIVE R12, `(.L_x_805) ;  /* 0x000000000c087348 */ /* 0x01cfea0003c00000 */
[----:B------:R-:W-:Y:S01]  /*12de0*/  NOP ;  /* 0x0000000000007918 */ /* 0x000fe20000000000 */
[----:B--234-:R-:W-:Y:S05]  /*12df0*/  ENDCOLLECTIVE ;  /* 0x000000000000791b */ /* 0x01cfea0003800000 */
.L_x_805:
[----:B------:R-:W-:Y:S05]  /*12e00*/  BRA `(.L_x_806) ;  /* 0xfffffee400347947 */ /* 0x000fea000383ffff */
.L_x_30:
[----:B------:R-:W-:Y:S01]  /*12e10*/  BSSY B1, `(.L_x_807) ;  /* 0x0000005000017945 */ /* 0x000fe20003800000 */
[----:B01----:R-:W-:-:S07]  /*12e20*/  MOV R12, 0xffffffff ;  /* 0xffffffff000c7802 */ /* 0x003fce0000000f00 */
[----:B--234-:R-:W-:Y:S05]  /*12e30*/  WARPSYNC.COLLECTIVE R12, `(.L_x_808) ;  /* 0x000000000c087348 */ /* 0x01cfea0003c00000 */
[----:B------:R-:W-:Y:S01]  /*12e40*/  NOP ;  /* 0x0000000000007918 */ /* 0x000fe20000000000 */
[----:B--234-:R-:W-:Y:S05]  /*12e50*/  ENDCOLLECTIVE ;  /* 0x000000000000791b */ /* 0x01cfea0003800000 */
.L_x_808:
[----:B------:R-:W-:Y:S05]  /*12e60*/  BSYNC B1 ;  /* 0x0000000000017941 */ /* 0x000fea0003800000 */
.L_x_807:
[----:B------:R-:W-:Y:S05]  /*12e70*/  BRA `(.L_x_809) ;  /* 0xfffffef000f07947 */ /* 0x000fea000383ffff */
.L_x_33:
[----:B------:R-:W-:Y:S01]  /*12e80*/  BSSY B1, `(.L_x_810) ;  /* 0x0000008000017945 */ /* 0x000fe20003800000 */
[----:B-----5:R-:W-:Y:S01]  /*12e90*/  IMAD.MOV.U32 R15, RZ, RZ, R8 ;  /* 0x000000ffff0f7224 */ /* 0x020fe200078e0008 */
[----:B------:R-:W-:Y:S01]  /*12ea0*/  MOV R12, 0xffffffff ;  /* 0xffffffff000c7802 */ /* 0x000fe20000000f00 */
[----:B------:R-:W-:Y:S02]  /*12eb0*/  IMAD.MOV.U32 R8, RZ, RZ, 0x10 ;  /* 0x00000010ff087424 */ /* 0x000fe400078e00ff */
[----:B------:R-:W-:-:S07]  /*12ec0*/  IMAD.MOV.U32 R13, RZ, RZ, 0x1f ;  /* 0x0000001fff0d7424 */ /* 0x000fce00078e00ff */
[----:B0-----:R-:W-:Y:S05]  /*12ed0*/  WARPSYNC.COLLECTIVE R12, `(.L_x_811) ;  /* 0x000000000c087348 */ /* 0x001fea0003c00000 */
[----:B------:R1:W2:Y:S02]  /*12ee0*/  SHFL.BFLY P0, R11, R15, R8, R13 ;  /* 0x0c0000080f0b7389 */ /* 0x0002a4000000000d */
[----:B012---:R-:W-:Y:S05]  /*12ef0*/  ENDCOLLECTIVE ;  /* 0x000000000000791b */ /* 0x007fea0003800000 */
.L_x_811:
[----:B------:R-:W-:Y:S05]  /*12f00*/  BSYNC B1 ;  /* 0x0000000000017941 */ /* 0x000fea0003800000 */
.L_x_810:
[----:B------:R-:W-:Y:S02]  /*12f10*/  HFMA2 R13, -RZ, RZ, 0, 1.847743988037109375e-06 ;  /* 0x0000001fff0d7431 */ /* 0x000fe400000001ff */
[----:B------:R-:W-:Y:S02]  /*12f20*/  IMAD.MOV.U32 R15, RZ, RZ, R9 ;  /* 0x000000ffff0f7224 */ /* 0x000fe400078e0009 */
[----:B------:R-:W-:Y:S02]  /*12f30*/  IMAD.MOV.U32 R8, RZ, RZ, 0x10 ;  /* 0x00000010ff087424 */ /* 0x000fe400078e00ff */
[----:B------:R-:W-:Y:S02]  /*12f40*/  IMAD.MOV.U32 R12, RZ, RZ, -0x1 ;  /* 0xffffffffff0c7424 */ /* 0x000fe400078e00ff */
[----:B------:R-:W-:-:S07]  /*12f50*/  IMAD.MOV.U32 R10, RZ, RZ, R11 ;  /* 0x000000ffff0a7224 */ /* 0x000fce00078e000b */
[----:B------:R-:W-:Y:S05]  /*12f60*/  WARPSYNC.COLLECTIVE R12, `(.L_x_812) ;  /* 0x000000000c087348 */ /* 0x000fea0003c00000 */
[----:B------:R0:W1:Y:S02]  /*12f70*/  SHFL.BFLY P0, R11, R15, R8, R13 ;  /* 0x0c0000080f0b7389 */ /* 0x000064000000000d */
[----:B01----:R-:W-:Y:S05]  /*12f80*/  ENDCOLLECTIVE ;  /* 0x000000000000791b */ /* 0x003fea0003800000 */
.L_x_812:
[----:B------:R-:W-:Y:S05]  /*12f90*/  BRA `(.L_x_813) ;  /* 0xfffffef000d87947 */ /* 0x000fea000383ffff */
.L_x_37:
[----:B------:R-:W-:Y:S01]  /*12fa0*/  BSSY B1, `(.L_x_814) ;  /* 0x0000008000017945 */ /* 0x000fe20003800000 */
[----:B-----5:R-:W-:Y:S01]  /*12fb0*/  IMAD.MOV.U32 R15, RZ, RZ, R8 ;  /* 0x000000ffff0f7224 */ /* 0x020fe200078e0008 */
[----:B------:R-:W-:Y:S01]  /*12fc0*/  MOV R13, 0x1f ;  /* 0x0000001f000d7802 */ /* 0x000fe20000000f00 */
[----:B------:R-:W-:Y:S02]  /*12fd0*/  IMAD.MOV.U32 R8, RZ, RZ, 0x10 ;  /* 0x00000010ff087424 */ /* 0x000fe400078e00ff */
[----:B------:R-:W-:-:S07]  /*12fe0*/  IMAD.MOV.U32 R12, RZ, RZ, -0x1 ;  /* 0xffffffffff0c7424 */ /* 0x000fce00078e00ff */
[----:B0123--:R-:W-:Y:S05]  /*12ff0*/  WARPSYNC.COLLECTIVE R12, `(.L_x_815) ;  /* 0x000000000c087348 */ /* 0x00ffea0003c00000 */
[----:B--23--:R2:W3:Y:S02]  /*13000*/  SHFL.BFLY P0, R11, R15, R8, R13 ;  /* 0x0c0000080f0b7389 */ /* 0x00c4e4000000000d */
[----:B0123--:R-:W-:Y:S05]  /*13010*/  ENDCOLLECTIVE ;  /* 0x000000000000791b */ /* 0x00ffea0003800000 */
.L_x_815:
[----:B------:R-:W-:Y:S05]  /*13020*/  BSYNC B1 ;  /* 0x0000000000017941 */ /* 0x000fea0003800000 */
.L_x_814:
[----:B------:R-:W-:Y:S02]  /*13030*/  HFMA2 R8, -RZ, RZ, 0, 9.5367431640625e-07 ;  /* 0x00000010ff087431 */ /* 0x000fe400000001ff */
[----:B------:R-:W-:Y:S02]  /*13040*/  IMAD.MOV.U32 R15, RZ, RZ, R9 ;  /* 0x000000ffff0f7224 */ /* 0x000fe400078e0009 */
[----:B------:R-:W-:Y:S02]  /*13050*/  IMAD.MOV.U32 R13, RZ, RZ, 0x1f ;  /* 0x0000001fff0d7424 */ /* 0x000fe400078e00ff */
[----:B------:R-:W-:Y:S02]  /*13060*/  IMAD.MOV.U32 R12, RZ, RZ, -0x1 ;  /* 0xffffffffff0c7424 */ /* 0x000fe400078e00ff */
[----:B------:R-:W-:-:S07]  /*13070*/  IMAD.MOV.U32 R10, RZ, RZ, R11 ;  /* 0x000000ffff0a7224 */ /* 0x000fce00078e000b */
[----:B------:R-:W-:Y:S05]  /*13080*/  WARPSYNC.COLLECTIVE R12, `(.L_x_816) ;  /* 0x000000000c087348 */ /* 0x000fea0003c00000 */
[----:B------:R0:W1:Y:S02]  /*13090*/  SHFL.BFLY P0, R11, R15, R8, R13 ;  /* 0x0c0000080f0b7389 */ /* 0x000064000000000d */
[----:B01----:R-:W-:Y:S05]  /*130a0*/  ENDCOLLECTIVE ;  /* 0x000000000000791b */ /* 0x003fea0003800000 */
.L_x_816:
[----:B------:R-:W-:Y:S05]  /*130b0*/  BRA `(.L_x_817) ;  /* 0xfffffef000d47947 */ /* 0x000fea000383ffff */
.L_x_41:
[----:B------:R-:W-:Y:S01]  /*130c0*/  BSSY B1, `(.L_x_818) ;  /* 0x0000008000017945 */ /* 0x000fe20003800000 */
[----:B-----5:R-:W-:Y:S01]  /*130d0*/  IMAD.MOV.U32 R15, RZ, RZ, R8 ;  /* 0x000000ffff0f7224 */ /* 0x020fe200078e0008 */
[----:B------:R-:W-:Y:S01]  /*130e0*/  MOV R8, 0x10 ;  /* 0x0000001000087802 */ /* 0x000fe20000000f00 */
[----:B------:R-:W-:Y:S02]  /*130f0*/  IMAD.MOV.U32 R13, RZ, RZ, 0x1f ;  /* 0x0000001fff0d7424 */ /* 0x000fe400078e00ff */
[----:B------:R-:W-:-:S07]  /*13100*/  IMAD.MOV.U32 R12, RZ, RZ, -0x1 ;  /* 0xffffffffff0c7424 */ /* 0x000fce00078e00ff */
[----:B01234-:R-:W-:Y:S05]  /*13110*/  WARPSYNC.COLLECTIVE R12, `(.L_x_819) ;  /* 0x000000000c087348 */ /* 0x01ffea0003c00000 */
[----:B---34-:R3:W4:Y:S02]  /*13120*/  SHFL.BFLY P0, R11, R15, R8, R13 ;  /* 0x0c0000080f0b7389 */ /* 0x018724000000000d */
[----:B01234-:R-:W-:Y:S05]  /*13130*/  ENDCOLLECTIVE ;  /* 0x000000000000791b */ /* 0x01ffea0003800000 */
.L_x_819:
[----:B------:R-:W-:Y:S05]  /*13140*/  BSYNC B1 ;  /* 0x0000000000017941 */ /* 0x000fea0003800000 */
.L_x_818:
[----:B------:R-:W-:Y:S01]  /*13150*/  MOV R15, R9 ;  /* 0x00000009000f7202 */ /* 0x000fe20000000f00 */
[----:B------:R-:W-:Y:S02]  /*13160*/  IMAD.MOV.U32 R8, RZ, RZ, 0x10 ;  /* 0x00000010ff087424 */ /* 0x000fe400078e00ff */
[----:B------:R-:W-:Y:S02]  /*13170*/  IMAD.MOV.U32 R13, RZ, RZ, 0x1f ;  /* 0x0000001fff0d7424 */ /* 0x000fe400078e00ff */
[----:B------:R-:W-:Y:S02]  /*13180*/  IMAD.MOV.U32 R12, RZ, RZ, -0x1 ;  /* 0xffffffffff0c7424 */ /* 0x000fe400078e00ff */
[----:B------:R-:W-:-:S07]  /*13190*/  IMAD.MOV.U32 R10, RZ, RZ, R11 ;  /* 0x000000ffff0a7224 */ /* 0x000fce00078e000b */
[----:B------:R-:W-:Y:S05]  /*131a0*/  WARPSYNC.COLLECTIVE R12, `(.L_x_820) ;  /* 0x000000000c087348 */ /* 0x000fea0003c00000 */
[----:B------:R0:W1:Y:S02]  /*131b0*/  SHFL.BFLY P0, R11, R15, R8, R13 ;  /* 0x0c0000080f0b7389 */ /* 0x000064000000000d */
[----:B01----:R-:W-:Y:S05]  /*131c0*/  ENDCOLLECTIVE ;  /* 0x000000000000791b */ /* 0x003fea0003800000 */
.L_x_820:
[----:B------:R-:W-:Y:S05]  /*131d0*/  BRA `(.L_x_821) ;  /* 0xfffffef000c47947 */ /* 0x000fea000383ffff */
.L_x_45:
[----:B------:R-:W-:Y:S01]  /*131e0*/  BSSY B1, `(.L_x_822) ;  /* 0x0000008000017945 */ /* 0x000fe20003800000 */
[----:B-----5:R-:W-:Y:S01]  /*131f0*/  MOV R15, R8 ;  /* 0x00000008000f7202 */ /* 0x020fe20000000f00 */
[----:B------:R-:W-:Y:S02]  /*13200*/  IMAD.MOV.U32 R8, RZ, RZ, 0x10 ;  /* 0x00000010ff087424 */ /* 0x000fe400078e00ff */
[----:B------:R-:W-:Y:S02]  /*13210*/  IMAD.MOV.U32 R13, RZ, RZ, 0x1f ;  /* 0x0000001fff0d7424 */ /* 0x000fe400078e00ff */
[----:B------:R-:W-:-:S07]  /*13220*/  IMAD.MOV.U32 R12, RZ, RZ, -0x1 ;  /* 0xffffffffff0c7424 */ /* 0x000fce00078e00ff */
[----:B01234-:R-:W-:Y:S05]  /*13230*/  WARPSYNC.COLLECTIVE R12, `(.L_x_823) ;  /* 0x000000000c087348 */ /* 0x01ffea0003c00000 */
[----:B0-----:R0:W0:Y:S02]  /*13240*/  SHFL.BFLY P0, R11, R15, R8, R13 ;  /* 0x0c0000080f0b7389 */ /* 0x001024000000000d */
[----:B01234-:R-:W-:Y:S05]  /*13250*/  ENDCOLLECTIVE ;  /* 0x000000000000791b */ /* 0x01ffea0003800000 */
.L_x_823:
[----:B------:R-:W-:Y:S05]  /*13260*/  BSYNC B1 ;  /* 0x0000000000017941 */ /* 0x000fea0003800000 */
.L_x_822:
[----:B------:R-:W-:Y:S01]  /*13270*/  IMAD.MOV.U32 R15, RZ, RZ, R9 ;  /* 0x000000ffff0f7224 */ /* 0x000fe200078e0009 */
[----:B------:R-:W-:Y:S01]  /*13280*/  MOV R12, 0xffffffff ;  /* 0xffffffff000c7802 */ /* 0x000fe20000000f00 */
[----:B------:R-:W-:Y:S01]  /*13290*/  IMAD.MOV.U32 R8, RZ, RZ, 0x10 ;  /* 0x00000010ff087424 */ /* 0x000fe200078e00ff */
[----:B------:R-:W-:Y:S01]  /*132a0*/  MOV R10, R11 ;  /* 0x0000000b000a7202 */ /* 0x000fe20000000f00 */
[----:B------:R-:W-:-:S07]  /*132b0*/  IMAD.MOV.U32 R13, RZ, RZ, 0x1f ;  /* 0x0000001fff0d7424 */ /* 0x000fce00078e00ff */
[----:B------:R-:W-:Y:S05]  /*132c0*/  WARPSYNC.COLLECTIVE R12, `(.L_x_824) ;  /* 0x000000000c087348 */ /* 0x000fea0003c00000 */
[----:B------:R0:W1:Y:S02]  /*132d0*/  SHFL.BFLY P0, R11, R15, R8, R13 ;  /* 0x0c0000080f0b7389 */ /* 0x000064000000000d */
[----:B01----:R-:W-:Y:S05]  /*132e0*/  ENDCOLLECTIVE ;  /* 0x000000000000791b */ /* 0x003fea0003800000 */
.L_x_824:
[----:B------:R-:W-:Y:S05]  /*132f0*/  BRA `(.L_x_825) ;  /* 0xfffffef000b47947 */ /* 0x000fea000383ffff */
.L_x_51:
[----:B------:R-:W-:Y:S01]  /*13300*/  BSSY B2, `(.L_x_826) ;  /* 0x0000008000027945 */ /* 0x000fe20003800000 */
[----:B-----5:R-:W-:Y:S01]  /*13310*/  IMAD.MOV.U32 R15, RZ, RZ, R8 ;  /* 0x000000ffff0f7224 */ /* 0x020fe200078e0008 */
[----:B------:R-:W-:Y:S01]  /*13320*/  MOV R12, 0xffffffff ;  /* 0xffffffff000c7802 */ /* 0x000fe20000000f00 */
[----:B------:R-:W-:Y:S02]  /*13330*/  IMAD.MOV.U32 R8, RZ, RZ, 0x10 ;  /* 0x00000010ff087424 */ /* 0x000fe400078e00ff */
[----:B------:R-:W-:-:S07]  /*13340*/  IMAD.MOV.U32 R13, RZ, RZ, 0x1f ;  /* 0x0000001fff0d7424 */ /* 0x000fce00078e00ff */
[----:B0---4-:R-:W-:Y:S05]  /*13350*/  WARPSYNC.COLLECTIVE R12, `(.L_x_827) ;  /* 0x000000000c087348 */ /* 0x011fea0003c00000 */
[----:B------:R1:W2:Y:S02]  /*13360*/  SHFL.BFLY P0, R11, R15, R8, R13 ;  /* 0x0c0000080f0b7389 */ /* 0x0002a4000000000d */
[----:B012-4-:R-:W-:Y:S05]  /*13370*/  ENDCOLLECTIVE ;  /* 0x000000000000791b */ /* 0x017fea0003800000 */
.L_x_827:
[----:B------:R-:W-:Y:S05]  /*13380*/  BSYNC B2 ;  /* 0x0000000000027941 */ /* 0x000fea0003800000 */
.L_x_826:
        /* <DEDUP_REMOVED lines=8> */
.L_x_828:
[----:B------:R-:W-:Y:S05]  /*13410*/  BRA `(.L_x_829) ;  /* 0xfffffef000c07947 */ /* 0x000fea000383ffff */
.L_x_55:
        /* <DEDUP_REMOVED lines=8> */
.L_x_831:
[----:B------:R-:W-:Y:S05]  /*134a0*/  BSYNC B2 ;  /* 0x0000000000027941 */ /* 0x000fea0003800000 */
.L_x_830:
        /* <DEDUP_REMOVED lines=8> */
.L_x_832:
[----:B------:R-:W-:Y:S05]  /*13530*/  BRA `(.L_x_833) ;  /* 0xfffffef000b87947 */ /* 0x000fea000383ffff */
.L_x_59:
        /* <DEDUP_REMOVED lines=8> */
.L_x_835:
[----:B------:R-:W-:Y:S05]  /*135c0*/  BSYNC B2 ;  /* 0x0000000000027941 */ /* 0x000fea0003800000 */
.L_x_834:
        /* <DEDUP_REMOVED lines=8> */
.L_x_836:
[----:B------:R-:W-:Y:S05]  /*13650*/  BRA `(.L_x_837) ;  /* 0xfffffef000b07947 */ /* 0x000fea000383ffff */
.L_x_61:
[----:B------:R-:W-:Y:S01]  /*13660*/  BSSY B1, `(.L_x_838) ;  /* 0x0000005000017945 */ /* 0x000fe20003800000 */
[----:B01----:R-:W-:-:S07]  /*13670*/  MOV R12, 0xffffffff ;  /* 0xffffffff000c7802 */ /* 0x003fce0000000f00 */
[----:B--234-:R-:W-:Y:S05]  /*13680*/  WARPSYNC.COLLECTIVE R12, `(.L_x_839) ;  /* 0x000000000c087348 */ /* 0x01cfea0003c00000 */
[----:B------:R-:W-:Y:S01]  /*13690*/  NOP ;  /* 0x0000000000007918 */ /* 0x000fe20000000000 */
[----:B--234-:R-:W-:Y:S05]  /*136a0*/  ENDCOLLECTIVE ;  /* 0x000000000000791b */ /* 0x01cfea0003800000 */
.L_x_839:
[----:B------:R-:W-:Y:S05]  /*136b0*/  BSYNC B1 ;  /* 0x0000000000017941 */ /* 0x000fea0003800000 */
.L_x_838:
[----:B------:R-:W-:Y:S05]  /*136c0*/  BRA `(.L_x_840) ;  /* 0xfffffef000c47947 */ /* 0x000fea000383ffff */
.L_x_64:
        /* <DEDUP_REMOVED lines=8> */
.L_x_842:
[----:B------:R-:W-:Y:S05]  /*13750*/  BSYNC B1 ;  /* 0x0000000000017941 */ /* 0x000fea0003800000 */
.L_x_841:
        /* <DEDUP_REMOVED lines=8> */
.L_x_843:
[----:B------:R-:W-:Y:S05]  /*137e0*/  BRA `(.L_x_844) ;  /* 0xfffffef000ac7947 */ /* 0x000fea000383ffff */
.L_x_68:
        /* <DEDUP_REMOVED lines=8> */
.L_x_846:
[----:B------:R-:W-:Y:S05]  /*13870*/  BSYNC B1 ;  /* 0x0000000000017941 */ /* 0x000fea0003800000 */
.L_x_845:
[----:B------:R-:W-:Y:S02]  /*13880*/  HFMA2 R8, -RZ, RZ, 0, 4.76837158203125e-07 ;  /* 0x00000008ff087431 */ /* 0x000fe400000001ff */
[----:B------:R-:W-:Y:S02]  /*13890*/  IMAD.MOV.U32 R15, RZ, RZ, R9 ;  /* 0x000000ffff0f7224 */ /* 0x000fe400078e0009 */
[----:B------:R-:W-:Y:S02]  /*138a0*/  IMAD.MOV.U32 R13, RZ, RZ, 0x1f ;  /* 0x0000001fff0d7424 */ /* 0x000fe400078e00ff */
[----:B------:R-:W-:Y:S02]  /*138b0*/  IMAD.MOV.U32 R12, RZ, RZ, -0x1 ;  /* 0xffffffffff0c7424 */ /* 0x000fe400078e00ff */
[----:B------:R-:W-:-:S07]  /*138c0*/  IMAD.MOV.U32 R10, RZ, RZ, R11 ;  /* 0x000000ffff0a7224 */ /* 0x000fce00078e000b */
[----:B------:R-:W-:Y:S05]  /*138d0*/  WARPSYNC.COLLECTIVE R12, `(.L_x_847) ;  /* 0x000000000c087348 */ /* 0x000fea0003c00000 */
[----:B------:R0:W1:Y:S02]  /*138e0*/  SHFL.BFLY P0, R11, R15, R8, R13 ;  /* 0x0c0000080f0b7389 */ /* 0x000064000000000d */
[----:B01----:R-:W-:Y:S05]  /*138f0*/  ENDCOLLECTIVE ;  /* 0x000000000000791b */ /* 0x003fea0003800000 */
.L_x_847:
[----:B------:R-:W-:Y:S05]  /*13900*/  BRA `(.L_x_848) ;  /* 0xfffffef000a47947 */ /* 0x000fea000383ffff */
.L_x_72:
        /* <DEDUP_REMOVED lines=8> */
.L_x_850:
[----:B------:R-:W-:Y:S05]  /*13990*/  BSYNC B1 ;  /* 0x0000000000017941 */ /* 0x000fea0003800000 */
.L_x_849:
        /* <DEDUP_REMOVED lines=8> */
.L_x_851:
[----:B------:R-:W-:Y:S05]  /*13a20*/  BRA `(.L_x_852) ;  /* 0xfffffef000947947 */ /* 0x000fea000383ffff */
.L_x_76:
        /* <DEDUP_REMOVED lines=8> */
.L_x_854:
[----:B------:R-:W-:Y:S05]  /*13ab0*/  BSYNC B1 ;  /* 0x0000000000017941 */ /* 0x000fea0003800000 */
.L_x_853:
        /* <DEDUP_REMOVED lines=8> */
.L_x_855:
[----:B------:R-:W-:Y:S05]  /*13b40*/  BRA `(.L_x_856) ;  /* 0xfffffef000847947 */ /* 0x000fea000383ffff */
.L_x_82:
        /* <DEDUP_REMOVED lines=8> */
.L_x_858:
[----:B------:R-:W-:Y:S05]  /*13bd0*/  BSYNC B2 ;  /* 0x0000000000027941 */ /* 0x000fea0003800000 */
.L_x_857:
        /* <DEDUP_REMOVED lines=8> */
.L_x_859:
[----:B------:R-:W-:Y:S05]  /*13c60*/  BRA `(.L_x_860) ;  /* 0xfffffef000907947 */ /* 0x000fea000383ffff */
.L_x_86:
        /* <DEDUP_REMOVED lines=8> */
.L_x_862:
[----:B------:R-:W-:Y:S05]  /*13cf0*/  BSYNC B2 ;  /* 0x0000000000027941 */ /* 0x000fea0003800000 */
.L_x_861:
        /* <DEDUP_REMOVED lines=8> */
.L_x_863:
[----:B------:R-:W-:Y:S05]  /*13d80*/  BRA `(.L_x_864) ;  /* 0xfffffef000887947 */ /* 0x000fea000383ffff */
.L_x_90:
        /* <DEDUP_REMOVED lines=8> */
.L_x_866:
[----:B------:R-:W-:Y:S05]  /*13e10*/  BSYNC B2 ;  /* 0x0000000000027941 */ /* 0x000fea0003800000 */
.L_x_865:
        /* <DEDUP_REMOVED lines=8> */
.L_x_867:
[----:B------:R-:W-:Y:S05]  /*13ea0*/  BRA `(.L_x_868) ;  /* 0xfffffef000807947 */ /* 0x000fea000383ffff */
.L_x_92:
[----:B------:R-:W-:Y:S01]  /*13eb0*/  BSSY B1, `(.L_x_869) ;  /* 0x0000005000017945 */ /* 0x000fe20003800000 */
[----:B01----:R-:W-:-:S07]  /*13ec0*/  MOV R12, 0xffffffff ;  /* 0xffffffff000c7802 */ /* 0x003fce0000000f00 */
[----:B--234-:R-:W-:Y:S05]  /*13ed0*/  WARPSYNC.COLLECTIVE R12, `(.L_x_870) ;  /* 0x000000000c087348 */ /* 0x01cfea0003c00000 */
[----:B------:R-:W-:Y:S01]  /*13ee0*/  NOP ;  /* 0x0000000000007918 */ /* 0x000fe20000000000 */
[----:B--234-:R-:W-:Y:S05]  /*13ef0*/  ENDCOLLECTIVE ;  /* 0x000000000000791b */ /* 0x01cfea0003800000 */
.L_x_870:
[----:B------:R-:W-:Y:S05]  /*13f00*/  BSYNC B1 ;  /* 0x0000000000017941 */ /* 0x000fea0003800000 */
.L_x_869:
[----:B------:R-:W-:Y:S05]  /*13f10*/  BRA `(.L_x_871) ;  /* 0xfffffef000947947 */ /* 0x000fea000383ffff */
.L_x_95:
        /* <DEDUP_REMOVED lines=8> */
.L_x_873:
[----:B------:R-:W-:Y:S05]  /*13fa0*/  BSYNC B1 ;  /* 0x0000000000017941 */ /* 0x000fea0003800000 */
.L_x_872:
        /* <DEDUP_REMOVED lines=8> */
.L_x_874:
[----:B------:R-:W-:Y:S05]  /*14030*/  BRA `(.L_x_875) ;  /* 0xfffffef0007c7947 */ /* 0x000fea000383ffff */
.L_x_99:
        /* <DEDUP_REMOVED lines=8> */
.L_x_877:
[----:B------:R-:W-:Y:S05]  /*140c0*/  BSYNC B1 ;  /* 0x0000000000017941 */ /* 0x000fea0003800000 */
.L_x_876:
[----:B------:R-:W-:Y:S02]  /*140d0*/  HFMA2 R8, -RZ, RZ, 0, 2.384185791015625e-07 ;  /* 0x00000004ff087431 */ /* 0x000fe400000001ff */
[----:B------:R-:W-:Y:S02]  /*140e0*/  IMAD.MOV.U32 R15, RZ, RZ, R9 ;  /* 0x000000ffff0f7224 */ /* 0x000fe400078e0009 */
[----:B------:R-:W-:Y:S02]  /*140f0*/  IMAD.MOV.U32 R13, RZ, RZ, 0x1f ;  /* 0x0000001fff0d7424 */ /* 0x000fe400078e00ff */
[----:B------:R-:W-:Y:S02]  /*14100*/  IMAD.MOV.U32 R12, RZ, RZ, -0x1 ;  /* 0xffffffffff0c7424 */ /* 0x000fe400078e00ff */
[----:B------:R-:W-:-:S07]  /*14110*/  IMAD.MOV.U32 R10, RZ, RZ, R11 ;  /* 0x000000ffff0a7224 */ /* 0x000fce00078e000b */
[----:B------:R-:W-:Y:S05]  /*14120*/  WARPSYNC.COLLECTIVE R12, `(.L_x_878) ;  /* 0x000000000c087348 */ /* 0x000fea0003c00000 */
[----:B------:R0:W1:Y:S02]  /*14130*/  SHFL.BFLY P0, R11, R15, R8, R13 ;  /* 0x0c0000080f0b7389 */ /* 0x000064000000000d */
[----:B01----:R-:W-:Y:S05]  /*14140*/  ENDCOLLECTIVE ;  /* 0x000000000000791b */ /* 0x003fea0003800000 */
.L_x_878:
[----:B------:R-:W-:Y:S05]  /*14150*/  BRA `(.L_x_879) ;  /* 0xfffffef000747947 */ /* 0x000fea000383ffff */
.L_x_103:
        /* <DEDUP_REMOVED lines=8> */
.L_x_881:
[----:B------:R-:W-:Y:S05]  /*141e0*/  BSYNC B1 ;  /* 0x0000000000017941 */ /* 0x000fea0003800000 */
.L_x_880:
        /* <DEDUP_REMOVED lines=8> */
.L_x_882:
[----:B------:R-:W-:Y:S05]  /*14270*/  BRA `(.L_x_883) ;  /* 0xfffffef000647947 */ /* 0x000fea000383ffff */
.L_x_107:
        /* <DEDUP_REMOVED lines=8> */
.L_x_885:
[----:B------:R-:W-:Y:S05]  /*14300*/  BSYNC B1 ;  /* 0x0000000000017941 */ /* 0x000fea0003800000 */
.L_x_884:
        /* <DEDUP_REMOVED lines=8> */
.L_x_886:
[----:B------:R-:W-:Y:S05]  /*14390*/  BRA `(.L_x_887) ;  /* 0xfffffef000547947 */ /* 0x000fea000383ffff */
.L_x_113:
        /* <DEDUP_REMOVED lines=8> */
.L_x_889:
[----:B------:R-:W-:Y:S05]  /*14420*/  BSYNC B2 ;  /* 0x0000000000027941 */ /* 0x000fea0003800000 */
.L_x_888:
        /* <DEDUP_REMOVED lines=8> */
.L_x_890:
[----:B------:R-:W-:Y:S05]  /*144b0*/  BRA `(.L_x_891) ;  /* 0xfffffef000607947 */ /* 0x000fea000383ffff */
.L_x_117:
        /* <DEDUP_REMOVED lines=8> */
.L_x_893:
[----:B------:R-:W-:Y:S05]  /*14540*/  BSYNC B2 ;  /* 0x0000000000027941 */ /* 0x000fea0003800000 */
.L_x_892:
        /* <DEDUP_REMOVED lines=8> */
.L_x_894:
[----:B------:R-:W-:Y:S05]  /*145d0*/  BRA `(.L_x_895) ;  /* 0xfffffef000587947 */ /* 0x000fea000383ffff */
.L_x_121:
        /* <DEDUP_REMOVED lines=8> */
.L_x_897:
[----:B------:R-:W-:Y:S05]  /*14660*/  BSYNC B2 ;  /* 0x0000000000027941 */ /* 0x000fea0003800000 */
.L_x_896:
        /* <DEDUP_REMOVED lines=8> */
.L_x_898:
[----:B------:R-:W-:Y:S05]  /*146f0*/  BRA `(.L_x_899) ;  /* 0xfffffef000507947 */ /* 0x000fea000383ffff */
.L_x_123:
[----:B------:R-:W-:Y:S01]  /*14700*/  BSSY B1, `(.L_x_900) ;  /* 0x0000005000017945 */ /* 0x000fe20003800000 */
[----:B01----:R-:W-:-:S07]  /*14710*/  MOV R12, 0xffffffff ;  /* 0xffffffff000c7802 */ /* 0x003fce0000000f00 */
[----:B--234-:R-:W-:Y:S05]  /*14720*/  WARPSYNC.COLLECTIVE R12, `(.L_x_901) ;  /* 0x000000000c087348 */ /* 0x01cfea0003c00000 */
[----:B------:R-:W-:Y:S01]  /*14730*/  NOP ;  /* 0x0000000000007918 */ /* 0x000fe20000000000 */
[----:B--234-:R-:W-:Y:S05]  /*14740*/  ENDCOLLECTIVE ;  /* 0x000000000000791b */ /* 0x01cfea0003800000 */
.L_x_901:
[----:B------:R-:W-:Y:S05]  /*14750*/  BSYNC B1 ;  /* 0x0000000000017941 */ /* 0x000fea0003800000 */
.L_x_900:
[----:B------:R-:W-:Y:S05]  /*14760*/  BRA `(.L_x_902) ;  /* 0xfffffef000647947 */ /* 0x000fea000383ffff */
.L_x_126:
        /* <DEDUP_REMOVED lines=8> */
.L_x_904:
[----:B------:R-:W-:Y:S05]  /*147f0*/  BSYNC B1 ;  /* 0x0000000000017941 */ /* 0x000fea0003800000 */
.L_x_903:
        /* <DEDUP_REMOVED lines=8> */
.L_x_905:
[----:B------:R-:W-:Y:S05]  /*14880*/  BRA `(.L_x_906) ;  /* 0xfffffef0004c7947 */ /* 0x000fea000383ffff */
.L_x_130:
        /* <DEDUP_REMOVED lines=8> */
.L_x_908:
[----:B------:R-:W-:Y:S05]  /*14910*/  BSYNC B1 ;  /* 0x0000000000017941 */ /* 0x000fea0003800000 */
.L_x_907:
[----:B------:R-:W-:Y:S02]  /*14920*/  HFMA2 R8, -RZ, RZ, 0, 1.1920928955078125e-07 ;  /* 0x00000002ff087431 */ /* 0x000fe400000001ff */
[----:B------:R-:W-:Y:S02]  /*14930*/  IMAD.MOV.U32 R15, RZ, RZ, R9 ;  /* 0x000000ffff0f7224 */ /* 0x000fe400078e0009 */
[----:B------:R-:W-:Y:S02]  /*14940*/  IMAD.MOV.U32 R13, RZ, RZ, 0x1f ;  /* 0x0000001fff0d7424 */ /* 0x000fe400078e00ff */
[----:B------:R-:W-:Y:S02]  /*14950*/  IMAD.MOV.U32 R12, RZ, RZ, -0x1 ;  /* 0xffffffffff0c7424 */ /* 0x000fe400078e00ff */
[----:B------:R-:W-:-:S07]  /*14960*/  IMAD.MOV.U32 R10, RZ, RZ, R11 ;  /* 0x000000ffff0a7224 */ /* 0x000fce00078e000b */
[----:B------:R-:W-:Y:S05]  /*14970*/  WARPSYNC.COLLECTIVE R12, `(.L_x_909) ;  /* 0x000000000c087348 */ /* 0x000fea0003c00000 */
[----:B------:R0:W1:Y:S02]  /*14980*/  SHFL.BFLY P0, R11, R15, R8, R13 ;  /* 0x0c0000080f0b7389 */ /* 0x000064000000000d */
[----:B01----:R-:W-:Y:S05]  /*14990*/  ENDCOLLECTIVE ;  /* 0x000000000000791b */ /* 0x003fea0003800000 */
.L_x_909:
[----:B------:R-:W-:Y:S05]  /*149a0*/  BRA `(.L_x_910) ;  /* 0xfffffef000447947 */ /* 0x000fea000383ffff */
.L_x_134:
        /* <DEDUP_REMOVED lines=8> */
.L_x_912:
[----:B------:R-:W-:Y:S05]  /*14a30*/  BSYNC B1 ;  /* 0x0000000000017941 */ /* 0x000fea0003800000 */
.L_x_911:
        /* <DEDUP_REMOVED lines=8> */
.L_x_913:
[----:B------:R-:W-:Y:S05]  /*14ac0*/  BRA `(.L_x_914) ;  /* 0xfffffef000347947 */ /* 0x000fea000383ffff */
.L_x_138:
        /* <DEDUP_REMOVED lines=8> */
.L_x_916:
[----:B------:R-:W-:Y:S05]  /*14b50*/  BSYNC B1 ;  /* 0x0000000000017941 */ /* 0x000fea0003800000 */
.L_x_915:
        /* <DEDUP_REMOVED lines=8> */
.L_x_917:
[----:B------:R-:W-:Y:S05]  /*14be0*/  BRA `(.L_x_918) ;  /* 0xfffffef000247947 */ /* 0x000fea000383ffff */
.L_x_144:
        /* <DEDUP_REMOVED lines=8> */
.L_x_920:
[----:B------:R-:W-:Y:S05]  /*14c70*/  BSYNC B2 ;  /* 0x0000000000027941 */ /* 0x000fea0003800000 */
.L_x_919:
        /* <DEDUP_REMOVED lines=8> */
.L_x_921:
[----:B------:R-:W-:Y:S05]  /*14d00*/  BRA `(.L_x_922) ;  /* 0xfffffef000307947 */ /* 0x000fea000383ffff */
.L_x_148:
        /* <DEDUP_REMOVED lines=8> */
.L_x_924:
[----:B------:R-:W-:Y:S05]  /*14d90*/  BSYNC B2 ;  /* 0x0000000000027941 */ /* 0x000fea0003800000 */
.L_x_923:
        /* <DEDUP_REMOVED lines=8> */
.L_x_925:
[----:B------:R-:W-:Y:S05]  /*14e20*/  BRA `(.L_x_926) ;  /* 0xfffffef000287947 */ /* 0x000fea000383ffff */
.L_x_152:
        /* <DEDUP_REMOVED lines=8> */
.L_x_928:
[----:B------:R-:W-:Y:S05]  /*14eb0*/  BSYNC B2 ;  /* 0x0000000000027941 */ /* 0x000fea0003800000 */
.L_x_927:
        /* <DEDUP_REMOVED lines=8> */
.L_x_929:
[----:B------:R-:W-:Y:S05]  /*14f40*/  BRA `(.L_x_930) ;  /* 0xfffffef000207947 */ /* 0x000fea000383ffff */
.L_x_154:
[----:B------:R-:W-:Y:S01]  /*14f50*/  BSSY B1, `(.L_x_931) ;  /* 0x0000005000017945 */ /* 0x000fe20003800000 */
[----:B01----:R-:W-:-:S07]  /*14f60*/  MOV R12, 0xffffffff ;  /* 0xffffffff000c7802 */ /* 0x003fce0000000f00 */
[----:B--234-:R-:W-:Y:S05]  /*14f70*/  WARPSYNC.COLLECTIVE R12, `(.L_x_932) ;  /* 0x000000000c087348 */ /* 0x01cfea0003c00000 */
[----:B------:R-:W-:Y:S01]  /*14f80*/  NOP ;  /* 0x0000000000007918 */ /* 0x000fe20000000000 */
[----:B--234-:R-:W-:Y:S05]  /*14f90*/  ENDCOLLECTIVE ;  /* 0x000000000000791b */ /* 0x01cfea0003800000 */
.L_x_932:
[----:B------:R-:W-:Y:S05]  /*14fa0*/  BSYNC B1 ;  /* 0x0000000000017941 */ /* 0x000fea0003800000 */
.L_x_931:
[----:B------:R-:W-:Y:S05]  /*14fb0*/  BRA `(.L_x_933) ;  /* 0xfffffef000347947 */ /* 0x000fea000383ffff */
.L_x_157:
        /* <DEDUP_REMOVED lines=8> */
.L_x_935:
[----:B------:R-:W-:Y:S05]  /*15040*/  BSYNC B1 ;  /* 0x0000000000017941 */ /* 0x000fea0003800000 */
.L_x_934:
        /* <DEDUP_REMOVED lines=8> */
.L_x_936:
[----:B------:R-:W-:Y:S05]  /*150d0*/  BRA `(.L_x_937) ;  /* 0xfffffef0001c7947 */ /* 0x000fea000383ffff */
.L_x_161:
        /* <DEDUP_REMOVED lines=8> */
.L_x_939:
[----:B------:R-:W-:Y:S05]  /*15160*/  BSYNC B1 ;  /* 0x0000000000017941 */ /* 0x000fea0003800000 */
.L_x_938:
[----:B------:R-:W-:Y:S02]  /*15170*/  HFMA2 R8, -RZ, RZ, 0, 5.9604644775390625e-08 ;  /* 0x00000001ff087431 */ /* 0x000fe400000001ff */
[----:B------:R-:W-:Y:S02]  /*15180*/  IMAD.MOV.U32 R15, RZ, RZ, R9 ;  /* 0x000000ffff0f7224 */ /* 0x000fe400078e0009 */
[----:B------:R-:W-:Y:S02]  /*15190*/  IMAD.MOV.U32 R13, RZ, RZ, 0x1f ;  /* 0x0000001fff0d7424 */ /* 0x000fe400078e00ff */
[----:B------:R-:W-:Y:S02]  /*151a0*/  IMAD.MOV.U32 R12, RZ, RZ, -0x1 ;  /* 0xffffffffff0c7424 */ /* 0x000fe400078e00ff */
[----:B------:R-:W-:-:S07]  /*151b0*/  IMAD.MOV.U32 R10, RZ, RZ, R11 ;  /* 0x000000ffff0a7224 */ /* 0x000fce00078e000b */
[----:B------:R-:W-:Y:S05]  /*151c0*/  WARPSYNC.COLLECTIVE R12, `(.L_x_940) ;  /* 0x000000000c087348 */ /* 0x000fea0003c00000 */
[----:B------:R0:W1:Y:S02]  /*151d0*/  SHFL.BFLY P0, R11, R15, R8, R13 ;  /* 0x0c0000080f0b7389 */ /* 0x000064000000000d */
[----:B01----:R-:W-:Y:S05]  /*151e0*/  ENDCOLLECTIVE ;  /* 0x000000000000791b */ /* 0x003fea0003800000 */
.L_x_940:
[----:B------:R-:W-:Y:S05]  /*151f0*/  BRA `(.L_x_941) ;  /* 0xfffffef000147947 */ /* 0x000fea000383ffff */
.L_x_165:
        /* <DEDUP_REMOVED lines=8> */
.L_x_943:
[----:B------:R-:W-:Y:S05]  /*15280*/  BSYNC B1 ;  /* 0x0000000000017941 */ /* 0x000fea0003800000 */
.L_x_942:
        /* <DEDUP_REMOVED lines=8> */
.L_x_944:
[----:B------:R-:W-:Y:S05]  /*15310*/  BRA `(.L_x_945) ;  /* 0xfffffef000047947 */ /* 0x000fea000383ffff */
.L_x_169:
        /* <DEDUP_REMOVED lines=8> */
.L_x_947:
[----:B------:R-:W-:Y:S05]  /*153a0*/  BSYNC B1 ;  /* 0x0000000000017941 */ /* 0x000fea0003800000 */
.L_x_946:
        /* <DEDUP_REMOVED lines=8> */
.L_x_948:
[----:B------:R-:W-:Y:S05]  /*15430*/  BRA `(.L_x_949) ;  /* 0xfffffeec00f47947 */ /* 0x000fea000383ffff */
.L_x_175:
        /* <DEDUP_REMOVED lines=8> */
.L_x_951:
[----:B------:R-:W-:Y:S05]  /*154c0*/  BSYNC B2 ;  /* 0x0000000000027941 */ /* 0x000fea0003800000 */
.L_x_950:
        /* <DEDUP_REMOVED lines=8> */
.L_x_952:
[----:B------:R-:W-:Y:S05]  /*15550*/  BRA `(.L_x_953) ;  /* 0xfffffef000007947 */ /* 0x000fea000383ffff */
.L_x_179:
        /* <DEDUP_REMOVED lines=8> */
.L_x_955:
[----:B------:R-:W-:Y:S05]  /*155e0*/  BSYNC B2 ;  /* 0x0000000000027941 */ /* 0x000fea0003800000 */
.L_x_954:
        /* <DEDUP_REMOVED lines=8> */
.L_x_956:
[----:B------:R-:W-:Y:S05]  /*15670*/  BRA `(.L_x_957) ;  /* 0xfffffeec00f87947 */ /* 0x000fea000383ffff */
.L_x_183:
        /* <DEDUP_REMOVED lines=8> */
.L_x_959:
[----:B------:R-:W-:Y:S05]  /*15700*/  BSYNC B2 ;  /* 0x0000000000027941 */ /* 0x000fea0003800000 */
.L_x_958:
        /* <DEDUP_REMOVED lines=8> */
.L_x_960:
[----:B------:R-:W-:Y:S05]  /*15790*/  BRA `(.L_x_961) ;  /* 0xfffffeec00f07947 */ /* 0x000fea000383ffff */
.L_x_185:
[----:B------:R-:W-:Y:S01]  /*157a0*/  BSSY B1, `(.L_x_962) ;  /* 0x0000005000017945 */ /* 0x000fe20003800000 */
[----:B01----:R-:W-:-:S07]  /*157b0*/  MOV R12, 0xffffffff ;  /* 0xffffffff000c7802 */ /* 0x003fce0000000f00 */
[----:B--234-:R-:W-:Y:S05]  /*157c0*/  WARPSYNC.COLLECTIVE R12, `(.L_x_963) ;  /* 0x000000000c087348 */ /* 0x01cfea0003c00000 */
[----:B------:R-:W-:Y:S01]  /*157d0*/  NOP ;  /* 0x0000000000007918 */ /* 0x000fe20000000000 */
[----:B--234-:R-:W-:Y:S05]  /*157e0*/  ENDCOLLECTIVE ;  /* 0x000000000000791b */ /* 0x01cfea0003800000 */
.L_x_963:
[----:B------:R-:W-:Y:S05]  /*157f0*/  BSYNC B1 ;  /* 0x0000000000017941 */ /* 0x000fea0003800000 */
.L_x_962:
[----:B------:R-:W-:-:S07]  /*15800*/  IMAD.MOV.U32 R12, RZ, RZ, -0x1 ;  /* 0xffffffffff0c7424 */ /* 0x000fce00078e00ff */
[----:B------:R-:W-:Y:S05]  /*15810*/  WARPSYNC.COLLECTIVE R12, `(.L_x_964) ;  /* 0x000000000c087348 */ /* 0x000fea0003c00000 */
[----:B------:R-:W-:Y:S01]  /*15820*/  NOP ;  /* 0x0000000000007918 */ /* 0x000fe20000000000 */
[----:B------:R-:W-:Y:S05]  /*15830*/  ENDCOLLECTIVE ;  /* 0x000000000000791b */ /* 0x000fea0003800000 */
.L_x_964:
[----:B------:R-:W-:Y:S05]  /*15840*/  BRA `(.L_x_965) ;  /* 0xfffffeec00f87947 */ /* 0x000fea000383ffff */
.L_x_191:
[----:B------:R-:W-:Y:S01]  /*15850*/  BSSY B3, `(.L_x_966) ;  /* 0x0000007000037945 */ /* 0x000fe20003800000 */
[----:B0-----:R-:W-:Y:S01]  /*15860*/  IMAD.MOV.U32 R23, RZ, RZ, R8 ;  /* 0x000000ffff177224 */ /* 0x001fe200078e0008 */
[----:B------:R-:W-:Y:S01]  /*15870*/  MOV R12, 0xffffffff ;  /* 0xffffffff000c7802 */ /* 0x000fe20000000f00 */
[----:B------:R-:W-:-:S07]  /*15880*/  IMAD.MOV.U32 R11, RZ, RZ, 0x1f ;  /* 0x0000001fff0b7424 */ /* 0x000fce00078e00ff */
[----:B------:R-:W-:Y:S05]  /*15890*/  WARPSYNC.COLLECTIVE R12, `(.L_x_967) ;  /* 0x000000000c087348 */ /* 0x000fea0003c00000 */
[----:B------:R0:W1:Y:S02]  /*158a0*/  SHFL.IDX P2, R11, R23, R10, R11 ;  /* 0x0000000a170b7389 */ /* 0x000064000004000b */
[----:B01----:R-:W-:Y:S05]  /*158b0*/  ENDCOLLECTIVE ;  /* 0x000000000000791b */ /* 0x003fea0003800000 */
.L_x_967:
[----:B------:R-:W-:Y:S05]  /*158c0*/  BSYNC B3 ;  /* 0x0000000000037941 */ /* 0x000fea0003800000 */
.L_x_966:
[----:B------:R-:W-:Y:S01]  /*158d0*/  IMAD.MOV.U32 R8, RZ, RZ, R11 ;  /* 0x000000ffff087224 */ /* 0x000fe200078e000b */
[----:B------:R-:W-:Y:S01]  /*158e0*/  MOV R12, 0xffffffff ;  /* 0xffffffff000c7802 */ /* 0x000fe20000000f00 */
[----:B------:R-:W-:Y:S02]  /*158f0*/  IMAD.MOV.U32 R11, RZ, RZ, 0x1f ;  /* 0x0000001fff0b7424 */ /* 0x000fe400078e00ff */
[----:B------:R-:W-:-:S07]  /*15900*/  IMAD.MOV.U32 R23, RZ, RZ, R9 ;  /* 0x000000ffff177224 */ /* 0x000fce00078e0009 */
[----:B------:R-:W-:Y:S05]  /*15910*/  WARPSYNC.COLLECTIVE R12, `(.L_x_968) ;  /* 0x000000000c087348 */ /* 0x000fea0003c00000 */
[----:B------:R0:W1:Y:S02]  /*15920*/  SHFL.IDX P2, R11, R23, R10, R11 ;  /* 0x0000000a170b7389 */ /* 0x000064000004000b */
[----:B01----:R-:W-:Y:S05]  /*15930*/  ENDCOLLECTIVE ;  /* 0x000000000000791b */ /* 0x003fea0003800000 */
.L_x_968:
[----:B------:R-:W-:Y:S01]  /*15940*/  IMAD.MOV.U32 R9, RZ, RZ, R11 ;  /* 0x000000ffff097224 */ /* 0x000fe200078e000b */
[----:B------:R-:W-:Y:S06]  /*15950*/  BRA `(.L_x_969) ;  /* 0xfffffef0007c7947 */ /* 0x000fec000383ffff */
.L_x_194:
[----:B------:R-:W-:Y:S01]  /*15960*/  BSSY B3, `(.L_x_970) ;  /* 0x0000007000037945 */ /* 0x000fe20003800000 */
[----:B0-----:R-:W-:Y:S01]  /*15970*/  IMAD.MOV.U32 R23, RZ, RZ, R8 ;  /* 0x000000ffff177224 */ /* 0x001fe200078e0008 */
[----:B------:R-:W-:Y:S01]  /*15980*/  MOV R12, 0xffffffff ;  /* 0xffffffff000c7802 */ /* 0x000fe20000000f00 */
[----:B------:R-:W-:-:S07]  /*15990*/  IMAD.MOV.U32 R11, RZ, RZ, 0x1f ;  /* 0x0000001fff0b7424 */ /* 0x000fce00078e00ff */
[----:B------:R-:W-:Y:S05]  /*159a0*/  WARPSYNC.COLLECTIVE R12, `(.L_x_971) ;  /* 0x000000000c087348 */ /* 0x000fea0003c00000 */
[----:B------:R0:W1:Y:S02]  /*159b0*/  SHFL.IDX P2, R11, R23, R10, R11 ;  /* 0x0000000a170b7389 */ /* 0x000064000004000b */
[----:B01----:R-:W-:Y:S05]  /*159c0*/  ENDCOLLECTIVE ;  /* 0x000000000000791b */ /* 0x003fea0003800000 */
.L_x_971:
[----:B------:R-:W-:Y:S05]  /*159d0*/  BSYNC B3 ;  /* 0x0000000000037941 */ /* 0x000fea0003800000 */
.L_x_970:
[----:B------:R-:W-:Y:S01]  /*159e0*/  IMAD.MOV.U32 R8, RZ, RZ, R11 ;  /* 0x000000ffff087224 */ /* 0x000fe200078e000b */
[----:B------:R-:W-:Y:S01]  /*159f0*/  MOV R12, 0xffffffff ;  /* 0xffffffff000c7802 */ /* 0x000fe20000000f00 */
[----:B------:R-:W-:Y:S02]  /*15a00*/  IMAD.MOV.U32 R11, RZ, RZ, 0x1f ;  /* 0x0000001fff0b7424 */ /* 0x000fe400078e00ff */
[----:B------:R-:W-:-:S07]  /*15a10*/  IMAD.MOV.U32 R23, RZ, RZ, R9 ;  /* 0x000000ffff177224 */ /* 0x000fce00078e0009 */
[----:B------:R-:W-:Y:S05]  /*15a20*/  WARPSYNC.COLLECTIVE R12, `(.L_x_972) ;  /* 0x000000000c087348 */ /* 0x000fea0003c00000 */
[----:B------:R0:W1:Y:S02]  /*15a30*/  SHFL.IDX P2, R11, R23, R10, R11 ;  /* 0x0000000a170b7389 */ /* 0x000064000004000b */
[----:B01----:R-:W-:Y:S05]  /*15a40*/  ENDCOLLECTIVE ;  /* 0x000000000000791b */ /* 0x003fea0003800000 */
.L_x_972:
[----:B------:R-:W-:Y:S01]  /*15a50*/  IMAD.MOV.U32 R9, RZ, RZ, R11 ;  /* 0x000000ffff097224 */ /* 0x000fe200078e000b */
[----:B------:R-:W-:Y:S06]  /*15a60*/  BRA `(.L_x_973) ;  /* 0xfffffef000e07947 */ /* 0x000fec000383ffff */
.L_x_198:
[----:B------:R-:W-:Y:S01]  /*15a70*/  BSSY B3, `(.L_x_974) ;  /* 0x0000007000037945 */ /* 0x000fe20003800000 */
[----:B0-----:R-:W-:Y:S01]  /*15a80*/  IMAD.MOV.U32 R23, RZ, RZ, R8 ;  /* 0x000000ffff177224 */ /* 0x001fe200078e0008 */
[----:B------:R-:W-:Y:S01]  /*15a90*/  MOV R12, 0xffffffff ;  /* 0xffffffff000c7802 */ /* 0x000fe20000000f00 */
[----:B------:R-:W-:-:S07]  /*15aa0*/  IMAD.MOV.U32 R11, RZ, RZ, 0x1f ;  /* 0x0000001fff0b7424 */ /* 0x000fce00078e00ff */
[----:B------:R-:W-:Y:S05]  /*15ab0*/  WARPSYNC.COLLECTIVE R12, `(.L_x_975) ;  /* 0x000000000c087348 */ /* 0x000fea0003c00000 */
[----:B------:R0:W1:Y:S02]  /*15ac0*/  SHFL.IDX P2, R11, R23, R10, R11 ;  /* 0x0000000a170b7389 */ /* 0x000064000004000b */
[----:B01----:R-:W-:Y:S05]  /*15ad0*/  ENDCOLLECTIVE ;  /* 0x000000000000791b */ /* 0x003fea0003800000 */
.L_x_975:
[----:B------:R-:W-:Y:S05]  /*15ae0*/  BSYNC B3 ;  /* 0x0000000000037941 */ /* 0x000fea0003800000 */
.L_x_974:
[----:B------:R-:W-:Y:S01]  /*15af0*/  IMAD.MOV.U32 R8, RZ, RZ, R11 ;  /* 0x000000ffff087224 */ /* 0x000fe200078e000b */
[----:B------:R-:W-:Y:S01]  /*15b00*/  MOV R12, 0xffffffff ;  /* 0xffffffff000c7802 */ /* 0x000fe20000000f00 */
[----:B------:R-:W-:Y:S02]  /*15b10*/  IMAD.MOV.U32 R11, RZ, RZ, 0x1f ;  /* 0x0000001fff0b7424 */ /* 0x000fe400078e00ff */
[----:B------:R-:W-:-:S07]  /*15b20*/  IMAD.MOV.U32 R23, RZ, RZ, R9 ;  /* 0x000000ffff177224 */ /* 0x000fce00078e0009 */
[----:B------:R-:W-:Y:S05]  /*15b30*/  WARPSYNC.COLLECTIVE R12, `(.L_x_976) ;  /* 0x000000000c087348 */ /* 0x000fea0003c00000 */
[----:B------:R0:W1:Y:S02]  /*15b40*/  SHFL.IDX P2, R11, R23, R10, R11 ;  /* 0x0000000a170b7389 */ /* 0x000064000004000b */
[----:B01----:R-:W-:Y:S05]  /*15b50*/  ENDCOLLECTIVE ;  /* 0x000000000000791b */ /* 0x003fea0003800000 */
.L_x_976:
[----:B------:R-:W-:Y:S01]  /*15b60*/  IMAD.MOV.U32 R9, RZ, RZ, R11 ;  /* 0x000000ffff097224 */ /* 0x000fe200078e000b */
[----:B------:R-:W-:Y:S06]  /*15b70*/  BRA `(.L_x_977) ;  /* 0xfffffef400287947 */ /* 0x000fec000383ffff */
.L_x_202:
[----:B------:R-:W-:Y:S01]  /*15b80*/  HFMA2 R11, -RZ, RZ, 0, 1.847743988037109375e-06 ;  /* 0x0000001fff0b7431 */ /* 0x000fe200000001ff */
[----:B------:R-:W-:Y:S01]  /*15b90*/  BSSY B3, `(.L_x_978) ;  /* 0x0000007000037945 */ /* 0x000fe20003800000 */
[----:B0-----:R-:W-:Y:S02]  /*15ba0*/  IMAD.MOV.U32 R23, RZ, RZ, R8 ;  /* 0x000000ffff177224 */ /* 0x001fe400078e0008 */
[----:B------:R-:W-:Y:S02]  /*15bb0*/  IMAD.MOV.U32 R10, RZ, RZ, R19 ;  /* 0x000000ffff0a7224 */ /* 0x000fe400078e0013 */
[----:B------:R-:W-:-:S07]  /*15bc0*/  IMAD.MOV.U32 R12, RZ, RZ, -0x1 ;  /* 0xffffffffff0c7424 */ /* 0x000fce00078e00ff */
[----:B------:R-:W-:Y:S05]  /*15bd0*/  WARPSYNC.COLLECTIVE R12, `(.L_x_979) ;  /* 0x000000000c087348 */ /* 0x000fea0003c00000 */
[----:B------:R0:W1:Y:S02]  /*15be0*/  SHFL.IDX P2, R11, R23, R10, R11 ;  /* 0x0000000a170b7389 */ /* 0x000064000004000b */
[----:B01----:R-:W-:Y:S05]  /*15bf0*/  ENDCOLLECTIVE ;  /* 0x000000000000791b */ /* 0x003fea0003800000 */
.L_x_979:
[----:B------:R-:W-:Y:S05]  /*15c00*/  BSYNC B3 ;  /* 0x0000000000037941 */ /* 0x000fea0003800000 */
.L_x_978:
[----:B------:R-:W-:Y:S01]  /*15c10*/  IMAD.MOV.U32 R8, RZ, RZ, R11 ;  /* 0x000000ffff087224 */ /* 0x000fe200078e000b */
[----:B------:R-:W-:Y:S01]  /*15c20*/  MOV R10, R19 ;  /* 0x00000013000a7202 */ /* 0x000fe20000000f00 */
[----:B------:R-:W-:Y:S02]  /*15c30*/  IMAD.MOV.U32 R11, RZ, RZ, 0x1f ;  /* 0x0000001fff0b7424 */ /* 0x000fe400078e00ff */
[----:B------:R-:W-:Y:S02]  /*15c40*/  IMAD.MOV.U32 R23, RZ, RZ, R9 ;  /* 0x000000ffff177224 */ /* 0x000fe400078e0009 */
[----:B------:R-:W-:-:S07]  /*15c50*/  IMAD.MOV.U32 R12, RZ, RZ, -0x1 ;  /* 0xffffffffff0c7424 */ /* 0x000fce00078e00ff */
[----:B------:R-:W-:Y:S05]  /*15c60*/  WARPSYNC.COLLECTIVE R12, `(.L_x_980) ;  /* 0x000000000c087348 */ /* 0x000fea0003c00000 */
[----:B------:R0:W1:Y:S02]  /*15c70*/  SHFL.IDX P2, R11, R23, R10, R11 ;  /* 0x0000000a170b7389 */ /* 0x000064000004000b */
[----:B01----:R-:W-:Y:S05]  /*15c80*/  ENDCOLLECTIVE ;  /* 0x000000000000791b */ /* 0x003fea0003800000 */
.L_x_980:
[----:B------:R-:W-:Y:S01]  /*15c90*/  IMAD.MOV.U32 R9, RZ, RZ, R11 ;  /* 0x000000ffff097224 */ /* 0x000fe200078e000b */
[----:B------:R-:W-:Y:S06]  /*15ca0*/  BRA `(.L_x_981) ;  /* 0xfffffef400687947 */ /* 0x000fec000383ffff */
.L_x_208:
[----:B------:R-:W-:Y:S01]  /*15cb0*/  BSSY B3, `(.L_x_982) ;  /* 0x0000007000037945 */ /* 0x000fe20003800000 */
[----:B0-----:R-:W-:Y:S01]  /*15cc0*/  MOV R23, R8 ;  /* 0x0000000800177202 */ /* 0x001fe20000000f00 */
[----:B------:R-:W-:Y:S02]  /*15cd0*/  IMAD.MOV.U32 R11, RZ, RZ, 0x1f ;  /* 0x0000001fff0b7424 */ /* 0x000fe400078e00ff */
[----:B------:R-:W-:-:S07]  /*15ce0*/  IMAD.MOV.U32 R12, RZ, RZ, -0x1 ;  /* 0xffffffffff0c7424 */ /* 0x000fce00078e00ff */
[----:B------:R-:W-:Y:S05]  /*15cf0*/  WARPSYNC.COLLECTIVE R12, `(.L_x_983) ;  /* 0x000000000c087348 */ /* 0x000fea0003c00000 */
[----:B------:R0:W1:Y:S02]  /*15d00*/  SHFL.IDX P2, R11, R23, R10, R11 ;  /* 0x0000000a170b7389 */ /* 0x000064000004000b */
[----:B01----:R-:W-:Y:S05]  /*15d10*/  ENDCOLLECTIVE ;  /* 0x000000000000791b */ /* 0x003fea0003800000 */
.L_x_983:
[----:B------:R-:W-:Y:S05]  /*15d20*/  BSYNC B3 ;  /* 0x0000000000037941 */ /* 0x000fea0003800000 */
.L_x_982:
[----:B------:R-:W-:Y:S01]  /*15d30*/  IMAD.MOV.U32 R8, RZ, RZ, R11 ;  /* 0x000000ffff087224 */ /* 0x000fe200078e000b */
[----:B------:R-:W-:Y:S01]  /*15d40*/  MOV R23, R9 ;  /* 0x0000000900177202 */ /* 0x000fe20000000f00 */
[----:B------:R-:W-:Y:S02]  /*15d50*/  IMAD.MOV.U32 R11, RZ, RZ, 0x1f ;  /* 0x0000001fff0b7424 */ /* 0x000fe400078e00ff */
[----:B------:R-:W-:-:S07]  /*15d60*/  IMAD.MOV.U32 R12, RZ, RZ, -0x1 ;  /* 0xffffffffff0c7424 */ /* 0x000fce00078e00ff */
[----:B------:R-:W-:Y:S05]  /*15d70*/  WARPSYNC.COLLECTIVE R12, `(.L_x_984) ;  /* 0x000000000c087348 */ /* 0x000fea0003c00000 */
[----:B------:R0:W1:Y:S02]  /*15d80*/  SHFL.IDX P2, R11, R23, R10, R11 ;  /* 0x0000000a170b7389 */ /* 0x000064000004000b */
[----:B01----:R-:W-:Y:S05]  /*15d90*/  ENDCOLLECTIVE ;  /* 0x000000000000791b */ /* 0x003fea0003800000 */
.L_x_984:
[----:B------:R-:W-:Y:S01]  /*15da0*/  IMAD.MOV.U32 R9, RZ, RZ, R11 ;  /* 0x000000ffff097224 */ /* 0x000fe200078e000b */
[----:B------:R-:W-:Y:S06]  /*15db0*/  BRA `(.L_x_985) ;  /* 0xfffffef800147947 */ /* 0x000fec000383ffff */
.L_x_212:
[----:B------:R-:W-:Y:S01]  /*15dc0*/  BSSY B3, `(.L_x_986) ;  /* 0x0000007000037945 */ /* 0x000fe20003800000 */
[----:B0-----:R-:W-:Y:S01]  /*15dd0*/  MOV R23, R8 ;  /* 0x0000000800177202 */ /* 0x001fe20000000f00 */
[----:B------:R-:W-:Y:S02]  /*15de0*/  IMAD.MOV.U32 R11, RZ, RZ, 0x1f ;  /* 0x0000001fff0b7424 */ /* 0x000fe400078e00ff */
[----:B------:R-:W-:-:S07]  /*15df0*/  IMAD.MOV.U32 R12, RZ, RZ, -0x1 ;  /* 0xffffffffff0c7424 */ /* 0x000fce00078e00ff */
[----:B------:R-:W-:Y:S05]  /*15e00*/  WARPSYNC.COLLECTIVE R12, `(.L_x_987) ;  /* 0x000000000c087348 */ /* 0x000fea0003c00000 */
[----:B------:R0:W1:Y:S02]  /*15e10*/  SHFL.IDX P2, R11, R23, R10, R11 ;  /* 0x0000000a170b7389 */ /* 0x000064000004000b */
[----:B01----:R-:W-:Y:S05]  /*15e20*/  ENDCOLLECTIVE ;  /* 0x000000000000791b */ /* 0x003fea0003800000 */
.L_x_987:
[----:B------:R-:W-:Y:S05]  /*15e30*/  BSYNC B3 ;  /* 0x0000000000037941 */ /* 0x000fea0003800000 */
.L_x_986:
[----:B------:R-:W-:Y:S01]  /*15e40*/  IMAD.MOV.U32 R8, RZ, RZ, R11 ;  /* 0x000000ffff087224 */ /* 0x000fe200078e000b */
[----:B------:R-:W-:Y:S01]  /*15e50*/  MOV R23, R9 ;  /* 0x0000000900177202 */ /* 0x000fe20000000f00 */
[----:B------:R-:W-:Y:S02]  /*15e60*/  IMAD.MOV.U32 R11, RZ, RZ, 0x1f ;  /* 0x0000001fff0b7424 */ /* 0x000fe400078e00ff */
[----:B------:R-:W-:-:S07]  /*15e70*/  IMAD.MOV.U32 R12, RZ, RZ, -0x1 ;  /* 0xffffffffff0c7424 */ /* 0x000fce00078e00ff */
[----:B------:R-:W-:Y:S05]  /*15e80*/  WARPSYNC.COLLECTIVE R12, `(.L_x_988) ;  /* 0x000000000c087348 */ /* 0x000fea0003c00000 */
[----:B------:R0:W1:Y:S02]  /*15e90*/  SHFL.IDX P2, R11, R23, R10, R11 ;  /* 0x0000000a170b7389 */ /* 0x000064000004000b */
[----:B01----:R-:W-:Y:S05]  /*15ea0*/  ENDCOLLECTIVE ;  /* 0x000000000000791b */ /* 0x003fea0003800000 */
.L_x_988:
[----:B------:R-:W-:Y:S01]  /*15eb0*/  IMAD.MOV.U32 R9, RZ, RZ, R11 ;  /* 0x000000ffff097224 */ /* 0x000fe200078e000b */
[----:B------:R-:W-:Y:S06]  /*15ec0*/  BRA `(.L_x_989) ;  /* 0xfffffef8006c7947 */ /* 0x000fec000383ffff */
.L_x_216:
[----:B------:R-:W-:Y:S01]  /*15ed0*/  BSSY B3, `(.L_x_990) ;  /* 0x0000008000037945 */ /* 0x000fe20003800000 */
[----:B0-----:R-:W-:Y:S01]  /*15ee0*/  MOV R23, R8 ;  /* 0x0000000800177202 */ /* 0x001fe20000000f00 */
[----:B------:R-:W-:Y:S02]  /*15ef0*/  IMAD.MOV.U32 R10, RZ, RZ, R15 ;  /* 0x000000ffff0a7224 */ /* 0x000fe400078e000f */
[----:B------:R-:W-:Y:S02]  /*15f00*/  IMAD.MOV.U32 R11, RZ, RZ, 0x1f ;  /* 0x0000001fff0b7424 */ /* 0x000fe400078e00ff */
[----:B------:R-:W-:-:S07]  /*15f10*/  IMAD.MOV.U32 R12, RZ, RZ, -0x1 ;  /* 0xffffffffff0c7424 */ /* 0x000fce00078e00ff */
[----:B------:R-:W-:Y:S05]  /*15f20*/  WARPSYNC.COLLECTIVE R12, `(.L_x_991) ;  /* 0x000000000c087348 */ /* 0x000fea0003c00000 */
[----:B------:R0:W1:Y:S02]  /*15f30*/  SHFL.IDX P2, R11, R23, R10, R11 ;  /* 0x0000000a170b7389 */ /* 0x000064000004000b */
[----:B01----:R-:W-:Y:S05]  /*15f40*/  ENDCOLLECTIVE ;  /* 0x000000000000791b */ /* 0x003fea0003800000 */
.L_x_991:
[----:B------:R-:W-:Y:S05]  /*15f50*/  BSYNC B3 ;  /* 0x0000000000037941 */ /* 0x000fea0003800000 */
.L_x_990:
[----:B------:R-:W-:Y:S01]  /*15f60*/  MOV R8, R11 ;  /* 0x0000000b00087202 */ /* 0x000fe20000000f00 */
[----:B------:R-:W-:Y:S01]  /*15f70*/  IMAD.MOV.U32 R11, RZ, RZ, 0x1f ;  /* 0x0000001fff0b7424 */ /* 0x000fe200078e00ff */
[----:B------:R-:W-:Y:S01]  /*15f80*/  MOV R12, 0xffffffff ;  /* 0xffffffff000c7802 */ /* 0x000fe20000000f00 */
[----:B------:R-:W-:Y:S02]  /*15f90*/  IMAD.MOV.U32 R23, RZ, RZ, R9 ;  /* 0x000000ffff177224 */ /* 0x000fe400078e0009 */
[----:B------:R-:W-:-:S07]  /*15fa0*/  IMAD.MOV.U32 R10, RZ, RZ, R15 ;  /* 0x000000ffff0a7224 */ /* 0x000fce00078e000f */
[----:B------:R-:W-:Y:S05]  /*15fb0*/  WARPSYNC.COLLECTIVE R12, `(.L_x_992) ;  /* 0x000000000c087348 */ /* 0x000fea0003c00000 */
[----:B------:R0:W1:Y:S02]  /*15fc0*/  SHFL.IDX P2, R11, R23, R10, R11 ;  /* 0x0000000a170b7389 */ /* 0x000064000004000b */
[----:B01----:R-:W-:Y:S05]  /*15fd0*/  ENDCOLLECTIVE ;  /* 0x000000000000791b */ /* 0x003fea0003800000 */
.L_x_992:
[----:B------:R-:W-:Y:S01]  /*15fe0*/  IMAD.MOV.U32 R9, RZ, RZ, R11 ;  /* 0x000000ffff097224 */ /* 0x000fe200078e000b */
[----:B------:R-:W-:Y:S06]  /*15ff0*/  BRA `(.L_x_993) ;  /* 0xfffffef800b47947 */ /* 0x000fec000383ffff */
.L_x_218:
[----:B------:R-:W-:Y:S01]  /*16000*/  BSSY B1, `(.L_x_994) ;  /* 0x0000005000017945 */ /* 0x000fe20003800000 */
[----:B01----:R-:W-:-:S07]  /*16010*/  IMAD.MOV.U32 R12, RZ, RZ, -0x1 ;  /* 0xffffffffff0c7424 */ /* 0x003fce00078e00ff */
[----:B--234-:R-:W-:Y:S05]  /*16020*/  WARPSYNC.COLLECTIVE R12, `(.L_x_995) ;  /* 0x000000000c087348 */ /* 0x01cfea0003c00000 */
[----:B------:R-:W-:Y:S01]  /*16030*/  NOP ;  /* 0x0000000000007918 */ /* 0x000fe20000000000 */
[----:B--234-:R-:W-:Y:S05]  /*16040*/  ENDCOLLECTIVE ;  /* 0x000000000000791b */ /* 0x01cfea0003800000 */
.L_x_995:
[----:B------:R-:W-:Y:S05]  /*16050*/  BSYNC B1 ;  /* 0x0000000000017941 */ /* 0x000fea0003800000 */
.L_x_994:
[----:B------:R-:W-:Y:S05]  /*16060*/  BRA `(.L_x_996) ;  /* 0xfffffef800dc7947 */ /* 0x000fea000383ffff */
.L_x_234:
[----:B------:R-:W-:Y:S01]  /*16070*/  BSSY B1, `(.L_x_997) ;  /* 0x0000005000017945 */ /* 0x000fe20003800000 */
[----:B01----:R-:W-:-:S07]  /*16080*/  IMAD.MOV.U32 R12, RZ, RZ, -0x1 ;  /* 0xffffffffff0c7424 */ /* 0x003fce00078e00ff */
[----:B--234-:R-:W-:Y:S05]  /*16090*/  WARPSYNC.COLLECTIVE R12, `(.L_x_998) ;  /* 0x000000000c087348 */ /* 0x01cfea0003c00000 */
[----:B------:R-:W-:Y:S01]  /*160a0*/  NOP ;  /* 0x0000000000007918 */ /* 0x000fe20000000000 */
[----:B--234-:R-:W-:Y:S05]  /*160b0*/  ENDCOLLECTIVE ;  /* 0x000000000000791b */ /* 0x01cfea0003800000 */
.L_x_998:
[----:B------:R-:W-:Y:S05]  /*160c0*/  BSYNC B1 ;  /* 0x0000000000017941 */ /* 0x000fea0003800000 */
.L_x_997:
[----:B------:R-:W-:Y:S05]  /*160d0*/  BRA `(.L_x_999) ;  /* 0xffffff0800c07947 */ /* 0x000fea000383ffff */
.L_x_238:
[----:B------:R-:W-:Y:S01]  /*160e0*/  BSSY B2, `(.L_x_1000) ;  /* 0x0000008000027945 */ /* 0x000fe20003800000 */
[----:B-----5:R-:W-:Y:S01]  /*160f0*/  MOV R15, R8 ;  /* 0x00000008000f7202 */ /* 0x020fe20000000f00 */
[----:B------:R-:W-:Y:S02]  /*16100*/  IMAD.MOV.U32 R8, RZ, RZ, 0x10 ;  /* 0x00000010ff087424 */ /* 0x000fe400078e00ff */
[----:B------:R-:W-:Y:S02]  /*16110*/  IMAD.MOV.U32 R13, RZ, RZ, 0x1f ;  /* 0x0000001fff0d7424 */ /* 0x000fe400078e00ff */
[----:B------:R-:W-:-:S07]  /*16120*/  IMAD.MOV.U32 R12, RZ, RZ, -0x1 ;  /* 0xffffffffff0c7424 */ /* 0x000fce00078e00ff */
[----:B0-----:R-:W-:Y:S05]  /*16130*/  WARPSYNC.COLLECTIVE R12, `(.L_x_1001) ;  /* 0x000000000c087348 */ /* 0x001fea0003c00000 */
[----:B------:R1:W2:Y:S02]  /*16140*/  SHFL.BFLY P0, R11, R15, R8, R13 ;  /* 0x0c0000080f0b7389 */ /* 0x0002a4000000000d */
[----:B012---:R-:W-:Y:S05]  /*16150*/  ENDCOLLECTIVE ;  /* 0x000000000000791b */ /* 0x007fea0003800000 */
.L_x_1001:
[----:B------:R-:W-:Y:S05]  /*16160*/  BSYNC B2 ;  /* 0x0000000000027941 */ /* 0x000fea0003800000 */
.L_x_1000:
        /* <DEDUP_REMOVED lines=8> */
.L_x_1002:
[----:B------:R-:W-:Y:S05]  /*161f0*/  BRA `(.L_x_1003) ;  /* 0xffffff0800ac7947 */ /* 0x000fea000383ffff */
.L_x_242:
[----:B------:R-:W-:Y:S01]  /*16200*/  BSSY B2, `(.L_x_1004) ;  /* 0x0000008000027945 */ /* 0x000fe20003800000 */
[----:B-----5:R-:W-:Y:S01]  /*16210*/  IMAD.MOV.U32 R15, RZ, RZ, R8 ;  /* 0x000000ffff0f7224 */ /* 0x020fe200078e0008 */
[----:B------:R-:W-:Y:S01]  /*16220*/  MOV R12, 0xffffffff ;  /* 0xffffffff000c7802 */ /* 0x000fe20000000f00 */
[----:B------:R-:W-:Y:S02]  /*16230*/  IMAD.MOV.U32 R8, RZ, RZ, 0x10 ;  /* 0x00000010ff087424 */ /* 0x000fe400078e00ff */
[----:B------:R-:W-:-:S07]  /*16240*/  IMAD.MOV.U32 R13, RZ, RZ, 0x1f ;  /* 0x0000001fff0d7424 */ /* 0x000fce00078e00ff */
[----:B0123--:R-:W-:Y:S05]  /*16250*/  WARPSYNC.COLLECTIVE R12, `(.L_x_1005) ;  /* 0x000000000c087348 */ /* 0x00ffea0003c00000 */
[----:B--23--:R2:W3:Y:S02]  /*16260*/  SHFL.BFLY P0, R11, R15, R8, R13 ;  /* 0x0c0000080f0b7389 */ /* 0x00c4e4000000000d */
[----:B0123--:R-:W-:Y:S05]  /*16270*/  ENDCOLLECTIVE ;  /* 0x000000000000791b */ /* 0x00ffea0003800000 */
.L_x_1005:
[----:B------:R-:W-:Y:S05]  /*16280*/  BSYNC B2 ;  /* 0x0000000000027941 */ /* 0x000fea0003800000 */
.L_x_1004:
        /* <DEDUP_REMOVED lines=8> */
.L_x_1006:
[----:B------:R-:W-:Y:S05]  /*16310*/  BRA `(.L_x_1007) ;  /* 0xffffff0800a87947 */ /* 0x000fea000383ffff */
.L_x_246:
        /* <DEDUP_REMOVED lines=8> */
.L_x_1009:
[----:B------:R-:W-:Y:S05]  /*163a0*/  BSYNC B2 ;  /* 0x0000000000027941 */ /* 0x000fea0003800000 */
.L_x_1008:
        /* <DEDUP_REMOVED lines=8> */
.L_x_1010:
[----:B------:R-:W-:Y:S05]  /*16430*/  BRA `(.L_x_1011) ;  /* 0xffffff0800987947 */ /* 0x000fea000383ffff */
.L_x_250:
[----:B------:R-:W-:Y:S01]  /*16440*/  BSSY B2, `(.L_x_1012) ;  /* 0x0000008000027945 */ /* 0x000fe20003800000 */
[----:B-----5:R-:W-:Y:S01]  /*16450*/  IMAD.MOV.U32 R15, RZ, RZ, R8 ;  /* 0x000000ffff0f7224 */ /* 0x020fe200078e0008 */
[----:B------:R-:W-:Y:S01]  /*16460*/  MOV R8, 0x10 ;  /* 0x0000001000087802 */ /* 0x000fe20000000f00 */
[----:B------:R-:W-:Y:S02]  /*16470*/  IMAD.MOV.U32 R13, RZ, RZ, 0x1f ;  /* 0x0000001fff0d7424 */ /* 0x000fe400078e00ff */
[----:B------:R-:W-:-:S07]  /*16480*/  IMAD.MOV.U32 R12, RZ, RZ, -0x1 ;  /* 0xffffffffff0c7424 */ /* 0x000fce00078e00ff */
[----:B01234-:R-:W-:Y:S05]  /*16490*/  WARPSYNC.COLLECTIVE R12, `(.L_x_1013) ;  /* 0x000000000c087348 */ /* 0x01ffea0003c00000 */
[----:B0-----:R0:W0:Y:S02]  /*164a0*/  SHFL.BFLY P0, R11, R15, R8, R13 ;  /* 0x0c0000080f0b7389 */ /* 0x001024000000000d */
[----:B01234-:R-:W-:Y:S05]  /*164b0*/  ENDCOLLECTIVE ;  /* 0x000000000000791b */ /* 0x01ffea0003800000 */
.L_x_1013:
[----:B------:R-:W-:Y:S05]  /*164c0*/  BSYNC B2 ;  /* 0x0000000000027941 */ /* 0x000fea0003800000 */
.L_x_1012:
        /* <DEDUP_REMOVED lines=8> */
.L_x_1014:
[----:B------:R-:W-:Y:S05]  /*16550*/  BRA `(.L_x_1015) ;  /* 0xffffff0800887947 */ /* 0x000fea000383ffff */
.L_x_256:
[----:B------:R-:W-:Y:S01]  /*16560*/  BSSY B2, `(.L_x_1016) ;  /* 0x0000008000027945 */ /* 0x000fe20003800000 */
[----:B-----5:R-:W-:Y:S01]  /*16570*/  MOV R15, R8 ;  /* 0x00000008000f7202 */ /* 0x020fe20000000f00 */
[----:B------:R-:W-:Y:S02]  /*16580*/  IMAD.MOV.U32 R8, RZ, RZ, 0x10 ;  /* 0x00000010ff087424 */ /* 0x000fe400078e00ff */
[----:B------:R-:W-:Y:S02]  /*16590*/  IMAD.MOV.U32 R13, RZ, RZ, 0x1f ;  /* 0x0000001fff0d7424 */ /* 0x000fe400078e00ff */
[----:B------:R-:W-:-:S07]  /*165a0*/  IMAD.MOV.U32 R12, RZ, RZ, -0x1 ;  /* 0xffffffffff0c7424 */ /* 0x000fce00078e00ff */
[----:B0---4-:R-:W-:Y:S05]  /*165b0*/  WARPSYNC.COLLECTIVE R12, `(.L_x_1017) ;  /* 0x000000000c087348 */ /* 0x011fea0003c00000 */
[----:B------:R1:W2:Y:S02]  /*165c0*/  SHFL.BFLY P0, R11, R15, R8, R13 ;  /* 0x0c0000080f0b7389 */ /* 0x0002a4000000000d */
[----:B012-4-:R-:W-:Y:S05]  /*165d0*/  ENDCOLLECTIVE ;  /* 0x000000000000791b */ /* 0x017fea0003800000 */
.L_x_1017:
[----:B------:R-:W-:Y:S05]  /*165e0*/  BSYNC B2 ;  /* 0x0000000000027941 */ /* 0x000fea0003800000 */
.L_x_1016:
        /* <DEDUP_REMOVED lines=8> */
.L_x_1018:
[----:B------:R-:W-:Y:S05]  /*16670*/  BRA `(.L_x_1019) ;  /* 0xffffff0800987947 */ /* 0x000fea000383ffff */
.L_x_260:
        /* <DEDUP_REMOVED lines=8> */
.L_x_1021:
[----:B------:R-:W-:Y:S05]  /*16700*/  BSYNC B2 ;  /* 0x0000000000027941 */ /* 0x000fea0003800000 */
.L_x_1020:
        /* <DEDUP_REMOVED lines=8> */
.L_x_1022:
[----:B------:R-:W-:Y:S05]  /*16790*/  BRA `(.L_x_1023) ;  /* 0xffffff0800907947 */ /* 0x000fea000383ffff */
.L_x_264:
        /* <DEDUP_REMOVED lines=8> */
.L_x_1025:
[----:B------:R-:W-:Y:S05]  /*16820*/  BSYNC B2 ;  /* 0x0000000000027941 */ /* 0x000fea0003800000 */
.L_x_1024:
        /* <DEDUP_REMOVED lines=8> */
.L_x_1026:
[----:B------:R-:W-:Y:S05]  /*168b0*/  BRA `(.L_x_1027) ;  /* 0xffffff0800887947 */ /* 0x000fea000383ffff */
.L_x_266:
[----:B------:R-:W-:Y:S01]  /*168c0*/  BSSY B1, `(.L_x_1028) ;  /* 0x0000005000017945 */ /* 0x000fe20003800000 */
[----:B01----:R-:W-:-:S07]  /*168d0*/  IMAD.MOV.U32 R12, RZ, RZ, -0x1 ;  /* 0xffffffffff0c7424 */ /* 0x003fce00078e00ff */
[----:B--234-:R-:W-:Y:S05]  /*168e0*/  WARPSYNC.COLLECTIVE R12, `(.L_x_1029) ;  /* 0x000000000c087348 */ /* 0x01cfea0003c00000 */
[----:B------:R-:W-:Y:S01]  /*168f0*/  NOP ;  /* 0x0000000000007918 */ /* 0x000fe20000000000 */
[----:B--234-:R-:W-:Y:S05]  /*16900*/  ENDCOLLECTIVE ;  /* 0x000000000000791b */ /* 0x01cfea0003800000 */
.L_x_1029:
[----:B------:R-:W-:Y:S05]  /*16910*/  BSYNC B1 ;  /* 0x0000000000017941 */ /* 0x000fea0003800000 */
.L_x_1028:
[----:B------:R-:W-:Y:S05]  /*16920*/  BRA `(.L_x_1030) ;  /* 0xffffff08009c7947 */ /* 0x000fea000383ffff */
.L_x_270:
        /* <DEDUP_REMOVED lines=8> */
.L_x_1032:
[----:B------:R-:W-:Y:S05]  /*169b0*/  BSYNC B2 ;  /* 0x0000000000027941 */ /* 0x000fea0003800000 */
.L_x_1031:
        /* <DEDUP_REMOVED lines=8> */
.L_x_1033:
[----:B------:R-:W-:Y:S05]  /*16a40*/  BRA `(.L_x_1034) ;  /* 0xffffff0800887947 */ /* 0x000fea000383ffff */
.L_x_274:
[----:B------:R-:W-:Y:S01]  /*16a50*/  BSSY B2, `(.L_x_1035) ;  /* 0x0000008000027945 */ /* 0x000fe20003800000 */
[----:B-----5:R-:W-:Y:S01]  /*16a60*/  IMAD.MOV.U32 R15, RZ, RZ, R8 ;  /* 0x000000ffff0f7224 */ /* 0x020fe200078e0008 */
[----:B------:R-:W-:Y:S01]  /*16a70*/  MOV R12, 0xffffffff ;  /* 0xffffffff000c7802 */ /* 0x000fe20000000f00 */
[----:B------:R-:W-:Y:S02]  /*16a80*/  IMAD.MOV.U32 R8, RZ, RZ, 0x8 ;  /* 0x00000008ff087424 */ /* 0x000fe400078e00ff */
[----:B------:R-:W-:-:S07]  /*16a90*/  IMAD.MOV.U32 R13, RZ, RZ, 0x1f ;  /* 0x0000001fff0d7424 */ /* 0x000fce00078e00ff */
[----:B01234-:R-:W-:Y:S05]  /*16aa0*/  WARPSYNC.COLLECTIVE R12, `(.L_x_1036) ;  /* 0x000000000c087348 */ /* 0x01ffea0003c00000 */
[----:B---34-:R3:W4:Y:S02]  /*16ab0*/  SHFL.BFLY P0, R11, R15, R8, R13 ;  /* 0x0c0000080f0b7389 */ /* 0x018724000000000d */
[----:B01234-:R-:W-:Y:S05]  /*16ac0*/  ENDCOLLECTIVE ;  /* 0x000000000000791b */ /* 0x01ffea0003800000 */
.L_x_1036:
[----:B------:R-:W-:Y:S05]  /*16ad0*/  BSYNC B2 ;  /* 0x0000000000027941 */ /* 0x000fea0003800000 */
.L_x_1035:
        /* <DEDUP_REMOVED lines=8> */
.L_x_1037:
[----:B------:R-:W-:Y:S05]  /*16b60*/  BRA `(.L_x_1038) ;  /* 0xffffff0800807947 */ /* 0x000fea000383ffff */
.L_x_278:
        /* <DEDUP_REMOVED lines=8> */
.L_x_1040:
[----:B------:R-:W-:Y:S05]  /*16bf0*/  BSYNC B2 ;  /* 0x0000000000027941 */ /* 0x000fea0003800000 */
.L_x_1039:
        /* <DEDUP_REMOVED lines=8> */
.L_x_1041:
[----:B------:R-:W-:Y:S05]  /*16c80*/  BRA `(.L_x_1042) ;  /* 0xffffff0800707947 */ /* 0x000fea000383ffff */
.L_x_282:
        /* <DEDUP_REMOVED lines=8> */
.L_x_1044:
[----:B------:R-:W-:Y:S05]  /*16d10*/  BSYNC B2 ;  /* 0x0000000000027941 */ /* 0x000fea0003800000 */
.L_x_1043:
        /* <DEDUP_REMOVED lines=8> */
.L_x_1045:
[----:B------:R-:W-:Y:S05]  /*16da0*/  BRA `(.L_x_1046) ;  /* 0xffffff0800607947 */ /* 0x000fea000383ffff */
.L_x_288:
        /* <DEDUP_REMOVED lines=8> */
.L_x_1048:
[----:B------:R-:W-:Y:S05]  /*16e30*/  BSYNC B2 ;  /* 0x0000000000027941 */ /* 0x000fea0003800000 */
.L_x_1047:
        /* <DEDUP_REMOVED lines=8> */
.L_x_1049:
[----:B------:R-:W-:Y:S05]  /*16ec0*/  BRA `(.L_x_1050) ;  /* 0xffffff0800707947 */ /* 0x000fea000383ffff */
.L_x_292:
        /* <DEDUP_REMOVED lines=8> */
.L_x_1052:
[----:B------:R-:W-:Y:S05]  /*16f50*/  BSYNC B2 ;  /* 0x0000000000027941 */ /* 0x000fea0003800000 */
.L_x_1051:
        /* <DEDUP_REMOVED lines=8> */
.L_x_1053:
[----:B------:R-:W-:Y:S05]  /*16fe0*/  BRA `(.L_x_1054) ;  /* 0xffffff0800687947 */ /* 0x000fea000383ffff */
.L_x_296:
        /* <DEDUP_REMOVED lines=8> */
.L_x_1056:
[----:B------:R-:W-:Y:S05]  /*17070*/  BSYNC B2 ;  /* 0x0000000000027941 */ /* 0x000fea0003800000 */
.L_x_1055:
        /* <DEDUP_REMOVED lines=8> */
.L_x_1057:
[----:B------:R-:W-:Y:S05]  /*17100*/  BRA `(.L_x_1058) ;  /* 0xffffff0800607947 */ /* 0x000fea000383ffff */
.L_x_298:
[----:B------:R-:W-:Y:S01]  /*17110*/  BSSY B1, `(.L_x_1059) ;  /* 0x0000005000017945 */ /* 0x000fe20003800000 */
[----:B01----:R-:W-:-:S07]  /*17120*/  IMAD.MOV.U32 R12, RZ, RZ, -0x1 ;  /* 0xffffffffff0c7424 */ /* 0x003fce00078e00ff */
[----:B--234-:R-:W-:Y:S05]  /*17130*/  WARPSYNC.COLLECTIVE R12, `(.L_x_1060) ;  /* 0x000000000c087348 */ /* 0x01cfea0003c00000 */
[----:B------:R-:W-:Y:S01]  /*17140*/  NOP ;  /* 0x0000000000007918 */ /* 0x000fe20000000000 */
[----:B--234-:R-:W-:Y:S05]  /*17150*/  ENDCOLLECTIVE ;  /* 0x000000000000791b */ /* 0x01cfea0003800000 */
.L_x_1060:
[----:B------:R-:W-:Y:S05]  /*17160*/  BSYNC B1 ;  /* 0x0000000000017941 */ /* 0x000fea0003800000 */
.L_x_1059:
[----:B------:R-:W-:Y:S05]  /*17170*/  BRA `(.L_x_1061) ;  /* 0xffffff0800747947 */ /* 0x000fea000383ffff */
.L_x_302:
        /* <DEDUP_REMOVED lines=8> */
.L_x_1063:
[----:B------:R-:W-:Y:S05]  /*17200*/  BSYNC B2 ;  /* 0x0000000000027941 */ /* 0x000fea0003800000 */
.L_x_1062:
        /* <DEDUP_REMOVED lines=8> */
.L_x_1064:
[----:B------:R-:W-:Y:S05]  /*17290*/  BRA `(.L_x_1065) ;  /* 0xffffff0800607947 */ /* 0x000fea000383ffff */
.L_x_306:
        /* <DEDUP_REMOVED lines=8> */
.L_x_1067:
[----:B------:R-:W-:Y:S05]  /*17320*/  BSYNC B2 ;  /* 0x0000000000027941 */ /* 0x000fea0003800000 */
.L_x_1066:
        /* <DEDUP_REMOVED lines=8> */
.L_x_1068:
[----:B------:R-:W-:Y:S05]  /*173b0*/  BRA `(.L_x_1069) ;  /* 0xffffff0800587947 */ /* 0x000fea000383ffff */
.L_x_310:
        /* <DEDUP_REMOVED lines=8> */
.L_x_1071:
[----:B------:R-:W-:Y:S05]  /*17440*/  BSYNC B2 ;  /* 0x0000000000027941 */ /* 0x000fea0003800000 */
.L_x_1070:
        /* <DEDUP_REMOVED lines=8> */
.L_x_1072:
[----:B------:R-:W-:Y:S05]  /*174d0*/  BRA `(.L_x_1073) ;  /* 0xffffff0800487947 */ /* 0x000fea000383ffff */
.L_x_314:
        /* <DEDUP_REMOVED lines=8> */
.L_x_1075:
[----:B------:R-:W-:Y:S05]  /*17560*/  BSYNC B2 ;  /* 0x0000000000027941 */ /* 0x000fea0003800000 */
.L_x_1074:
        /* <DEDUP_REMOVED lines=8> */
.L_x_1076:
[----:B------:R-:W-:Y:S05]  /*175f0*/  BRA `(.L_x_1077) ;  /* 0xffffff0800387947 */ /* 0x000fea000383ffff */
.L_x_320:
        /* <DEDUP_REMOVED lines=8> */
.L_x_1079:
[----:B------:R-:W-:Y:S05]  /*17680*/  BSYNC B2 ;  /* 0x0000000000027941 */ /* 0x000fea0003800000 */
.L_x_1078:
        /* <DEDUP_REMOVED lines=8> */
.L_x_1080:
[----:B------:R-:W-:Y:S05]  /*17710*/  BRA `(.L_x_1081) ;  /* 0xffffff0800487947 */ /* 0x000fea000383ffff */
.L_x_324:
        /* <DEDUP_REMOVED lines=8> */
.L_x_1083:
[----:B------:R-:W-:Y:S05]  /*177a0*/  BSYNC B2 ;  /* 0x0000000000027941 */ /* 0x000fea0003800000 */
.L_x_1082:
        /* <DEDUP_REMOVED lines=8> */
.L_x_1084:
[----:B------:R-:W-:Y:S05]  /*17830*/  BRA `(.L_x_1085) ;  /* 0xffffff0800407947 */ /* 0x000fea000383ffff */
.L_x_328:
        /* <DEDUP_REMOVED lines=8> */
.L_x_1087:
[----:B------:R-:W-:Y:S05]  /*178c0*/  BSYNC B2 ;  /* 0x0000000000027941 */ /* 0x000fea0003800000 */
.L_x_1086:
        /* <DEDUP_REMOVED lines=8> */
.L_x_1088:
[----:B------:R-:W-:Y:S05]  /*17950*/  BRA `(.L_x_1089) ;  /* 0xffffff0800387947 */ /* 0x000fea000383ffff */
.L_x_330:
[----:B------:R-:W-:Y:S01]  /*17960*/  BSSY B1, `(.L_x_1090) ;  /* 0x0000005000017945 */ /* 0x000fe20003800000 */
[----:B01----:R-:W-:-:S07]  /*17970*/  IMAD.MOV.U32 R12, RZ, RZ, -0x1 ;  /* 0xffffffffff0c7424 */ /* 0x003fce00078e00ff */
[----:B--234-:R-:W-:Y:S05]  /*17980*/  WARPSYNC.COLLECTIVE R12, `(.L_x_1091) ;  /* 0x000000000c087348 */ /* 0x01cfea0003c00000 */
[----:B------:R-:W-:Y:S01]  /*17990*/  NOP ;  /* 0x0000000000007918 */ /* 0x000fe20000000000 */
[----:B--234-:R-:W-:Y:S05]  /*179a0*/  ENDCOLLECTIVE ;  /* 0x000000000000791b */ /* 0x01cfea0003800000 */
.L_x_1091:
[----:B------:R-:W-:Y:S05]  /*179b0*/  BSYNC B1 ;  /* 0x0000000000017941 */ /* 0x000fea0003800000 */
.L_x_1090:
[----:B------:R-:W-:Y:S05]  /*179c0*/  BRA `(.L_x_1092) ;  /* 0xffffff08004c7947 */ /* 0x000fea000383ffff */
.L_x_334:
        /* <DEDUP_REMOVED lines=8> */
.L_x_1094:
[----:B------:R-:W-:Y:S05]  /*17a50*/  BSYNC B2 ;  /* 0x0000000000027941 */ /* 0x000fea0003800000 */
.L_x_1093:
        /* <DEDUP_REMOVED lines=8> */
.L_x_1095:
[----:B------:R-:W-:Y:S05]  /*17ae0*/  BRA `(.L_x_1096) ;  /* 0xffffff0800387947 */ /* 0x000fea000383ffff */
.L_x_338:
        /* <DEDUP_REMOVED lines=8> */
.L_x_1098:
[----:B------:R-:W-:Y:S05]  /*17b70*/  BSYNC B2 ;  /* 0x0000000000027941 */ /* 0x000fea0003800000 */
.L_x_1097:
        /* <DEDUP_REMOVED lines=8> */
.L_x_1099:
[----:B------:R-:W-:Y:S05]  /*17c00*/  BRA `(.L_x_1100) ;  /* 0xffffff0800307947 */ /* 0x000fea000383ffff */
.L_x_342:
        /* <DEDUP_REMOVED lines=8> */
.L_x_1102:
[----:B------:R-:W-:Y:S05]  /*17c90*/  BSYNC B2 ;  /* 0x0000000000027941 */ /* 0x000fea0003800000 */
.L_x_1101:
        /* <DEDUP_REMOVED lines=8> */
.L_x_1103:
[----:B------:R-:W-:Y:S05]  /*17d20*/  BRA `(.L_x_1104) ;  /* 0xffffff0800207947 */ /* 0x000fea000383ffff */
.L_x_346:
        /* <DEDUP_REMOVED lines=8> */
.L_x_1106:
[----:B------:R-:W-:Y:S05]  /*17db0*/  BSYNC B2 ;  /* 0x0000000000027941 */ /* 0x000fea0003800000 */
.L_x_1105:
        /* <DEDUP_REMOVED lines=8> */
.L_x_1107:
[----:B------:R-:W-:Y:S05]  /*17e40*/  BRA `(.L_x_1108) ;  /* 0xffffff0800107947 */ /* 0x000fea000383ffff */
.L_x_352:
        /* <DEDUP_REMOVED lines=8> */
.L_x_1110:
[----:B------:R-:W-:Y:S05]  /*17ed0*/  BSYNC B2 ;  /* 0x0000000000027941 */ /* 0x000fea0003800000 */
.L_x_1109:
        /* <DEDUP_REMOVED lines=8> */
.L_x_1111:
[----:B------:R-:W-:Y:S05]  /*17f60*/  BRA `(.L_x_1112) ;  /* 0xffffff0800207947 */ /* 0x000fea000383ffff */
.L_x_356:
        /* <DEDUP_REMOVED lines=8> */
.L_x_1114:
[----:B------:R-:W-:Y:S05]  /*17ff0*/  BSYNC B2 ;  /* 0x0000000000027941 */ /* 0x000fea0003800000 */
.L_x_1113:
        /* <DEDUP_REMOVED lines=8> */
.L_x_1115:
[----:B------:R-:W-:Y:S05]  /*18080*/  BRA `(.L_x_1116) ;  /* 0xffffff0800187947 */ /* 0x000fea000383ffff */
.L_x_360:
        /* <DEDUP_REMOVED lines=8> */
.L_x_1118:
[----:B------:R-:W-:Y:S05]  /*18110*/  BSYNC B2 ;  /* 0x0000000000027941 */ /* 0x000fea0003800000 */
.L_x_1117:
        /* <DEDUP_REMOVED lines=8> */
.L_x_1119:
[----:B------:R-:W-:Y:S05]  /*181a0*/  BRA `(.L_x_1120) ;  /* 0xffffff0800107947 */ /* 0x000fea000383ffff */
.L_x_362:
[----:B------:R-:W-:Y:S01]  /*181b0*/  BSSY B1, `(.L_x_1121) ;  /* 0x0000005000017945 */ /* 0x000fe20003800000 */
[----:B01----:R-:W-:-:S07]  /*181c0*/  IMAD.MOV.U32 R12, RZ, RZ, -0x1 ;  /* 0xffffffffff0c7424 */ /* 0x003fce00078e00ff */
[----:B--234-:R-:W-:Y:S05]  /*181d0*/  WARPSYNC.COLLECTIVE R12, `(.L_x_1122) ;  /* 0x000000000c087348 */ /* 0x01cfea0003c00000 */
[----:B------:R-:W-:Y:S01]  /*181e0*/  NOP ;  /* 0x0000000000007918 */ /* 0x000fe20000000000 */
[----:B--234-:R-:W-:Y:S05]  /*181f0*/  ENDCOLLECTIVE ;  /* 0x000000000000791b */ /* 0x01cfea0003800000 */
.L_x_1122:
[----:B------:R-:W-:Y:S05]  /*18200*/  BSYNC B1 ;  /* 0x0000000000017941 */ /* 0x000fea0003800000 */
.L_x_1121:
[----:B------:R-:W-:Y:S05]  /*18210*/  BRA `(.L_x_1123) ;  /* 0xffffff0800247947 */ /* 0x000fea000383ffff */
.L_x_366:
        /* <DEDUP_REMOVED lines=8> */
.L_x_1125:
[----:B------:R-:W-:Y:S05]  /*182a0*/  BSYNC B2 ;  /* 0x0000000000027941 */ /* 0x000fea0003800000 */
.L_x_1124:
        /* <DEDUP_REMOVED lines=8> */
.L_x_1126:
[----:B------:R-:W-:Y:S05]  /*18330*/  BRA `(.L_x_1127) ;  /* 0xffffff0800107947 */ /* 0x000fea000383ffff */
.L_x_370:
        /* <DEDUP_REMOVED lines=8> */
.L_x_1129:
[----:B------:R-:W-:Y:S05]  /*183c0*/  BSYNC B2 ;  /* 0x0000000000027941 */ /* 0x000fea0003800000 */
.L_x_1128:
        /* <DEDUP_REMOVED lines=8> */
.L_x_1130:
[----:B------:R-:W-:Y:S05]  /*18450*/  BRA `(.L_x_1131) ;  /* 0xffffff0800087947 */ /* 0x000fea000383ffff */
.L_x_374:
        /* <DEDUP_REMOVED lines=8> */
.L_x_1133:
[----:B------:R-:W-:Y:S05]  /*184e0*/  BSYNC B2 ;  /* 0x0000000000027941 */ /* 0x000fea0003800000 */
.L_x_1132:
        /* <DEDUP_REMOVED lines=8> */
.L_x_1134:
[----:B------:R-:W-:Y:S05]  /*18570*/  BRA `(.L_x_1135) ;  /* 0xffffff0400f87947 */ /* 0x000fea000383ffff */
.L_x_378:
        /* <DEDUP_REMOVED lines=8> */
.L_x_1137:
[----:B------:R-:W-:Y:S05]  /*18600*/  BSYNC B2 ;  /* 0x0000000000027941 */ /* 0x000fea0003800000 */
.L_x_1136:
        /* <DEDUP_REMOVED lines=8> */
.L_x_1138:
[----:B------:R-:W-:Y:S05]  /*18690*/  BRA `(.L_x_1139) ;  /* 0xffffff0400e87947 */ /* 0x000fea000383ffff */
.L_x_384:
        /* <DEDUP_REMOVED lines=8> */
.L_x_1141:
[----:B------:R-:W-:Y:S05]  /*18720*/  BSYNC B2 ;  /* 0x0000000000027941 */ /* 0x000fea0003800000 */
.L_x_1140:
        /* <DEDUP_REMOVED lines=8> */
.L_x_1142:
[----:B------:R-:W-:Y:S05]  /*187b0*/  BRA `(.L_x_1143) ;  /* 0xffffff0400f87947 */ /* 0x000fea000383ffff */
.L_x_388:
        /* <DEDUP_REMOVED lines=8> */
.L_x_1145:
[----:B------:R-:W-:Y:S05]  /*18840*/  BSYNC B2 ;  /* 0x0000000000027941 */ /* 0x000fea0003800000 */
.L_x_1144:
        /* <DEDUP_REMOVED lines=8> */
.L_x_1146:
[----:B------:R-:W-:Y:S05]  /*188d0*/  BRA `(.L_x_1147) ;  /* 0xffffff0400f07947 */ /* 0x000fea000383ffff */
.L_x_392:
        /* <DEDUP_REMOVED lines=8> */
.L_x_1149:
[----:B------:R-:W-:Y:S05]  /*18960*/  BSYNC B2 ;  /* 0x0000000000027941 */ /* 0x000fea0003800000 */
.L_x_1148:
        /* <DEDUP_REMOVED lines=8> */
.L_x_1150:
[----:B------:R-:W-:Y:S05]  /*189f0*/  BRA `(.L_x_1151) ;  /* 0xffffff0400e87947 */ /* 0x000fea000383ffff */
.L_x_394:
[----:B------:R-:W-:Y:S01]  /*18a00*/  BSSY B1, `(.L_x_1152) ;  /* 0x0000005000017945 */ /* 0x000fe20003800000 */
[----:B01----:R-:W-:-:S07]  /*18a10*/  IMAD.MOV.U32 R12, RZ, RZ, -0x1 ;  /* 0xffffffffff0c7424 */ /* 0x003fce00078e00ff */
[----:B--234-:R-:W-:Y:S05]  /*18a20*/  WARPSYNC.COLLECTIVE R12, `(.L_x_1153) ;  /* 0x000000000c087348 */ /* 0x01cfea0003c00000 */
[----:B------:R-:W-:Y:S01]  /*18a30*/  NOP ;  /* 0x0000000000007918 */ /* 0x000fe20000000000 */
[----:B--234-:R-:W-:Y:S05]  /*18a40*/  ENDCOLLECTIVE ;  /* 0x000000000000791b */ /* 0x01cfea0003800000 */
.L_x_1153:
[----:B------:R-:W-:Y:S05]  /*18a50*/  BSYNC B1 ;  /* 0x0000000000017941 */ /* 0x000fea0003800000 */
.L_x_1152:
[----:B------:R-:W-:-:S07]  /*18a60*/  MOV R12, 0xffffffff ;  /* 0xffffffff000c7802 */ /* 0x000fce0000000f00 */
[----:B------:R-:W-:Y:S05]  /*18a70*/  WARPSYNC.COLLECTIVE R12, `(.L_x_1154) ;  /* 0x000000000c087348 */ /* 0x000fea0003c00000 */
[----:B------:R-:W-:Y:S01]  /*18a80*/  NOP ;  /* 0x0000000000007918 */ /* 0x000fe20000000000 */
[----:B------:R-:W-:Y:S05]  /*18a90*/  ENDCOLLECTIVE ;  /* 0x000000000000791b */ /* 0x000fea0003800000 */
.L_x_1154:
[----:B------:R-:W-:Y:S05]  /*18aa0*/  BRA `(.L_x_1155) ;  /* 0xffffff0400f07947 */ /* 0x000fea000383ffff */
.L_x_400:
[----:B------:R-:W-:Y:S01]  /*18ab0*/  BSSY B1, `(.L_x_1156) ;  /* 0x0000005000017945 */ /* 0x000fe20003800000 */
[----:B01-3--:R-:W-:-:S07]  /*18ac0*/  IMAD.MOV.U32 R12, RZ, RZ, -0x1 ;  /* 0xffffffffff0c7424 */ /* 0x00bfce00078e00ff */
[----:B--2-4-:R-:W-:Y:S05]  /*18ad0*/  WARPSYNC.COLLECTIVE R12, `(.L_x_1157) ;  /* 0x000000000c087348 */ /* 0x014fea0003c00000 */
[----:B------:R-:W-:Y:S01]  /*18ae0*/  NOP ;  /* 0x0000000000007918 */ /* 0x000fe20000000000 */
[----:B--2-4-:R-:W-:Y:S05]  /*18af0*/  ENDCOLLECTIVE ;  /* 0x000000000000791b */ /* 0x014fea0003800000 */
.L_x_1157:
[----:B------:R-:W-:Y:S05]  /*18b00*/  BSYNC B1 ;  /* 0x0000000000017941 */ /* 0x000fea0003800000 */
.L_x_1156:
[----:B------:R-:W-:Y:S05]  /*18b10*/  BRA `(.L_x_1158) ;  /* 0xffffff0c00207947 */ /* 0x000fea000383ffff */
.L_x_411:
[----:B-----5:R-:W-:-:S07]  /*18b20*/  IMAD.MOV.U32 R12, RZ, RZ, -0x1 ;  /* 0xffffffffff0c7424 */ /* 0x020fce00078e00ff */
[----:B--23--:R-:W-:Y:S05]  /*18b30*/  WARPSYNC.COLLECTIVE R12, `(.L_x_1159) ;  /* 0x000000000c087348 */ /* 0x00cfea0003c00000 */
[----:B------:R-:W-:Y:S01]  /*18b40*/  NOP ;  /* 0x0000000000007918 */ /* 0x000fe20000000000 */
[----:B--23--:R-:W-:Y:S05]  /*18b50*/  ENDCOLLECTIVE ;  /* 0x000000000000791b */ /* 0x00cfea0003800000 */
.L_x_1159:
[----:B------:R-:W-:Y:S05]  /*18b60*/  BRA `(.L_x_1160) ;  /* 0xffffff1400447947 */ /* 0x000fea000383ffff */
.L_x_427:
[----:B------:R-:W-:Y:S01]  /*18b70*/  BSSY B1, `(.L_x_1161) ;  /* 0x0000005000017945 */ /* 0x000fe20003800000 */
[----:B01---5:R-:W-:-:S07]  /*18b80*/  IMAD.MOV.U32 R12, RZ, RZ, -0x1 ;  /* 0xffffffffff0c7424 */ /* 0x023fce00078e00ff */
[----:B--23--:R-:W-:Y:S05]  /*18b90*/  WARPSYNC.COLLECTIVE R12, `(.L_x_1162) ;  /* 0x000000000c087348 */ /* 0x00cfea0003c00000 */
[----:B------:R-:W-:Y:S01]  /*18ba0*/  NOP ;  /* 0x0000000000007918 */ /* 0x000fe20000000000 */
[----:B--23--:R-:W-:Y:S05]  /*18bb0*/  ENDCOLLECTIVE ;  /* 0x000000000000791b */ /* 0x00cfea0003800000 */
.L_x_1162:
[----:B------:R-:W-:Y:S05]  /*18bc0*/  BSYNC B1 ;  /* 0x0000000000017941 */ /* 0x000fea0003800000 */
.L_x_1161:
[----:B------:R-:W-:Y:S05]  /*18bd0*/  BRA `(.L_x_1163) ;  /* 0xffffff2400287947 */ /* 0x000fea000383ffff */
.L_x_431:
[----:B------:R-:W-:Y:S01]  /*18be0*/  BSSY B2, `(.L_x_1164) ;  /* 0x0000008000027945 */ /* 0x000fe20003800000 */
[----:B-----5:R-:W-:Y:S01]  /*18bf0*/  MOV R15, R8 ;  /* 0x00000008000f7202 */ /* 0x020fe20000000f00 */
[----:B------:R-:W-:Y:S02]  /*18c00*/  IMAD.MOV.U32 R8, RZ, RZ, 0x10 ;  /* 0x00000010ff087424 */ /* 0x000fe400078e00ff */
[----:B------:R-:W-:Y:S02]  /*18c10*/  IMAD.MOV.U32 R13, RZ, RZ, 0x1f ;  /* 0x0000001fff0d7424 */ /* 0x000fe400078e00ff */
[----:B------:R-:W-:-:S07]  /*18c20*/  IMAD.MOV.U32 R12, RZ, RZ, -0x1 ;  /* 0xffffffffff0c7424 */ /* 0x000fce00078e00ff */
[----:B0-2---:R-:W-:Y:S05]  /*18c30*/  WARPSYNC.COLLECTIVE R12, `(.L_x_1165) ;  /* 0x000000000c087348 */ /* 0x005fea0003c00000 */
[----:B------:R1:W3:Y:S02]  /*18c40*/  SHFL.BFLY P0, R11, R15, R8, R13 ;  /* 0x0c0000080f0b7389 */ /* 0x0002e4000000000d */
[----:B0123--:R-:W-:Y:S05]  /*18c50*/  ENDCOLLECTIVE ;  /* 0x000000000000791b */ /* 0x00ffea0003800000 */
.L_x_1165:
[----:B------:R-:W-:Y:S05]  /*18c60*/  BSYNC B2 ;  /* 0x0000000000027941 */ /* 0x000fea0003800000 */
.L_x_1164:
        /* <DEDUP_REMOVED lines=8> */
.L_x_1166:
[----:B------:R-:W-:Y:S05]  /*18cf0*/  BRA `(.L_x_1167) ;  /* 0xffffff2400147947 */ /* 0x000fea000383ffff */
.L_x_435:
        /* <DEDUP_REMOVED lines=8> */
.L_x_1169:
[----:B------:R-:W-:Y:S05]  /*18d80*/  BSYNC B2 ;  /* 0x0000000000027941 */ /* 0x000fea0003800000 */
.L_x_1168:
        /* <DEDUP_REMOVED lines=8> */
.L_x_1170:
[----:B------:R-:W-:Y:S05]  /*18e10*/  BRA `(.L_x_1171) ;  /* 0xffffff2400107947 */ /* 0x000fea000383ffff */
.L_x_439:
        /* <DEDUP_REMOVED lines=8> */
.L_x_1173:
[----:B------:R-:W-:Y:S05]  /*18ea0*/  BSYNC B2 ;  /* 0x0000000000027941 */ /* 0x000fea0003800000 */
.L_x_1172:
        /* <DEDUP_REMOVED lines=8> */
.L_x_1174:
[----:B------:R-:W-:Y:S05]  /*18f30*/  BRA `(.L_x_1175) ;  /* 0xffffff2400007947 */ /* 0x000fea000383ffff */
.L_x_443:
        /* <DEDUP_REMOVED lines=8> */
.L_x_1177:
[----:B------:R-:W-:Y:S05]  /*18fc0*/  BSYNC B2 ;  /* 0x0000000000027941 */ /* 0x000fea0003800000 */
.L_x_1176:
        /* <DEDUP_REMOVED lines=8> */
.L_x_1178:
[----:B------:R-:W-:Y:S05]  /*19050*/  BRA `(.L_x_1179) ;  /* 0xffffff2000f07947 */ /* 0x000fea000383ffff */
.L_x_449:
[----:B------:R-:W-:Y:S01]  /*19060*/  BSSY B2, `(.L_x_1180) ;  /* 0x0000008000027945 */ /* 0x000fe20003800000 */
[----:B-----5:R-:W-:Y:S01]  /*19070*/  MOV R15, R8 ;  /* 0x00000008000f7202 */ /* 0x020fe20000000f00 */
[----:B------:R-:W-:Y:S02]  /*19080*/  IMAD.MOV.U32 R8, RZ, RZ, 0x10 ;  /* 0x00000010ff087424 */ /* 0x000fe400078e00ff */
[----:B------:R-:W-:Y:S02]  /*19090*/  IMAD.MOV.U32 R13, RZ, RZ, 0x1f ;  /* 0x0000001fff0d7424 */ /* 0x000fe400078e00ff */
[----:B------:R-:W-:-:S07]  /*190a0*/  IMAD.MOV.U32 R12, RZ, RZ, -0x1 ;  /* 0xffffffffff0c7424 */ /* 0x000fce00078e00ff */
[----:B0-2-4-:R-:W-:Y:S05]  /*190b0*/  WARPSYNC.COLLECTIVE R12, `(.L_x_1181) ;  /* 0x000000000c087348 */ /* 0x015fea0003c00000 */
[----:B------:R1:W3:Y:S02]  /*190c0*/  SHFL.BFLY P0, R11, R15, R8, R13 ;  /* 0x0c0000080f0b7389 */ /* 0x0002e4000000000d */
[----:B01234-:R-:W-:Y:S05]  /*190d0*/  ENDCOLLECTIVE ;  /* 0x000000000000791b */ /* 0x01ffea0003800000 */
.L_x_1181:
[----:B------:R-:W-:Y:S05]  /*190e0*/  BSYNC B2 ;  /* 0x0000000000027941 */ /* 0x000fea0003800000 */
.L_x_1180:
        /* <DEDUP_REMOVED lines=8> */
.L_x_1182:
[----:B------:R-:W-:Y:S05]  /*19170*/  BRA `(.L_x_1183) ;  /* 0xffffff2400007947 */ /* 0x000fea000383ffff */
.L_x_453:
        /* <DEDUP_REMOVED lines=8> */
.L_x_1185:
[----:B------:R-:W-:Y:S05]  /*19200*/  BSYNC B2 ;  /* 0x0000000000027941 */ /* 0x000fea0003800000 */
.L_x_1184:
        /* <DEDUP_REMOVED lines=8> */
.L_x_1186:
[----:B------:R-:W-:Y:S05]  /*19290*/  BRA `(.L_x_1187) ;  /* 0xffffff2000f87947 */ /* 0x000fea000383ffff */
.L_x_457:
        /* <DEDUP_REMOVED lines=8> */
.L_x_1189:
[----:B------:R-:W-:Y:S05]  /*19320*/  BSYNC B2 ;  /* 0x0000000000027941 */ /* 0x000fea0003800000 */
.L_x_1188:
        /* <DEDUP_REMOVED lines=8> */
.L_x_1190:
[----:B------:R-:W-:Y:S05]  /*193b0*/  BRA `(.L_x_1191) ;  /* 0xffffff2000f07947 */ /* 0x000fea000383ffff */
.L_x_459:
[----:B------:R-:W-:Y:S01]  /*193c0*/  BSSY B1, `(.L_x_1192) ;  /* 0x0000005000017945 */ /* 0x000fe20003800000 */
[----:B01---5:R-:W-:-:S07]  /*193d0*/  IMAD.MOV.U32 R12, RZ, RZ, -0x1 ;  /* 0xffffffffff0c7424 */ /* 0x023fce00078e00ff */
[----:B--234-:R-:W-:Y:S05]  /*193e0*/  WARPSYNC.COLLECTIVE R12, `(.L_x_1193) ;  /* 0x000000000c087348 */ /* 0x01cfea0003c00000 */
[----:B------:R-:W-:Y:S01]  /*193f0*/  NOP ;  /* 0x0000000000007918 */ /* 0x000fe20000000000 */
[----:B--234-:R-:W-:Y:S05]  /*19400*/  ENDCOLLECTIVE ;  /* 0x000000000000791b */ /* 0x01cfea0003800000 */
.L_x_1193:
[----:B------:R-:W-:Y:S05]  /*19410*/  BSYNC B1 ;  /* 0x0000000000017941 */ /* 0x000fea0003800000 */
.L_x_1192:
[----:B------:R-:W-:Y:S05]  /*19420*/  BRA `(.L_x_1194) ;  /* 0xffffff2400047947 */ /* 0x000fea000383ffff */
.L_x_463:
        /* <DEDUP_REMOVED lines=8> */
.L_x_1196:
[----:B------:R-:W-:Y:S05]  /*194b0*/  BSYNC B2 ;  /* 0x0000000000027941 */ /* 0x000fea0003800000 */
.L_x_1195:
        /* <DEDUP_REMOVED lines=8> */
.L_x_1197:
[----:B------:R-:W-:Y:S05]  /*19540*/  BRA `(.L_x_1198) ;  /* 0xffffff2000f07947 */ /* 0x000fea000383ffff */
.L_x_467:
        /* <DEDUP_REMOVED lines=8> */
.L_x_1200:
[----:B------:R-:W-:Y:S05]  /*195d0*/  BSYNC B2 ;  /* 0x0000000000027941 */ /* 0x000fea0003800000 */
.L_x_1199:
        /* <DEDUP_REMOVED lines=8> */
.L_x_1201:
[----:B------:R-:W-:Y:S05]  /*19660*/  BRA `(.L_x_1202) ;  /* 0xffffff2000ec7947 */ /* 0x000fea000383ffff */
.L_x_471:
        /* <DEDUP_REMOVED lines=8> */
.L_x_1204:
[----:B------:R-:W-:Y:S05]  /*196f0*/  BSYNC B2 ;  /* 0x0000000000027941 */ /* 0x000fea0003800000 */
.L_x_1203:
        /* <DEDUP_REMOVED lines=8> */
.L_x_1205:
[----:B------:R-:W-:Y:S05]  /*19780*/  BRA `(.L_x_1206) ;  /* 0xffffff2000dc7947 */ /* 0x000fea000383ffff */
.L_x_475:
        /* <DEDUP_REMOVED lines=8> */
.L_x_1208:
[----:B------:R-:W-:Y:S05]  /*19810*/  BSYNC B2 ;  /* 0x0000000000027941 */ /* 0x000fea0003800000 */
.L_x_1207:
        /* <DEDUP_REMOVED lines=8> */
.L_x_1209:
[----:B------:R-:W-:Y:S05]  /*198a0*/  BRA `(.L_x_1210) ;  /* 0xffffff2000cc7947 */ /* 0x000fea000383ffff */
.L_x_481:
        /* <DEDUP_REMOVED lines=8> */
.L_x_1212:
[----:B------:R-:W-:Y:S05]  /*19930*/  BSYNC B2 ;  /* 0x0000000000027941 */ /* 0x000fea0003800000 */
.L_x_1211:
        /* <DEDUP_REMOVED lines=8> */
.L_x_1213:
[----:B------:R-:W-:Y:S05]  /*199c0*/  BRA `(.L_x_1214) ;  /* 0xffffff2000dc7947 */ /* 0x000fea000383ffff */
.L_x_485:
        /* <DEDUP_REMOVED lines=8> */
.L_x_1216:
[----:B------:R-:W-:Y:S05]  /*19a50*/  BSYNC B2 ;  /* 0x0000000000027941 */ /* 0x000fea0003800000 */
.L_x_1215:
        /* <DEDUP_REMOVED lines=8> */
.L_x_1217:
[----:B------:R-:W-:Y:S05]  /*19ae0*/  BRA `(.L_x_1218) ;  /* 0xffffff2000d47947 */ /* 0x000fea000383ffff */
.L_x_489:
        /* <DEDUP_REMOVED lines=8> */
.L_x_1220:
[----:B------:R-:W-:Y:S05]  /*19b70*/  BSYNC B2 ;  /* 0x0000000000027941 */ /* 0x000fea0003800000 */
.L_x_1219:
        /* <DEDUP_REMOVED lines=8> */
.L_x_1221:
[----:B------:R-:W-:Y:S05]  /*19c00*/  BRA `(.L_x_1222) ;  /* 0xffffff2000cc7947 */ /* 0x000fea000383ffff */
.L_x_491:
[----:B------:R-:W-:Y:S01]  /*19c10*/  BSSY B1, `(.L_x_1223) ;  /* 0x0000005000017945 */ /* 0x000fe20003800000 */
[----:B01---5:R-:W-:-:S07]  /*19c20*/  IMAD.MOV.U32 R12, RZ, RZ, -0x1 ;  /* 0xffffffffff0c7424 */ /* 0x023fce00078e00ff */
[----:B--234-:R-:W-:Y:S05]  /*19c30*/  WARPSYNC.COLLECTIVE R12, `(.L_x_1224) ;  /* 0x000000000c087348 */ /* 0x01cfea0003c00000 */
[----:B------:R-:W-:Y:S01]  /*19c40*/  NOP ;  /* 0x0000000000007918 */ /* 0x000fe20000000000 */
[----:B--234-:R-:W-:Y:S05]  /*19c50*/  ENDCOLLECTIVE ;  /* 0x000000000000791b */ /* 0x01cfea0003800000 */
.L_x_1224:
[----:B------:R-:W-:Y:S05]  /*19c60*/  BSYNC B1 ;  /* 0x0000000000017941 */ /* 0x000fea0003800000 */
.L_x_1223:
[----:B------:R-:W-:Y:S05]  /*19c70*/  BRA `(.L_x_1225) ;  /* 0xffffff2000e07947 */ /* 0x000fea000383ffff */
.L_x_495:
        /* <DEDUP_REMOVED lines=8> */
.L_x_1227:
[----:B------:R-:W-:Y:S05]  /*19d00*/  BSYNC B2 ;  /* 0x0000000000027941 */ /* 0x000fea0003800000 */
.L_x_1226:
        /* <DEDUP_REMOVED lines=8> */
.L_x_1228:
[----:B------:R-:W-:Y:S05]  /*19d90*/  BRA `(.L_x_1229) ;  /* 0xffffff2000cc7947 */ /* 0x000fea000383ffff */
.L_x_499:
        /* <DEDUP_REMOVED lines=8> */
.L_x_1231:
[----:B------:R-:W-:Y:S05]  /*19e20*/  BSYNC B2 ;  /* 0x0000000000027941 */ /* 0x000fea0003800000 */
.L_x_1230:
        /* <DEDUP_REMOVED lines=8> */
.L_x_1232:
[----:B------:R-:W-:Y:S05]  /*19eb0*/  BRA `(.L_x_1233) ;  /* 0xffffff2000c87947 */ /* 0x000fea000383ffff */
.L_x_503:
        /* <DEDUP_REMOVED lines=8> */
.L_x_1235:
[----:B------:R-:W-:Y:S05]  /*19f40*/  BSYNC B2 ;  /* 0x0000000000027941 */ /* 0x000fea0003800000 */
.L_x_1234:
        /* <DEDUP_REMOVED lines=8> */
.L_x_1236:
[----:B------:R-:W-:Y:S05]  /*19fd0*/  BRA `(.L_x_1237) ;  /* 0xffffff2000b87947 */ /* 0x000fea000383ffff */
.L_x_507:
        /* <DEDUP_REMOVED lines=8> */
.L_x_1239:
[----:B------:R-:W-:Y:S05]  /*1a060*/  BSYNC B2 ;  /* 0x0000000000027941 */ /* 0x000fea0003800000 */
.L_x_1238:
        /* <DEDUP_REMOVED lines=8> */
.L_x_1240:
[----:B------:R-:W-:Y:S05]  /*1a0f0*/  BRA `(.L_x_1241) ;  /* 0xffffff2000a87947 */ /* 0x000fea000383ffff */
.L_x_513:
        /* <DEDUP_REMOVED lines=8> */
.L_x_1243:
[----:B------:R-:W-:Y:S05]  /*1a180*/  BSYNC B2 ;  /* 0x0000000000027941 */ /* 0x000fea0003800000 */
.L_x_1242:
        /* <DEDUP_REMOVED lines=8> */
.L_x_1244:
[----:B------:R-:W-:Y:S05]  /*1a210*/  BRA `(.L_x_1245) ;  /* 0xffffff2000b87947 */ /* 0x000fea000383ffff */
.L_x_517:
        /* <DEDUP_REMOVED lines=8> */
.L_x_1247:
[----:B------:R-:W-:Y:S05]  /*1a2a0*/  BSYNC B2 ;  /* 0x0000000000027941 */ /* 0x000fea0003800000 */
.L_x_1246:
        /* <DEDUP_REMOVED lines=8> */
.L_x_1248:
[----:B------:R-:W-:Y:S05]  /*1a330*/  BRA `(.L_x_1249) ;  /* 0xffffff2000b07947 */ /* 0x000fea000383ffff */
.L_x_521:
        /* <DEDUP_REMOVED lines=8> */
.L_x_1251:
[----:B------:R-:W-:Y:S05]  /*1a3c0*/  BSYNC B2 ;  /* 0x0000000000027941 */ /* 0x000fea0003800000 */
.L_x_1250:
        /* <DEDUP_REMOVED lines=8> */
.L_x_1252:
[----:B------:R-:W-:Y:S05]  /*1a450*/  BRA `(.L_x_1253) ;  /* 0xffffff2000a87947 */ /* 0x000fea000383ffff */
.L_x_523:
[----:B------:R-:W-:Y:S01]  /*1a460*/  BSSY B1, `(.L_x_1254) ;  /* 0x0000005000017945 */ /* 0x000fe20003800000 */
[----:B01---5:R-:W-:-:S07]  /*1a470*/  IMAD.MOV.U32 R12, RZ, RZ, -0x1 ;  /* 0xffffffffff0c7424 */ /* 0x023fce00078e00ff */
[----:B--234-:R-:W-:Y:S05]  /*1a480*/  WARPSYNC.COLLECTIVE R12, `(.L_x_1255) ;  /* 0x000000000c087348 */ /* 0x01cfea0003c00000 */
[----:B------:R-:W-:Y:S01]  /*1a490*/  NOP ;  /* 0x0000000000007918 */ /* 0x000fe20000000000 */
[----:B--234-:R-:W-:Y:S05]  /*1a4a0*/  ENDCOLLECTIVE ;  /* 0x000000000000791b */ /* 0x01cfea0003800000 */
.L_x_1255:
[----:B------:R-:W-:Y:S05]  /*1a4b0*/  BSYNC B1 ;  /* 0x0000000000017941 */ /* 0x000fea0003800000 */
.L_x_1254:
[----:B------:R-:W-:Y:S05]  /*1a4c0*/  BRA `(.L_x_1256) ;  /* 0xffffff2000bc7947 */ /* 0x000fea000383ffff */
.L_x_527:
        /* <DEDUP_REMOVED lines=8> */
.L_x_1258:
[----:B------:R-:W-:Y:S05]  /*1a550*/  BSYNC B2 ;  /* 0x0000000000027941 */ /* 0x000fea0003800000 */
.L_x_1257:
        /* <DEDUP_REMOVED lines=8> */
.L_x_1259:
[----:B------:R-:W-:Y:S05]  /*1a5e0*/  BRA `(.L_x_1260) ;  /* 0xffffff2000a87947 */ /* 0x000fea000383ffff */
.L_x_531:
        /* <DEDUP_REMOVED lines=8> */
.L_x_1262:
[----:B------:R-:W-:Y:S05]  /*1a670*/  BSYNC B2 ;  /* 0x0000000000027941 */ /* 0x000fea0003800000 */
.L_x_1261:
        /* <DEDUP_REMOVED lines=8> */
.L_x_1263:
[----:B------:R-:W-:Y:S05]  /*1a700*/  BRA `(.L_x_1264) ;  /* 0xffffff2000a47947 */ /* 0x000fea000383ffff */
.L_x_535:
        /* <DEDUP_REMOVED lines=8> */
.L_x_1266:
[----:B------:R-:W-:Y:S05]  /*1a790*/  BSYNC B2 ;  /* 0x0000000000027941 */ /* 0x000fea0003800000 */
.L_x_1265:
        /* <DEDUP_REMOVED lines=8> */
.L_x_1267:
[----:B------:R-:W-:Y:S05]  /*1a820*/  BRA `(.L_x_1268) ;  /* 0xffffff2000947947 */ /* 0x000fea000383ffff */
.L_x_539:
        /* <DEDUP_REMOVED lines=8> */
.L_x_1270:
[----:B------:R-:W-:Y:S05]  /*1a8b0*/  BSYNC B2 ;  /* 0x0000000000027941 */ /* 0x000fea0003800000 */
.L_x_1269:
        /* <DEDUP_REMOVED lines=8> */
.L_x_1271:
[----:B------:R-:W-:Y:S05]  /*1a940*/  BRA `(.L_x_1272) ;  /* 0xffffff2000847947 */ /* 0x000fea000383ffff */
.L_x_545:
        /* <DEDUP_REMOVED lines=8> */
.L_x_1274:
[----:B------:R-:W-:Y:S05]  /*1a9d0*/  BSYNC B2 ;  /* 0x0000000000027941 */ /* 0x000fea0003800000 */
.L_x_1273:
        /* <DEDUP_REMOVED lines=8> */
.L_x_1275:
[----:B------:R-:W-:Y:S05]  /*1aa60*/  BRA `(.L_x_1276) ;  /* 0xffffff2000947947 */ /* 0x000fea000383ffff */
.L_x_549:
        /* <DEDUP_REMOVED lines=8> */
.L_x_1278:
[----:B------:R-:W-:Y:S05]  /*1aaf0*/  BSYNC B2 ;  /* 0x0000000000027941 */ /* 0x000fea0003800000 */
.L_x_1277:
        /* <DEDUP_REMOVED lines=8> */
.L_x_1279:
[----:B------:R-:W-:Y:S05]  /*1ab80*/  BRA `(.L_x_1280) ;  /* 0xffffff20008c7947 */ /* 0x000fea000383ffff */
.L_x_553:
        /* <DEDUP_REMOVED lines=8> */
.L_x_1282:
[----:B------:R-:W-:Y:S05]  /*1ac10*/  BSYNC B2 ;  /* 0x0000000000027941 */ /* 0x000fea0003800000 */
.L_x_1281:
        /* <DEDUP_REMOVED lines=8> */
.L_x_1283:
[----:B------:R-:W-:Y:S05]  /*1aca0*/  BRA `(.L_x_1284) ;  /* 0xffffff2000847947 */ /* 0x000fea000383ffff */
.L_x_555:
[----:B------:R-:W-:Y:S01]  /*1acb0*/  BSSY B1, `(.L_x_1285) ;  /* 0x0000005000017945 */ /* 0x000fe20003800000 */
[----:B01---5:R-:W-:-:S07]  /*1acc0*/  IMAD.MOV.U32 R12, RZ, RZ, -0x1 ;  /* 0xffffffffff0c7424 */ /* 0x023fce00078e00ff */
[----:B--234-:R-:W-:Y:S05]  /*1acd0*/  WARPSYNC.COLLECTIVE R12, `(.L_x_1286) ;  /* 0x000000000c087348 */ /* 0x01cfea0003c00000 */
[----:B------:R-:W-:Y:S01]  /*1ace0*/  NOP ;  /* 0x0000000000007918 */ /* 0x000fe20000000000 */
[----:B--234-:R-:W-:Y:S05]  /*1acf0*/  ENDCOLLECTIVE ;  /* 0x000000000000791b */ /* 0x01cfea0003800000 */
.L_x_1286:
[----:B------:R-:W-:Y:S05]  /*1ad00*/  BSYNC B1 ;  /* 0x0000000000017941 */ /* 0x000fea0003800000 */
.L_x_1285:
[----:B------:R-:W-:Y:S05]  /*1ad10*/  BRA `(.L_x_1287) ;  /* 0xffffff2000987947 */ /* 0x000fea000383ffff */
.L_x_559:
        /* <DEDUP_REMOVED lines=8> */
.L_x_1289:
[----:B------:R-:W-:Y:S05]  /*1ada0*/  BSYNC B2 ;  /* 0x0000000000027941 */ /* 0x000fea0003800000 */
.L_x_1288:
        /* <DEDUP_REMOVED lines=8> */
.L_x_1290:
[----:B------:R-:W-:Y:S05]  /*1ae30*/  BRA `(.L_x_1291) ;  /* 0xffffff2000847947 */ /* 0x000fea000383ffff */
.L_x_563:
        /* <DEDUP_REMOVED lines=8> */
.L_x_1293:
[----:B------:R-:W-:Y:S05]  /*1aec0*/  BSYNC B2 ;  /* 0x0000000000027941 */ /* 0x000fea0003800000 */
.L_x_1292:
        /* <DEDUP_REMOVED lines=8> */
.L_x_1294:
[----:B------:R-:W-:Y:S05]  /*1af50*/  BRA `(.L_x_1295) ;  /* 0xffffff2000807947 */ /* 0x000fea000383ffff */
.L_x_567:
        /* <DEDUP_REMOVED lines=8> */
.L_x_1297:
[----:B------:R-:W-:Y:S05]  /*1afe0*/  BSYNC B2 ;  /* 0x0000000000027941 */ /* 0x000fea0003800000 */
.L_x_1296:
        /* <DEDUP_REMOVED lines=8> */
.L_x_1298:
[----:B------:R-:W-:Y:S05]  /*1b070*/  BRA `(.L_x_1299) ;  /* 0xffffff2000707947 */ /* 0x000fea000383ffff */
.L_x_571:
        /* <DEDUP_REMOVED lines=8> */
.L_x_1301:
[----:B------:R-:W-:Y:S05]  /*1b100*/  BSYNC B2 ;  /* 0x0000000000027941 */ /* 0x000fea0003800000 */
.L_x_1300:
        /* <DEDUP_REMOVED lines=8> */
.L_x_1302:
[----:B------:R-:W-:Y:S05]  /*1b190*/  BRA `(.L_x_1303) ;  /* 0xffffff2000607947 */ /* 0x000fea000383ffff */
.L_x_577:
        /* <DEDUP_REMOVED lines=8> */
.L_x_1305:
[----:B------:R-:W-:Y:S05]  /*1b220*/  BSYNC B2 ;  /* 0x0000000000027941 */ /* 0x000fea0003800000 */
.L_x_1304:
        /* <DEDUP_REMOVED lines=8> */
.L_x_1306:
[----:B------:R-:W-:Y:S05]  /*1b2b0*/  BRA `(.L_x_1307) ;  /* 0xffffff2000707947 */ /* 0x000fea000383ffff */
.L_x_581:
        /* <DEDUP_REMOVED lines=8> */
.L_x_1309:
[----:B------:R-:W-:Y:S05]  /*1b340*/  BSYNC B2 ;  /* 0x0000000000027941 */ /* 0x000fea0003800000 */
.L_x_1308:
        /* <DEDUP_REMOVED lines=8> */
.L_x_1310:
[----:B------:R-:W-:Y:S05]  /*1b3d0*/  BRA `(.L_x_1311) ;  /* 0xffffff2000687947 */ /* 0x000fea000383ffff */
.L_x_585:
        /* <DEDUP_REMOVED lines=8> */
.L_x_1313:
[----:B------:R-:W-:Y:S05]  /*1b460*/  BSYNC B2 ;  /* 0x0000000000027941 */ /* 0x000fea0003800000 */
.L_x_1312:
        /* <DEDUP_REMOVED lines=8> */
.L_x_1314:
[----:B------:R-:W-:Y:S05]  /*1b4f0*/  BRA `(.L_x_1315) ;  /* 0xffffff2000607947 */ /* 0x000fea000383ffff */
.L_x_587:
[----:B------:R-:W-:Y:S01]  /*1b500*/  BSSY B1, `(.L_x_1316) ;  /* 0x0000005000017945 */ /* 0x000fe20003800000 */
[----:B01---5:R-:W-:-:S07]  /*1b510*/  IMAD.MOV.U32 R12, RZ, RZ, -0x1 ;  /* 0xffffffffff0c7424 */ /* 0x023fce00078e00ff */
[----:B--234-:R-:W-:Y:S05]  /*1b520*/  WARPSYNC.COLLECTIVE R12, `(.L_x_1317) ;  /* 0x000000000c087348 */ /* 0x01cfea0003c00000 */
[----:B------:R-:W-:Y:S01]  /*1b530*/  NOP ;  /* 0x0000000000007918 */ /* 0x000fe20000000000 */
[----:B--234-:R-:W-:Y:S05]  /*1b540*/  ENDCOLLECTIVE ;  /* 0x000000000000791b */ /* 0x01cfea0003800000 */
.L_x_1317:
[----:B------:R-:W-:Y:S05]  /*1b550*/  BSYNC B1 ;  /* 0x0000000000017941 */ /* 0x000fea0003800000 */
.L_x_1316:
[----:B------:R-:W-:-:S07]  /*1b560*/  MOV R12, 0xffffffff ;  /* 0xffffffff000c7802 */ /* 0x000fce0000000f00 */
[----:B------:R-:W-:Y:S05]  /*1b570*/  WARPSYNC.COLLECTIVE R12, `(.L_x_1318) ;  /* 0x000000000c087348 */ /* 0x000fea0003c00000 */
[----:B------:R-:W-:Y:S01]  /*1b580*/  NOP ;  /* 0x0000000000007918 */ /* 0x000fe20000000000 */
[----:B------:R-:W-:Y:S05]  /*1b590*/  ENDCOLLECTIVE ;  /* 0x000000000000791b */ /* 0x000fea0003800000 */
.L_x_1318:
[----:B------:R-:W-:Y:S05]  /*1b5a0*/  BRA `(.L_x_1319) ;  /* 0xffffff2000687947 */ /* 0x000fea000383ffff */
.L_x_593:
[----:B------:R-:W-:Y:S01]  /*1b5b0*/  BSSY B3, `(.L_x_1320) ;  /* 0x0000007000037945 */ /* 0x000fe20003800000 */
[----:B0-----:R-:W-:Y:S02]  /*1b5c0*/  IMAD.MOV.U32 R23, RZ, RZ, R8 ;  /* 0x000000ffff177224 */ /* 0x001fe400078e0008 */
[----:B------:R-:W-:Y:S02]  /*1b5d0*/  IMAD.MOV.U32 R11, RZ, RZ, 0x1f ;  /* 0x0000001fff0b7424 */ /* 0x000fe400078e00ff */
[----:B-----5:R-:W-:-:S07]  /*1b5e0*/  IMAD.MOV.U32 R12, RZ, RZ, -0x1 ;  /* 0xffffffffff0c7424 */ /* 0x020fce00078e00ff */
[----:B--2---:R-:W-:Y:S05]  /*1b5f0*/  WARPSYNC.COLLECTIVE R12, `(.L_x_1321) ;  /* 0x000000000c087348 */ /* 0x004fea0003c00000 */
[----:B------:R0:W1:Y:S02]  /*1b600*/  SHFL.IDX P2, R11, R23, R10, R11 ;  /* 0x0000000a170b7389 */ /* 0x000064000004000b */
[----:B012---:R-:W-:Y:S05]  /*1b610*/  ENDCOLLECTIVE ;  /* 0x000000000000791b */ /* 0x007fea0003800000 */
.L_x_1321:
[----:B------:R-:W-:Y:S05]  /*1b620*/  BSYNC B3 ;  /* 0x0000000000037941 */ /* 0x000fea0003800000 */
.L_x_1320:
[----:B------:R-:W-:Y:S01]  /*1b630*/  MOV R8, R11 ;  /* 0x0000000b00087202 */ /* 0x000fe20000000f00 */
[----:B------:R-:W-:Y:S02]  /*1b640*/  IMAD.MOV.U32 R11, RZ, RZ, 0x1f ;  /* 0x0000001fff0b7424 */ /* 0x000fe400078e00ff */
[----:B------:R-:W-:Y:S02]  /*1b650*/  IMAD.MOV.U32 R23, RZ, RZ, R9 ;  /* 0x000000ffff177224 */ /* 0x000fe400078e0009 */
[----:B------:R-:W-:-:S07]  /*1b660*/  IMAD.MOV.U32 R12, RZ, RZ, -0x1 ;  /* 0xffffffffff0c7424 */ /* 0x000fce00078e00ff */
[----:B------:R-:W-:Y:S05]  /*1b670*/  WARPSYNC.COLLECTIVE R12, `(.L_x_1322) ;  /* 0x000000000c087348 */ /* 0x000fea0003c00000 */
[----:B------:R0:W1:Y:S02]  /*1b680*/  SHFL.IDX P2, R11, R23, R10, R11 ;  /* 0x0000000a170b7389 */ /* 0x000064000004000b */
[----:B01----:R-:W-:Y:S05]  /*1b690*/  ENDCOLLECTIVE ;  /* 0x000000000000791b */ /* 0x003fea0003800000 */
.L_x_1322:
[----:B------:R-:W-:Y:S01]  /*1b6a0*/  MOV R9, R11 ;  /* 0x0000000b00097202 */ /* 0x000fe20000000f00 */
[----:B------:R-:W-:Y:S06]  /*1b6b0*/  BRA `(.L_x_1323) ;  /* 0xffffff2000ec7947 */ /* 0x000fec000383ffff */
.L_x_596:
[----:B------:R-:W-:Y:S01]  /*1b6c0*/  BSSY B3, `(.L_x_1324) ;  /* 0x0000008000037945 */ /* 0x000fe20003800000 */
[----:B0-----:R-:W-:Y:S01]  /*1b6d0*/  IMAD.MOV.U32 R23, RZ, RZ, R8 ;  /* 0x000000ffff177224 */ /* 0x001fe200078e0008 */
[----:B------:R-:W-:Y:S01]  /*1b6e0*/  MOV R12, 0xffffffff ;  /* 0xffffffff000c7802 */ /* 0x000fe20000000f00 */
[----:B------:R-:W-:Y:S02]  /*1b6f0*/  IMAD.MOV.U32 R10, RZ, RZ, R25 ;  /* 0x000000ffff0a7224 */ /* 0x000fe400078e0019 */
[----:B------:R-:W-:-:S07]  /*1b700*/  IMAD.MOV.U32 R11, RZ, RZ, 0x1f ;  /* 0x0000001fff0b7424 */ /* 0x000fce00078e00ff */
[----:B--2---:R-:W-:Y:S05]  /*1b710*/  WARPSYNC.COLLECTIVE R12, `(.L_x_1325) ;  /* 0x000000000c087348 */ /* 0x004fea0003c00000 */
[----:B------:R0:W1:Y:S02]  /*1b720*/  SHFL.IDX P2, R11, R23, R10, R11 ;  /* 0x0000000a170b7389 */ /* 0x000064000004000b */
[----:B012---:R-:W-:Y:S05]  /*1b730*/  ENDCOLLECTIVE ;  /* 0x000000000000791b */ /* 0x007fea0003800000 */
.L_x_1325:
[----:B------:R-:W-:Y:S05]  /*1b740*/  BSYNC B3 ;  /* 0x0000000000037941 */ /* 0x000fea0003800000 */
.L_x_1324:
[----:B------:R-:W-:Y:S02]  /*1b750*/  IMAD.MOV.U32 R8, RZ, RZ, R11 ;  /* 0x000000ffff087224 */ /* 0x000fe400078e000b */
[----:B------:R-:W-:Y:S02]  /*1b760*/  HFMA2 R11, -RZ, RZ, 0, 1.847743988037109375e-06 ;  /* 0x0000001fff0b7431 */ /* 0x000fe400000001ff */
[----:B------:R-:W-:Y:S02]  /*1b770*/  IMAD.MOV.U32 R23, RZ, RZ, R9 ;  /* 0x000000ffff177224 */ /* 0x000fe400078e0009 */
[----:B------:R-:W-:Y:S02]  /*1b780*/  IMAD.MOV.U32 R10, RZ, RZ, R25 ;  /* 0x000000ffff0a7224 */ /* 0x000fe400078e0019 */
[----:B------:R-:W-:-:S07]  /*1b790*/  IMAD.MOV.U32 R12, RZ, RZ, -0x1 ;  /* 0xffffffffff0c7424 */ /* 0x000fce00078e00ff */
[----:B------:R-:W-:Y:S05]  /*1b7a0*/  WARPSYNC.COLLECTIVE R12, `(.L_x_1326) ;  /* 0x000000000c087348 */ /* 0x000fea0003c00000 */
[----:B------:R0:W1:Y:S02]  /*1b7b0*/  SHFL.IDX P2, R11, R23, R10, R11 ;  /* 0x0000000a170b7389 */ /* 0x000064000004000b */
[----:B01----:R-:W-:Y:S05]  /*1b7c0*/  ENDCOLLECTIVE ;  /* 0x000000000000791b */ /* 0x003fea0003800000 */
.L_x_1326:
[----:B------:R-:W-:Y:S01]  /*1b7d0*/  IMAD.MOV.U32 R9, RZ, RZ, R11 ;  /* 0x000000ffff097224 */ /* 0x000fe200078e000b */
[----:B------:R-:W-:Y:S06]  /*1b7e0*/  BRA `(.L_x_1327) ;  /* 0xffffff2400487947 */ /* 0x000fec000383ffff */
.L_x_600:
[----:B------:R-:W-:Y:S01]  /*1b7f0*/  BSSY B3, `(.L_x_1328) ;  /* 0x0000008000037945 */ /* 0x000fe20003800000 */
[----:B0-----:R-:W-:Y:S01]  /*1b800*/  IMAD.MOV.U32 R23, RZ, RZ, R8 ;  /* 0x000000ffff177224 */ /* 0x001fe200078e0008 */
[----:B------:R-:W-:Y:S01]  /*1b810*/  MOV R10, R25 ;  /* 0x00000019000a7202 */ /* 0x000fe20000000f00 */
[----:B------:R-:W-:Y:S02]  /*1b820*/  IMAD.MOV.U32 R11, RZ, RZ, 0x1f ;  /* 0x0000001fff0b7424 */ /* 0x000fe400078e00ff */
[----:B------:R-:W-:-:S07]  /*1b830*/  IMAD.MOV.U32 R12, RZ, RZ, -0x1 ;  /* 0xffffffffff0c7424 */ /* 0x000fce00078e00ff */
[----:B--2---:R-:W-:Y:S05]  /*1b840*/  WARPSYNC.COLLECTIVE R12, `(.L_x_1329) ;  /* 0x000000000c087348 */ /* 0x004fea0003c00000 */
[----:B------:R0:W1:Y:S02]  /*1b850*/  SHFL.IDX P2, R11, R23, R10, R11 ;  /* 0x0000000a170b7389 */ /* 0x000064000004000b */
[----:B012---:R-:W-:Y:S05]  /*1b860*/  ENDCOLLECTIVE ;  /* 0x000000000000791b */ /* 0x007fea0003800000 */
.L_x_1329:
[----:B------:R-:W-:Y:S05]  /*1b870*/  BSYNC B3 ;  /* 0x0000000000037941 */ /* 0x000fea0003800000 */
.L_x_1328:
        /* <DEDUP_REMOVED lines=8> */
.L_x_1330:
[----:B------:R-:W-:Y:S01]  /*1b900*/  MOV R9, R11 ;  /* 0x0000000b00097202 */ /* 0x000fe20000000f00 */
[----:B------:R-:W-:Y:S06]  /*1b910*/  BRA `(.L_x_1331) ;  /* 0xffffff2400887947 */ /* 0x000fec000383ffff */
.L_x_604:
[----:B------:R-:W-:Y:S01]  /*1b920*/  BSSY B3, `(.L_x_1332) ;  /* 0x0000008000037945 */ /* 0x000fe20003800000 */
[----:B-1----:R-:W-:Y:S01]  /*1b930*/  IMAD.MOV.U32 R23, RZ, RZ, R8 ;  /* 0x000000ffff177224 */ /* 0x002fe200078e0008 */
[----:B------:R-:W-:Y:S01]  /*1b940*/  MOV R12, 0xffffffff ;  /* 0xffffffff000c7802 */ /* 0x000fe20000000f00 */
[----:B------:R-:W-:Y:S02]  /*1b950*/  IMAD.MOV.U32 R10, RZ, RZ, R19 ;  /* 0x000000ffff0a7224 */ /* 0x000fe400078e0013 */
[----:B------:R-:W-:-:S07]  /*1b960*/  IMAD.MOV.U32 R11, RZ, RZ, 0x1f ;  /* 0x0000001fff0b7424 */ /* 0x000fce00078e00ff */
[----:B0-2---:R-:W-:Y:S05]  /*1b970*/  WARPSYNC.COLLECTIVE R12, `(.L_x_1333) ;  /* 0x000000000c087348 */ /* 0x005fea0003c00000 */
[----:B------:R1:W3:Y:S02]  /*1b980*/  SHFL.IDX P2, R11, R23, R10, R11 ;  /* 0x0000000a170b7389 */ /* 0x0002e4000004000b */
[----:B0123--:R-:W-:Y:S05]  /*1b990*/  ENDCOLLECTIVE ;  /* 0x000000000000791b */ /* 0x00ffea0003800000 */
.L_x_1333:
[----:B------:R-:W-:Y:S05]  /*1b9a0*/  BSYNC B3 ;  /* 0x0000000000037941 */ /* 0x000fea0003800000 */
.L_x_1332:
        /* <DEDUP_REMOVED lines=8> */
.L_x_1334:
[----:B------:R-:W-:Y:S01]  /*1ba30*/  IMAD.MOV.U32 R9, RZ, RZ, R11 ;  /* 0x000000ffff097224 */ /* 0x000fe200078e000b */
[----:B------:R-:W-:Y:S06]  /*1ba40*/  BRA `(.L_x_1335) ;  /* 0xffffff2400c87947 */ /* 0x000fec000383ffff */
.L_x_610:
[----:B------:R-:W-:Y:S01]  /*1ba50*/  BSSY B3, `(.L_x_1336) ;  /* 0x0000007000037945 */ /* 0x000fe20003800000 */
[----:B---3--:R-:W-:Y:S01]  /*1ba60*/  IMAD.MOV.U32 R23, RZ, RZ, R8 ;  /* 0x000000ffff177224 */ /* 0x008fe200078e0008 */
[----:B------:R-:W-:Y:S01]  /*1ba70*/  MOV R11, 0x1f ;  /* 0x0000001f000b7802 */ /* 0x000fe20000000f00 */
[----:B------:R-:W-:-:S07]  /*1ba80*/  IMAD.MOV.U32 R12, RZ, RZ, -0x1 ;  /* 0xffffffffff0c7424 */ /* 0x000fce00078e00ff */
[----:B012---:R-:W-:Y:S05]  /*1ba90*/  WARPSYNC.COLLECTIVE R12, `(.L_x_1337) ;  /* 0x000000000c087348 */ /* 0x007fea0003c00000 */
[----:B------:R3:W4:Y:S02]  /*1baa0*/  SHFL.IDX P2, R11, R23, R10, R11 ;  /* 0x0000000a170b7389 */ /* 0x000724000004000b */
[----:B01234-:R-:W-:Y:S05]  /*1bab0*/  ENDCOLLECTIVE ;  /* 0x000000000000791b */ /* 0x01ffea0003800000 */
.L_x_1337:
[----:B------:R-:W-:Y:S05]  /*1bac0*/  BSYNC B3 ;  /* 0x0000000000037941 */ /* 0x000fea0003800000 */
.L_x_1336:
[----:B------:R-:W-:Y:S02]  /*1bad0*/  IMAD.MOV.U32 R18, RZ, RZ, R11 ;  /* 0x000000ffff127224 */ /* 0x000fe400078e000b */
[----:B------:R-:W-:Y:S02]  /*1bae0*/  HFMA2 R11, -RZ, RZ, 0, 1.847743988037109375e-06 ;  /* 0x0000001fff0b7431 */ /* 0x000fe400000001ff */
[----:B------:R-:W-:Y:S02]  /*1baf0*/  IMAD.MOV.U32 R23, RZ, RZ, R9 ;  /* 0x000000ffff177224 */ /* 0x000fe400078e0009 */
[----:B------:R-:W-:-:S07]  /*1bb00*/  IMAD.MOV.U32 R12, RZ, RZ, -0x1 ;  /* 0xffffffffff0c7424 */ /* 0x000fce00078e00ff */
[----:B------:R-:W-:Y:S05]  /*1bb10*/  WARPSYNC.COLLECTIVE R12, `(.L_x_1338) ;  /* 0x000000000c087348 */ /* 0x000fea0003c00000 */
[----:B------:R0:W1:Y:S02]  /*1bb20*/  SHFL.IDX P2, R11, R23, R10, R11 ;  /* 0x0000000a170b7389 */ /* 0x000064000004000b */
[----:B01----:R-:W-:Y:S05]  /*1bb30*/  ENDCOLLECTIVE ;  /* 0x000000000000791b */ /* 0x003fea0003800000 */
.L_x_1338:
[----:B------:R-:W-:Y:S01]  /*1bb40*/  IMAD.MOV.U32 R19, RZ, RZ, R11 ;  /* 0x000000ffff137224 */ /* 0x000fe200078e000b */
[----:B------:R-:W-:Y:S06]  /*1bb50*/  BRA `(.L_x_1339) ;  /* 0xffffff2800807947 */ /* 0x000fec000383ffff */
.L_x_613:
[----:B------:R-:W-:Y:S01]  /*1bb60*/  BSSY B1, `(.L_x_1340) ;  /* 0x0000005000017945 */ /* 0x000fe20003800000 */
[----:B01---5:R-:W-:-:S07]  /*1bb70*/  IMAD.MOV.U32 R12, RZ, RZ, -0x1 ;  /* 0xffffffffff0c7424 */ /* 0x023fce00078e00ff */
[----:B--234-:R-:W-:Y:S05]  /*1bb80*/  WARPSYNC.COLLECTIVE R12, `(.L_x_1341) ;  /* 0x000000000c087348 */ /* 0x01cfea0003c00000 */
[----:B------:R-:W-:Y:S01]  /*1bb90*/  NOP ;  /* 0x0000000000007918 */ /* 0x000fe20000000000 */
[----:B--234-:R-:W-:Y:S05]  /*1bba0*/  ENDCOLLECTIVE ;  /* 0x000000000000791b */ /* 0x01cfea0003800000 */
.L_x_1341:
[----:B------:R-:W-:Y:S05]  /*1bbb0*/  BSYNC B1 ;  /* 0x0000000000017941 */ /* 0x000fea0003800000 */
.L_x_1340:
[----:B------:R-:W-:Y:S05]  /*1bbc0*/  BRA `(.L_x_1342) ;  /* 0xffffff2800b47947 */ /* 0x000fea000383ffff */
.L_x_630:
[----:B------:R-:W-:Y:S01]  /*1bbd0*/  BSSY B1, `(.L_x_1343) ;  /* 0x0000005000017945 */ /* 0x000fe20003800000 */
[----:B01---5:R-:W-:-:S07]  /*1bbe0*/  MOV R12, 0xffffffff ;  /* 0xffffffff000c7802 */ /* 0x023fce0000000f00 */
[----:B--234-:R-:W-:Y:S05]  /*1bbf0*/  WARPSYNC.COLLECTIVE R12, `(.L_x_1344) ;  /* 0x000000000c087348 */ /* 0x01cfea0003c00000 */
[----:B------:R-:W-:Y:S01]  /*1bc00*/  NOP ;  /* 0x0000000000007918 */ /* 0x000fe20000000000 */
[----:B--234-:R-:W-:Y:S05]  /*1bc10*/  ENDCOLLECTIVE ;  /* 0x000000000000791b */ /* 0x01cfea0003800000 */
.L_x_1344:
[----:B------:R-:W-:Y:S05]  /*1bc20*/  BSYNC B1 ;  /* 0x0000000000017941 */ /* 0x000fea0003800000 */
.L_x_1343:
[----:B------:R-:W-:Y:S05]  /*1bc30*/  BRA `(.L_x_1345) ;  /* 0xffffff3800e87947 */ /* 0x000fea000383ffff */
.L_x_634:
[----:B------:R-:W-:Y:S01]  /*1bc40*/  BSSY B2, `(.L_x_1346) ;  /* 0x0000008000027945 */ /* 0x000fe20003800000 */
[----:B-----5:R-:W-:Y:S01]  /*1bc50*/  IMAD.MOV.U32 R15, RZ, RZ, R8 ;  /* 0x000000ffff0f7224 */ /* 0x020fe200078e0008 */
[----:B------:R-:W-:Y:S01]  /*1bc60*/  MOV R12, 0xffffffff ;  /* 0xffffffff000c7802 */ /* 0x000fe20000000f00 */
[----:B------:R-:W-:Y:S02]  /*1bc70*/  IMAD.MOV.U32 R8, RZ, RZ, 0x10 ;  /* 0x00000010ff087424 */ /* 0x000fe400078e00ff */
[----:B------:R-:W-:-:S07]  /*1bc80*/  IMAD.MOV.U32 R13, RZ, RZ, 0x1f ;  /* 0x0000001fff0d7424 */ /* 0x000fce00078e00ff */
[----:B0-2---:R-:W-:Y:S05]  /*1bc90*/  WARPSYNC.COLLECTIVE R12, `(.L_x_1347) ;  /* 0x000000000c087348 */ /* 0x005fea0003c00000 */
[----:B------:R1:W3:Y:S02]  /*1bca0*/  SHFL.BFLY P0, R11, R15, R8, R13 ;  /* 0x0c0000080f0b7389 */ /* 0x0002e4000000000d */
[----:B0123--:R-:W-:Y:S05]  /*1bcb0*/  ENDCOLLECTIVE ;  /* 0x000000000000791b */ /* 0x00ffea0003800000 */
.L_x_1347:
[----:B------:R-:W-:Y:S05]  /*1bcc0*/  BSYNC B2 ;  /* 0x0000000000027941 */ /* 0x000fea0003800000 */
.L_x_1346:
        /* <DEDUP_REMOVED lines=8> */
.L_x_1348:
[----:B------:R-:W-:Y:S05]  /*1bd50*/  BRA `(.L_x_1349) ;  /* 0xffffff3800d87947 */ /* 0x000fea000383ffff */
.L_x_638:
        /* <DEDUP_REMOVED lines=8> */
.L_x_1351:
[----:B------:R-:W-:Y:S05]  /*1bde0*/  BSYNC B2 ;  /* 0x0000000000027941 */ /* 0x000fea0003800000 */
.L_x_1350:
        /* <DEDUP_REMOVED lines=8> */
.L_x_1352:
[----:B------:R-:W-:Y:S05]  /*1be70*/  BRA `(.L_x_1353) ;  /* 0xffffff3800d47947 */ /* 0x000fea000383ffff */
.L_x_642:
        /* <DEDUP_REMOVED lines=8> */
.L_x_1355:
[----:B------:R-:W-:Y:S05]  /*1bf00*/  BSYNC B2 ;  /* 0x0000000000027941 */ /* 0x000fea0003800000 */
.L_x_1354:
        /* <DEDUP_REMOVED lines=8> */
.L_x_1356:
[----:B------:R-:W-:Y:S05]  /*1bf90*/  BRA `(.L_x_1357) ;  /* 0xffffff3800c47947 */ /* 0x000fea000383ffff */
.L_x_646:
        /* <DEDUP_REMOVED lines=8> */
.L_x_1359:
[----:B------:R-:W-:Y:S05]  /*1c020*/  BSYNC B2 ;  /* 0x0000000000027941 */ /* 0x000fea0003800000 */
.L_x_1358:
        /* <DEDUP_REMOVED lines=8> */
.L_x_1360:
[----:B------:R-:W-:Y:S05]  /*1c0b0*/  BRA `(.L_x_1361) ;  /* 0xffffff3800b47947 */ /* 0x000fea000383ffff */
.L_x_652:
[----:B------:R-:W-:Y:S01]  /*1c0c0*/  BSSY B2, `(.L_x_1362) ;  /* 0x0000008000027945 */ /* 0x000fe20003800000 */
[----:B-----5:R-:W-:Y:S01]  /*1c0d0*/  IMAD.MOV.U32 R15, RZ, RZ, R8 ;  /* 0x000000ffff0f7224 */ /* 0x020fe200078e0008 */
[----:B------:R-:W-:Y:S01]  /*1c0e0*/  MOV R12, 0xffffffff ;  /* 0xffffffff000c7802 */ /* 0x000fe20000000f00 */
[----:B------:R-:W-:Y:S02]  /*1c0f0*/  IMAD.MOV.U32 R8, RZ, RZ, 0x10 ;  /* 0x00000010ff087424 */ /* 0x000fe400078e00ff */
[----:B------:R-:W-:-:S07]  /*1c100*/  IMAD.MOV.U32 R13, RZ, RZ, 0x1f ;  /* 0x0000001fff0d7424 */ /* 0x000fce00078e00ff */
[----:B0-2-4-:R-:W-:Y:S05]  /*1c110*/  WARPSYNC.COLLECTIVE R12, `(.L_x_1363) ;  /* 0x000000000c087348 */ /* 0x015fea0003c00000 */
[----:B----4-:R1:W3:Y:S02]  /*1c120*/  SHFL.BFLY P0, R11, R15, R8, R13 ;  /* 0x0c0000080f0b7389 */ /* 0x0102e4000000000d */
[----:B0123--:R-:W-:Y:S05]  /*1c130*/  ENDCOLLECTIVE ;  /* 0x000000000000791b */ /* 0x00ffea0003800000 */
.L_x_1363:
[----:B------:R-:W-:Y:S05]  /*1c140*/  BSYNC B2 ;  /* 0x0000000000027941 */ /* 0x000fea0003800000 */
.L_x_1362:
        /* <DEDUP_REMOVED lines=8> */
.L_x_1364:
[----:B------:R-:W-:Y:S05]  /*1c1d0*/  BRA `(.L_x_1365) ;  /* 0xffffff3800c87947 */ /* 0x000fea000383ffff */
.L_x_656:
        /* <DEDUP_REMOVED lines=8> */
.L_x_1367:
[----:B------:R-:W-:Y:S05]  /*1c260*/  BSYNC B2 ;  /* 0x0000000000027941 */ /* 0x000fea0003800000 */
.L_x_1366:
        /* <DEDUP_REMOVED lines=8> */
.L_x_1368:
[----:B------:R-:W-:Y:S05]  /*1c2f0*/  BRA `(.L_x_1369) ;  /* 0xffffff3800c07947 */ /* 0x000fea000383ffff */
.L_x_660:
        /* <DEDUP_REMOVED lines=8> */
.L_x_1371:
[----:B------:R-:W-:Y:S05]  /*1c380*/  BSYNC B2 ;  /* 0x0000000000027941 */ /* 0x000fea0003800000 */
.L_x_1370:
        /* <DEDUP_REMOVED lines=8> */
.L_x_1372:
[----:B------:R-:W-:Y:S05]  /*1c410*/  BRA `(.L_x_1373) ;  /* 0xffffff3800b87947 */ /* 0x000fea000383ffff */
.L_x_662:
[----:B------:R-:W-:Y:S01]  /*1c420*/  BSSY B1, `(.L_x_1374) ;  /* 0x0000005000017945 */ /* 0x000fe20003800000 */
[----:B01---5:R-:W-:-:S07]  /*1c430*/  MOV R12, 0xffffffff ;  /* 0xffffffff000c7802 */ /* 0x023fce0000000f00 */
[----:B--234-:R-:W-:Y:S05]  /*1c440*/  WARPSYNC.COLLECTIVE R12, `(.L_x_1375) ;  /* 0x000000000c087348 */ /* 0x01cfea0003c00000 */
[----:B------:R-:W-:Y:S01]  /*1c450*/  NOP ;  /* 0x0000000000007918 */ /* 0x000fe20000000000 */
[----:B--234-:R-:W-:Y:S05]  /*1c460*/  ENDCOLLECTIVE ;  /* 0x000000000000791b */ /* 0x01cfea0003800000 */
.L_x_1375:
[----:B------:R-:W-:Y:S05]  /*1c470*/  BSYNC B1 ;  /* 0x0000000000017941 */ /* 0x000fea0003800000 */
.L_x_1374:
[----:B------:R-:W-:Y:S05]  /*1c480*/  BRA `(.L_x_1376) ;  /* 0xffffff3800cc7947 */ /* 0x000fea000383ffff */
.L_x_666:
        /* <DEDUP_REMOVED lines=8> */
.L_x_1378:
[----:B------:R-:W-:Y:S05]  /*1c510*/  BSYNC B2 ;  /* 0x0000000000027941 */ /* 0x000fea0003800000 */
.L_x_1377:
        /* <DEDUP_REMOVED lines=8> */
.L_x_1379:
[----:B------:R-:W-:Y:S05]  /*1c5a0*/  BRA `(.L_x_1380) ;  /* 0xffffff3800bc7947 */ /* 0x000fea000383ffff */
.L_x_670:
        /* <DEDUP_REMOVED lines=8> */
.L_x_1382:
[----:B------:R-:W-:Y:S05]  /*1c630*/  BSYNC B2 ;  /* 0x0000000000027941 */ /* 0x000fea0003800000 */
.L_x_1381:
        /* <DEDUP_REMOVED lines=8> */
.L_x_1383:
[----:B------:R-:W-:Y:S05]  /*1c6c0*/  BRA `(.L_x_1384) ;  /* 0xffffff3800b87947 */ /* 0x000fea000383ffff */
.L_x_674:
        /* <DEDUP_REMOVED lines=8> */
.L_x_1386:
[----:B------:R-:W-:Y:S05]  /*1c750*/  BSYNC B2 ;  /* 0x0000000000027941 */ /* 0x000fea0003800000 */
.L_x_1385:
        /* <DEDUP_REMOVED lines=8> */
.L_x_1387:
[----:B------:R-:W-:Y:S05]  /*1c7e0*/  BRA `(.L_x_1388) ;  /* 0xffffff3800a87947 */ /* 0x000fea000383ffff */
.L_x_678:
        /* <DEDUP_REMOVED lines=8> */
.L_x_1390:
[----:B------:R-:W-:Y:S05]  /*1c870*/  BSYNC B2 ;  /* 0x0000000000027941 */ /* 0x000fea0003800000 */
.L_x_1389:
        /* <DEDUP_REMOVED lines=8> */
.L_x_1391:
[----:B------:R-:W-:Y:S05]  /*1c900*/  BRA `(.L_x_1392) ;  /* 0xffffff3800987947 */ /* 0x000fea000383ffff */
.L_x_684:
[----:B------:R-:W-:Y:S01]  /*1c910*/  BSSY B2, `(.L_x_1393) ;  /* 0x0000008000027945 */ /* 0x000fe20003800000 */
[----:B-----5:R-:W-:Y:S01]  /*1c920*/  IMAD.MOV.U32 R15, RZ, RZ, R8 ;  /* 0x000000ffff0f7224 */ /* 0x020fe200078e0008 */
[----:B------:R-:W-:Y:S01]  /*1c930*/  MOV R12, 0xffffffff ;  /* 0xffffffff000c7802 */ /* 0x000fe20000000f00 */
[----:B------:R-:W-:Y:S02]  /*1c940*/  IMAD.MOV.U32 R8, RZ, RZ, 0x8 ;  /* 0x00000008ff087424 */ /* 0x000fe400078e00ff */
[----:B------:R-:W-:-:S07]  /*1c950*/  IMAD.MOV.U32 R13, RZ, RZ, 0x1f ;  /* 0x0000001fff0d7424 */ /* 0x000fce00078e00ff */
[----:B0-2-4-:R-:W-:Y:S05]  /*1c960*/  WARPSYNC.COLLECTIVE R12, `(.L_x_1394) ;  /* 0x000000000c087348 */ /* 0x015fea0003c00000 */
[----:B------:R1:W3:Y:S02]  /*1c970*/  SHFL.BFLY P0, R11, R15, R8, R13 ;  /* 0x0c0000080f0b7389 */ /* 0x0002e4000000000d */
[----:B01234-:R-:W-:Y:S05]  /*1c980*/  ENDCOLLECTIVE ;  /* 0x000000000000791b */ /* 0x01ffea0003800000 */
.L_x_1394:
[----:B------:R-:W-:Y:S05]  /*1c990*/  BSYNC B2 ;  /* 0x0000000000027941 */ /* 0x000fea0003800000 */
.L_x_1393:
        /* <DEDUP_REMOVED lines=8> */
.L_x_1395:
[----:B------:R-:W-:Y:S05]  /*1ca20*/  BRA `(.L_x_1396) ;  /* 0xffffff3800ac7947 */ /* 0x000fea000383ffff */
.L_x_688:
        /* <DEDUP_REMOVED lines=8> */
.L_x_1398:
[----:B------:R-:W-:Y:S05]  /*1cab0*/  BSYNC B2 ;  /* 0x0000000000027941 */ /* 0x000fea0003800000 */
.L_x_1397:
        /* <DEDUP_REMOVED lines=8> */
.L_x_1399:
[----:B------:R-:W-:Y:S05]  /*1cb40*/  BRA `(.L_x_1400) ;  /* 0xffffff3800a47947 */ /* 0x000fea000383ffff */
.L_x_692:
        /* <DEDUP_REMOVED lines=8> */
.L_x_1402:
[----:B------:R-:W-:Y:S05]  /*1cbd0*/  BSYNC B2 ;  /* 0x0000000000027941 */ /* 0x000fea0003800000 */
.L_x_1401:
        /* <DEDUP_REMOVED lines=8> */
.L_x_1403:
[----:B------:R-:W-:Y:S05]  /*1cc60*/  BRA `(.L_x_1404) ;  /* 0xffffff38009c7947 */ /* 0x000fea000383ffff */
.L_x_694:
[----:B------:R-:W-:Y:S01]  /*1cc70*/  BSSY B1, `(.L_x_1405) ;  /* 0x0000005000017945 */ /* 0x000fe20003800000 */
[----:B01---5:R-:W-:-:S07]  /*1cc80*/  MOV R12, 0xffffffff ;  /* 0xffffffff000c7802 */ /* 0x023fce0000000f00 */
[----:B--234-:R-:W-:Y:S05]  /*1cc90*/  WARPSYNC.COLLECTIVE R12, `(.L_x_1406) ;  /* 0x000000000c087348 */ /* 0x01cfea0003c00000 */
[----:B------:R-:W-:Y:S01]  /*1cca0*/  NOP ;  /* 0x0000000000007918 */ /* 0x000fe20000000000 */
[----:B--234-:R-:W-:Y:S05]  /*1ccb0*/  ENDCOLLECTIVE ;  /* 0x000000000000791b */ /* 0x01cfea0003800000 */
.L_x_1406:
[----:B------:R-:W-:Y:S05]  /*1ccc0*/  BSYNC B1 ;  /* 0x0000000000017941 */ /* 0x000fea0003800000 */
.L_x_1405:
[----:B------:R-:W-:Y:S05]  /*1ccd0*/  BRA `(.L_x_1407) ;  /* 0xffffff3800b07947 */ /* 0x000fea000383ffff */
.L_x_698:
        /* <DEDUP_REMOVED lines=8> */
.L_x_1409:
[----:B------:R-:W-:Y:S05]  /*1cd60*/  BSYNC B2 ;  /* 0x0000000000027941 */ /* 0x000fea0003800000 */
.L_x_1408:
        /* <DEDUP_REMOVED lines=8> */
.L_x_1410:
[----:B------:R-:W-:Y:S05]  /*1cdf0*/  BRA `(.L_x_1411) ;  /* 0xffffff3800a07947 */ /* 0x000fea000383ffff */
.L_x_702:
        /* <DEDUP_REMOVED lines=8> */
.L_x_1413:
[----:B------:R-:W-:Y:S05]  /*1ce80*/  BSYNC B2 ;  /* 0x0000000000027941 */ /* 0x000fea0003800000 */
.L_x_1412:
        /* <DEDUP_REMOVED lines=8> */
.L_x_1414:
[----:B------:R-:W-:Y:S05]  /*1cf10*/  BRA `(.L_x_1415) ;  /* 0xffffff38009c7947 */ /* 0x000fea000383ffff */
.L_x_706:
        /* <DEDUP_REMOVED lines=8> */
.L_x_1417:
[----:B------:R-:W-:Y:S05]  /*1cfa0*/  BSYNC B2 ;  /* 0x0000000000027941 */ /* 0x000fea0003800000 */
.L_x_1416:
        /* <DEDUP_REMOVED lines=8> */
.L_x_1418:
[----:B------:R-:W-:Y:S05]  /*1d030*/  BRA `(.L_x_1419) ;  /* 0xffffff38008c7947 */ /* 0x000fea000383ffff */
.L_x_710:
        /* <DEDUP_REMOVED lines=8> */
.L_x_1421:
[----:B------:R-:W-:Y:S05]  /*1d0c0*/  BSYNC B2 ;  /* 0x0000000000027941 */ /* 0x000fea0003800000 */
.L_x_1420:
        /* <DEDUP_REMOVED lines=8> */
.L_x_1422:
[----:B------:R-:W-:Y:S05]  /*1d150*/  BRA `(.L_x_1423) ;  /* 0xffffff38007c7947 */ /* 0x000fea000383ffff */
.L_x_716:
        /* <DEDUP_REMOVED lines=8> */
.L_x_1425:
[----:B------:R-:W-:Y:S05]  /*1d1e0*/  BSYNC B2 ;  /* 0x0000000000027941 */ /* 0x000fea0003800000 */
.L_x_1424:
        /* <DEDUP_REMOVED lines=8> */
.L_x_1426:
[----:B------:R-:W-:Y:S05]  /*1d270*/  BRA `(.L_x_1427) ;  /* 0xffffff3800907947 */ /* 0x000fea000383ffff */
.L_x_720:
        /* <DEDUP_REMOVED lines=8> */
.L_x_1429:
[----:B------:R-:W-:Y:S05]  /*1d300*/  BSYNC B2 ;  /* 0x0000000000027941 */ /* 0x000fea0003800000 */
.L_x_1428:
[----:B------:R-:W-:Y:S02]  /*1d310*/  HFMA2 R13, -RZ, RZ, 0, 1.847743988037109375e-06 ;  /* 0x0000001fff0d7431 */ /* 0x000fe400000001ff */
[----:B------:R-:W-:Y:S01]  /*1d320*/  IMAD.MOV.U32 R15, RZ, RZ, R9 ;  /* 0x000000ffff0f7224 */ /* 0x000fe200078e0009 */
[----:B------:R-:W-:Y:S01]  /*1d330*/  MOV R10, R11 ;  /* 0x0000000b000a7202 */ /* 0x000fe20000000f00 */
[----:B------:R-:W-:Y:S02]  /*1d340*/  IMAD.MOV.U32 R8, RZ, RZ, 0x4 ;  /* 0x00000004ff087424 */ /* 0x000fe400078e00ff */
[----:B------:R-:W-:-:S07]  /*1d350*/  IMAD.MOV.U32 R12, RZ, RZ, -0x1 ;  /* 0xffffffffff0c7424 */ /* 0x000fce00078e00ff */
[----:B------:R-:W-:Y:S05]  /*1d360*/  WARPSYNC.COLLECTIVE R12, `(.L_x_1430) ;  /* 0x000000000c087348 */ /* 0x000fea0003c00000 */
[----:B------:R0:W1:Y:S02]  /*1d370*/  SHFL.BFLY P0, R11, R15, R8, R13 ;  /* 0x0c0000080f0b7389 */ /* 0x000064000000000d */
[----:B01----:R-:W-:Y:S05]  /*1d380*/  ENDCOLLECTIVE ;  /* 0x000000000000791b */ /* 0x003fea0003800000 */
.L_x_1430:
[----:B------:R-:W-:Y:S05]  /*1d390*/  BRA `(.L_x_1431) ;  /* 0xffffff3800887947 */ /* 0x000fea000383ffff */
.L_x_724:
        /* <DEDUP_REMOVED lines=8> */
.L_x_1433:
[----:B------:R-:W-:Y:S05]  /*1d420*/  BSYNC B2 ;  /* 0x0000000000027941 */ /* 0x000fea0003800000 */
.L_x_1432:
        /* <DEDUP_REMOVED lines=8> */
.L_x_1434:
[----:B------:R-:W-:Y:S05]  /*1d4b0*/  BRA `(.L_x_1435) ;  /* 0xffffff3800807947 */ /* 0x000fea000383ffff */
.L_x_726:
[----:B------:R-:W-:Y:S01]  /*1d4c0*/  BSSY B1, `(.L_x_1436) ;  /* 0x0000005000017945 */ /* 0x000fe20003800000 */
[----:B01---5:R-:W-:-:S07]  /*1d4d0*/  IMAD.MOV.U32 R12, RZ, RZ, -0x1 ;  /* 0xffffffffff0c7424 */ /* 0x023fce00078e00ff */
[----:B--234-:R-:W-:Y:S05]  /*1d4e0*/  WARPSYNC.COLLECTIVE R12, `(.L_x_1437) ;  /* 0x000000000c087348 */ /* 0x01cfea0003c00000 */
[----:B------:R-:W-:Y:S01]  /*1d4f0*/  NOP ;  /* 0x0000000000007918 */ /* 0x000fe20000000000 */
[----:B--234-:R-:W-:Y:S05]  /*1d500*/  ENDCOLLECTIVE ;  /* 0x000000000000791b */ /* 0x01cfea0003800000 */
.L_x_1437:
[----:B------:R-:W-:Y:S05]  /*1d510*/  BSYNC B1 ;  /* 0x0000000000017941 */ /* 0x000fea0003800000 */
.L_x_1436:
[----:B------:R-:W-:Y:S05]  /*1d520*/  BRA `(.L_x_1438) ;  /* 0xffffff3800947947 */ /* 0x000fea000383ffff */
.L_x_730:
[----:B------:R-:W-:Y:S01]  /*1d530*/  BSSY B2, `(.L_x_1439) ;  /* 0x0000008000027945 */ /* 0x000fe20003800000 */
[----:B-----5:R-:W-:Y:S01]  /*1d540*/  MOV R15, R6 ;  /* 0x00000006000f7202 */ /* 0x020fe20000000f00 */
[----:B------:R-:W-:Y:S01]  /*1d550*/  IMAD.MOV.U32 R8, RZ, RZ, 0x2 ;  /* 0x00000002ff087424 */ /* 0x000fe200078e00ff */
[----:B------:R-:W-:Y:S01]  /*1d560*/  MOV R12, 0xffffffff ;  /* 0xffffffff000c7802 */ /* 0x000fe20000000f00 */
[----:B------:R-:W-:-:S07]  /*1d570*/  IMAD.MOV.U32 R13, RZ, RZ, 0x1f ;  /* 0x0000001fff0d7424 */ /* 0x000fce00078e00ff */
[----:B0-2---:R-:W-:Y:S05]  /*1d580*/  WARPSYNC.COLLECTIVE R12, `(.L_x_1440) ;  /* 0x000000000c087348 */ /* 0x005fea0003c00000 */
[----:B------:R1:W3:Y:S02]  /*1d590*/  SHFL.BFLY P0, R11, R15, R8, R13 ;  /* 0x0c0000080f0b7389 */ /* 0x0002e4000000000d */
[----:B0123--:R-:W-:Y:S05]  /*1d5a0*/  ENDCOLLECTIVE ;  /* 0x000000000000791b */ /* 0x00ffea0003800000 */
.L_x_1440:
[----:B------:R-:W-:Y:S05]  /*1d5b0*/  BSYNC B2 ;  /* 0x0000000000027941 */ /* 0x000fea0003800000 */
.L_x_1439:
        /* <DEDUP_REMOVED lines=8> */
.L_x_1441:
[----:B------:R-:W-:Y:S05]  /*1d640*/  BRA `(.L_x_1442) ;  /* 0xffffff3800847947 */ /* 0x000fea000383ffff */
.L_x_734:
[----:B------:R-:W-:Y:S01]  /*1d650*/  BSSY B2, `(.L_x_1443) ;  /* 0x0000008000027945 */ /* 0x000fe20003800000 */
[----:B-----5:R-:W-:Y:S01]  /*1d660*/  MOV R15, R6 ;  /* 0x00000006000f7202 */ /* 0x020fe20000000f00 */
[----:B------:R-:W-:Y:S01]  /*1d670*/  IMAD.MOV.U32 R8, RZ, RZ, 0x2 ;  /* 0x00000002ff087424 */ /* 0x000fe200078e00ff */
[----:B------:R-:W-:Y:S01]  /*1d680*/  MOV R12, 0xffffffff ;  /* 0xffffffff000c7802 */ /* 0x000fe20000000f00 */
[----:B------:R-:W-:-:S07]  /*1d690*/  IMAD.MOV.U32 R13, RZ, RZ, 0x1f ;  /* 0x0000001fff0d7424 */ /* 0x000fce00078e00ff */
[----:B01234-:R-:W-:Y:S05]  /*1d6a0*/  WARPSYNC.COLLECTIVE R12, `(.L_x_1444) ;  /* 0x000000000c087348 */ /* 0x01ffea0003c00000 */
[----:B---34-:R3:W4:Y:S02]  /*1d6b0*/  SHFL.BFLY P0, R11, R15, R8, R13 ;  /* 0x0c0000080f0b7389 */ /* 0x018724000000000d */
[----:B01234-:R-:W-:Y:S05]  /*1d6c0*/  ENDCOLLECTIVE ;  /* 0x000000000000791b */ /* 0x01ffea0003800000 */
.L_x_1444:
[----:B------:R-:W-:Y:S05]  /*1d6d0*/  BSYNC B2 ;  /* 0x0000000000027941 */ /* 0x000fea0003800000 */
.L_x_1443:
        /* <DEDUP_REMOVED lines=8> */
.L_x_1445:
[----:B------:R-:W-:Y:S05]  /*1d760*/  BRA `(.L_x_1446) ;  /* 0xffffff3800807947 */ /* 0x000fea000383ffff */
.L_x_738:
[----:B------:R-:W-:Y:S01]  /*1d770*/  BSSY B2, `(.L_x_1447) ;  /* 0x0000008000027945 */ /* 0x000fe20003800000 */
[----:B-----5:R-:W-:Y:S01]  /*1d780*/  MOV R15, R6 ;  /* 0x00000006000f7202 */ /* 0x020fe20000000f00 */
[----:B------:R-:W-:Y:S01]  /*1d790*/  IMAD.MOV.U32 R8, RZ, RZ, 0x2 ;  /* 0x00000002ff087424 */ /* 0x000fe200078e00ff */
[----:B------:R-:W-:Y:S01]  /*1d7a0*/  MOV R12, 0xffffffff ;  /* 0xffffffff000c7802 */ /* 0x000fe20000000f00 */
[----:B------:R-:W-:-:S07]  /*1d7b0*/  IMAD.MOV.U32 R13, RZ, RZ, 0x1f ;  /* 0x0000001fff0d7424 */ /* 0x000fce00078e00ff */
[----:B01234-:R-:W-:Y:S05]  /*1d7c0*/  WARPSYNC.COLLECTIVE R12, `(.L_x_1448) ;  /* 0x000000000c087348 */ /* 0x01ffea0003c00000 */
[----:B0-----:R0:W0:Y:S02]  /*1d7d0*/  SHFL.BFLY P0, R11, R15, R8, R13 ;  /* 0x0c0000080f0b7389 */ /* 0x001024000000000d */
[----:B01234-:R-:W-:Y:S05]  /*1d7e0*/  ENDCOLLECTIVE ;  /* 0x000000000000791b */ /* 0x01ffea0003800000 */
.L_x_1448:
[----:B------:R-:W-:Y:S05]  /*1d7f0*/  BSYNC B2 ;  /* 0x0000000000027941 */ /* 0x000fea0003800000 */
.L_x_1447:
        /* <DEDUP_REMOVED lines=8> */
.L_x_1449:
[----:B------:R-:W-:Y:S05]  /*1d880*/  BRA `(.L_x_1450) ;  /* 0xffffff3800707947 */ /* 0x000fea000383ffff */
.L_x_742:
        /* <DEDUP_REMOVED lines=8> */
.L_x_1452:
[----:B------:R-:W-:Y:S05]  /*1d910*/  BSYNC B2 ;  /* 0x0000000000027941 */ /* 0x000fea0003800000 */
.L_x_1451:
        /* <DEDUP_REMOVED lines=8> */
.L_x_1453:
[----:B------:R-:W-:Y:S05]  /*1d9a0*/  BRA `(.L_x_1454) ;  /* 0xffffff3800607947 */ /* 0x000fea000383ffff */
.L_x_748:
        /* <DEDUP_REMOVED lines=8> */
.L_x_1456:
[----:B------:R-:W-:Y:S05]  /*1da30*/  BSYNC B2 ;  /* 0x0000000000027941 */ /* 0x000fea0003800000 */
.L_x_1455:
        /* <DEDUP_REMOVED lines=8> */
.L_x_1457:
[----:B------:R-:W-:Y:S05]  /*1dac0*/  BRA `(.L_x_1458) ;  /* 0xffffff3800747947 */ /* 0x000fea000383ffff */
.L_x_752:
        /* <DEDUP_REMOVED lines=8> */
.L_x_1460:
[----:B------:R-:W-:Y:S05]  /*1db50*/  BSYNC B2 ;  /* 0x0000000000027941 */ /* 0x000fea0003800000 */
.L_x_1459:
        /* <DEDUP_REMOVED lines=8> */
.L_x_1461:
[----:B------:R-:W-:Y:S05]  /*1dbe0*/  BRA `(.L_x_1462) ;  /* 0xffffff38006c7947 */ /* 0x000fea000383ffff */
.L_x_756:
        /* <DEDUP_REMOVED lines=8> */
.L_x_1464:
[----:B------:R-:W-:Y:S05]  /*1dc70*/  BSYNC B2 ;  /* 0x0000000000027941 */ /* 0x000fea0003800000 */
.L_x_1463:
        /* <DEDUP_REMOVED lines=8> */
.L_x_1465:
[----:B------:R-:W-:Y:S05]  /*1dd00*/  BRA `(.L_x_1466) ;  /* 0xffffff3800647947 */ /* 0x000fea000383ffff */
.L_x_758:
[----:B------:R-:W-:Y:S01]  /*1dd10*/  BSSY B1, `(.L_x_1467) ;  /* 0x0000005000017945 */ /* 0x000fe20003800000 */
[----:B01---5:R-:W-:-:S07]  /*1dd20*/  MOV R12, 0xffffffff ;  /* 0xffffffff000c7802 */ /* 0x023fce0000000f00 */
[----:B--234-:R-:W-:Y:S05]  /*1dd30*/  WARPSYNC.COLLECTIVE R12, `(.L_x_1468) ;  /* 0x000000000c087348 */ /* 0x01cfea0003c00000 */
[----:B------:R-:W-:Y:S01]  /*1dd40*/  NOP ;  /* 0x0000000000007918 */ /* 0x000fe20000000000 */
[----:B--234-:R-:W-:Y:S05]  /*1dd50*/  ENDCOLLECTIVE ;  /* 0x000000000000791b */ /* 0x01cfea0003800000 */
.L_x_1468:
[----:B------:R-:W-:Y:S05]  /*1dd60*/  BSYNC B1 ;  /* 0x0000000000017941 */ /* 0x000fea0003800000 */
.L_x_1467:
[----:B------:R-:W-:Y:S05]  /*1dd70*/  BRA `(.L_x_1469) ;  /* 0xffffff3800787947 */ /* 0x000fea000383ffff */
.L_x_762:
[----:B------:R-:W-:Y:S01]  /*1dd80*/  HFMA2 R13, -RZ, RZ, 0, 1.847743988037109375e-06 ;  /* 0x0000001fff0d7431 */ /* 0x000fe200000001ff */
[----:B------:R-:W-:Y:S01]  /*1dd90*/  BSSY B2, `(.L_x_1470) ;  /* 0x0000007000027945 */ /* 0x000fe20003800000 */
[----:B-----5:R-:W-:Y:S02]  /*1dda0*/  IMAD.MOV.U32 R15, RZ, RZ, R6 ;  /* 0x000000ffff0f7224 */ /* 0x020fe400078e0006 */
[----:B------:R-:W-:Y:S02]  /*1ddb0*/  IMAD.MOV.U32 R8, RZ, RZ, 0x1 ;  /* 0x00000001ff087424 */ /* 0x000fe400078e00ff */
[----:B------:R-:W-:-:S07]  /*1ddc0*/  IMAD.MOV.U32 R12, RZ, RZ, -0x1 ;  /* 0xffffffffff0c7424 */ /* 0x000fce00078e00ff */
[----:B0-2---:R-:W-:Y:S05]  /*1ddd0*/  WARPSYNC.COLLECTIVE R12, `(.L_x_1471) ;  /* 0x000000000c087348 */ /* 0x005fea0003c00000 */
[----:B------:R1:W3:Y:S02]  /*1dde0*/  SHFL.BFLY P0, R11, R15, R8, R13 ;  /* 0x0c0000080f0b7389 */ /* 0x0002e4000000000d */
[----:B0123--:R-:W-:Y:S05]  /*1ddf0*/  ENDCOLLECTIVE ;  /* 0x000000000000791b */ /* 0x00ffea0003800000 */
.L_x_1471:
[----:B------:R-:W-:Y:S05]  /*1de00*/  BSYNC B2 ;  /* 0x0000000000027941 */ /* 0x000fea0003800000 */
.L_x_1470:
[----:B------:R-:W-:Y:S01]  /*1de10*/  MOV R15, R7 ;  /* 0x00000007000f7202 */ /* 0x000fe20000000f00 */
[----:B------:R-:W-:Y:S01]  /*1de20*/  IMAD.MOV.U32 R8, RZ, RZ, 0x1 ;  /* 0x00000001ff087424 */ /* 0x000fe200078e00ff */
[----:B------:R-:W-:Y:S01]  /*1de30*/  MOV R12, 0xffffffff ;  /* 0xffffffff000c7802 */ /* 0x000fe20000000f00 */
[----:B------:R-:W-:Y:S02]  /*1de40*/  IMAD.MOV.U32 R13, RZ, RZ, 0x1f ;  /* 0x0000001fff0d7424 */ /* 0x000fe400078e00ff */
[----:B------:R-:W-:-:S07]  /*1de50*/  IMAD.MOV.U32 R10, RZ, RZ, R11 ;  /* 0x000000ffff0a7224 */ /* 0x000fce00078e000b */
[----:B------:R-:W-:Y:S05]  /*1de60*/  WARPSYNC.COLLECTIVE R12, `(.L_x_1472) ;  /* 0x000000000c087348 */ /* 0x000fea0003c00000 */
[----:B------:R0:W1:Y:S02]  /*1de70*/  SHFL.BFLY P0, R11, R15, R8, R13 ;  /* 0x0c0000080f0b7389 */ /* 0x000064000000000d */
[----:B01----:R-:W-:Y:S05]  /*1de80*/  ENDCOLLECTIVE ;  /* 0x000000000000791b */ /* 0x003fea0003800000 */
.L_x_1472:
[----:B------:R-:W-:Y:S05]  /*1de90*/  BRA `(.L_x_1473) ;  /* 0xffffff3800687947 */ /* 0x000fea000383ffff */
.L_x_766:
[----:B------:R-:W-:Y:S01]  /*1dea0*/  HFMA2 R13, -RZ, RZ, 0, 1.847743988037109375e-06 ;  /* 0x0000001fff0d7431 */ /* 0x000fe200000001ff */
[----:B------:R-:W-:Y:S01]  /*1deb0*/  BSSY B2, `(.L_x_1474) ;  /* 0x0000007000027945 */ /* 0x000fe20003800000 */
[----:B-----5:R-:W-:Y:S02]  /*1dec0*/  IMAD.MOV.U32 R15, RZ, RZ, R6 ;  /* 0x000000ffff0f7224 */ /* 0x020fe400078e0006 */
[----:B------:R-:W-:Y:S02]  /*1ded0*/  IMAD.MOV.U32 R8, RZ, RZ, 0x1 ;  /* 0x00000001ff087424 */ /* 0x000fe400078e00ff */
[----:B------:R-:W-:-:S07]  /*1dee0*/  IMAD.MOV.U32 R12, RZ, RZ, -0x1 ;  /* 0xffffffffff0c7424 */ /* 0x000fce00078e00ff */
[----:B01234-:R-:W-:Y:S05]  /*1def0*/  WARPSYNC.COLLECTIVE R12, `(.L_x_1475) ;  /* 0x000000000c087348 */ /* 0x01ffea0003c00000 */
[----:B---34-:R3:W4:Y:S02]  /*1df00*/  SHFL.BFLY P0, R11, R15, R8, R13 ;  /* 0x0c0000080f0b7389 */ /* 0x018724000000000d */
[----:B01234-:R-:W-:Y:S05]  /*1df10*/  ENDCOLLECTIVE ;  /* 0x000000000000791b */ /* 0x01ffea0003800000 */
.L_x_1475:
[----:B------:R-:W-:Y:S05]  /*1df20*/  BSYNC B2 ;  /* 0x0000000000027941 */ /* 0x000fea0003800000 */
.L_x_1474:
        /* <DEDUP_REMOVED lines=8> */
.L_x_1476:
[----:B------:R-:W-:Y:S05]  /*1dfb0*/  BRA `(.L_x_1477) ;  /* 0xffffff3800647947 */ /* 0x000fea000383ffff */
.L_x_770:
[----:B------:R-:W-:Y:S01]  /*1dfc0*/  HFMA2 R13, -RZ, RZ, 0, 1.847743988037109375e-06 ;  /* 0x0000001fff0d7431 */ /* 0x000fe200000001ff */
[----:B------:R-:W-:Y:S01]  /*1dfd0*/  BSSY B2, `(.L_x_1478) ;  /* 0x0000007000027945 */ /* 0x000fe20003800000 */
[----:B-----5:R-:W-:Y:S02]  /*1dfe0*/  IMAD.MOV.U32 R15, RZ, RZ, R6 ;  /* 0x000000ffff0f7224 */ /* 0x020fe400078e0006 */
[----:B------:R-:W-:Y:S02]  /*1dff0*/  IMAD.MOV.U32 R8, RZ, RZ, 0x1 ;  /* 0x00000001ff087424 */ /* 0x000fe400078e00ff */
[----:B------:R-:W-:-:S07]  /*1e000*/  IMAD.MOV.U32 R12, RZ, RZ, -0x1 ;  /* 0xffffffffff0c7424 */ /* 0x000fce00078e00ff */
[----:B01234-:R-:W-:Y:S05]  /*1e010*/  WARPSYNC.COLLECTIVE R12, `(.L_x_1479) ;  /* 0x000000000c087348 */ /* 0x01ffea0003c00000 */
[----:B0-----:R0:W0:Y:S02]  /*1e020*/  SHFL.BFLY P0, R11, R15, R8, R13 ;  /* 0x0c0000080f0b7389 */ /* 0x001024000000000d */
[----:B01234-:R-:W-:Y:S05]  /*1e030*/  ENDCOLLECTIVE ;  /* 0x000000000000791b */ /* 0x01ffea0003800000 */
.L_x_1479:
[----:B------:R-:W-:Y:S05]  /*1e040*/  BSYNC B2 ;  /* 0x0000000000027941 */ /* 0x000fea0003800000 */
.L_x_1478:
        /* <DEDUP_REMOVED lines=8> */
.L_x_1480:
[----:B------:R-:W-:Y:S05]  /*1e0d0*/  BRA `(.L_x_1481) ;  /* 0xffffff3800547947 */ /* 0x000fea000383ffff */
.L_x_774:
        /* <DEDUP_REMOVED lines=8> */
.L_x_1483:
[----:B------:R-:W-:Y:S05]  /*1e160*/  BSYNC B2 ;  /* 0x0000000000027941 */ /* 0x000fea0003800000 */
.L_x_1482:
        /* <DEDUP_REMOVED lines=8> */
.L_x_1484:
[----:B------:R-:W-:Y:S05]  /*1e1f0*/  BRA `(.L_x_1485) ;  /* 0xffffff3800447947 */ /* 0x000fea000383ffff */
.L_x_780:
        /* <DEDUP_REMOVED lines=8> */
.L_x_1487:
[----:B------:R-:W-:Y:S05]  /*1e280*/  BSYNC B2 ;  /* 0x0000000000027941 */ /* 0x000fea0003800000 */
.L_x_1486:
        /* <DEDUP_REMOVED lines=8> */
.L_x_1488:
[----:B------:R-:W-:Y:S05]  /*1e310*/  BRA `(.L_x_1489) ;  /* 0xffffff3800587947 */ /* 0x000fea000383ffff */
.L_x_784:
        /* <DEDUP_REMOVED lines=8> */
.L_x_1491:
[----:B------:R-:W-:Y:S05]  /*1e3a0*/  BSYNC B2 ;  /* 0x0000000000027941 */ /* 0x000fea0003800000 */
.L_x_1490:
        /* <DEDUP_REMOVED lines=8> */
.L_x_1492:
[----:B------:R-:W-:Y:S05]  /*1e430*/  BRA `(.L_x_1493) ;  /* 0xffffff3800507947 */ /* 0x000fea000383ffff */
.L_x_788:
        /* <DEDUP_REMOVED lines=8> */
.L_x_1495:
[----:B------:R-:W-:Y:S05]  /*1e4c0*/  BSYNC B2 ;  /* 0x0000000000027941 */ /* 0x000fea0003800000 */
.L_x_1494:
        /* <DEDUP_REMOVED lines=8> */
.L_x_1496:
[----:B------:R-:W-:Y:S05]  /*1e550*/  BRA `(.L_x_1497) ;  /* 0xffffff3800487947 */ /* 0x000fea000383ffff */
.L_x_790:
[----:B------:R-:W-:Y:S01]  /*1e560*/  BSSY B1, `(.L_x_1498) ;  /* 0x0000005000017945 */ /* 0x000fe20003800000 */
[----:B01---5:R-:W-:-:S07]  /*1e570*/  IMAD.MOV.U32 R12, RZ, RZ, -0x1 ;  /* 0xffffffffff0c7424 */ /* 0x023fce00078e00ff */
[----:B--234-:R-:W-:Y:S05]  /*1e580*/  WARPSYNC.COLLECTIVE R12, `(.L_x_1499) ;  /* 0x000000000c087348 */ /* 0x01cfea0003c00000 */
[----:B------:R-:W-:Y:S01]  /*1e590*/  NOP ;  /* 0x0000000000007918 */ /* 0x000fe20000000000 */
[----:B--234-:R-:W-:Y:S05]  /*1e5a0*/  ENDCOLLECTIVE ;  /* 0x000000000000791b */ /* 0x01cfea0003800000 */
.L_x_1499:
[----:B------:R-:W-:Y:S05]  /*1e5b0*/  BSYNC B1 ;  /* 0x0000000000017941 */ /* 0x000fea0003800000 */
.L_x_1498:
[----:B------:R-:W-:-:S07]  /*1e5c0*/  IMAD.MOV.U32 R12, RZ, RZ, -0x1 ;  /* 0xffffffffff0c7424 */ /* 0x000fce00078e00ff */
[----:B------:R-:W-:Y:S05]  /*1e5d0*/  WARPSYNC.COLLECTIVE R12, `(.L_x_1500) ;  /* 0x000000000c087348 */ /* 0x000fea0003c00000 */
[----:B------:R-:W-:Y:S01]  /*1e5e0*/  NOP ;  /* 0x0000000000007918 */ /* 0x000fe20000000000 */
[----:B------:R-:W-:Y:S05]  /*1e5f0*/  ENDCOLLECTIVE ;  /* 0x000000000000791b */ /* 0x000fea0003800000 */
.L_x_1500:
[----:B------:R-:W-:Y:S05]  /*1e600*/  BRA `(.L_x_1501) ;  /* 0xffffff3800507947 */ /* 0x000fea000383ffff */
.L_x_798:
[----:B------:R-:W-:Y:S01]  /*1e610*/  BSSY B1, `(.L_x_1502) ;  /* 0x0000005000017945 */ /* 0x000fe20003800000 */
[----:B01---5:R-:W-:-:S07]  /*1e620*/  MOV R12, 0xffffffff ;  /* 0xffffffff000c7802 */ /* 0x023fce0000000f00 */
[----:B--234-:R-:W-:Y:S05]  /*1e630*/  WARPSYNC.COLLECTIVE R12, `(.L_x_1503) ;  /* 0x000000000c087348 */ /* 0x01cfea0003c00000 */
[----:B------:R-:W-:Y:S01]  /*1e640*/  NOP ;  /* 0x0000000000007918 */ /* 0x000fe20000000000 */
[----:B--234-:R-:W-:Y:S05]  /*1e650*/  ENDCOLLECTIVE ;  /* 0x000000000000791b */ /* 0x01cfea0003800000 */
.L_x_1503:
[----:B------:R-:W-:Y:S05]  /*1e660*/  BSYNC B1 ;  /* 0x0000000000017941 */ /* 0x000fea0003800000 */
.L_x_1502:
[----:B------:R-:W-:Y:S05]  /*1e670*/  BRA `(.L_x_403) ;  /* 0xffffff3c009c7947 */ /* 0x000fea000383ffff */
.L_x_799:
[----:B------:R-:W-:Y:S01]  /*1e680*/  BSSY B0, `(.L_x_1504) ;  /* 0x0000005000007945 */ /* 0x000fe20003800000 */
[----:B01---5:R-:W-:-:S07]  /*1e690*/  IMAD.MOV.U32 R12, RZ, RZ, -0x1 ;  /* 0xffffffffff0c7424 */ /* 0x023fce00078e00ff */
[----:B--234-:R-:W-:Y:S05]  /*1e6a0*/  WARPSYNC.COLLECTIVE R12, `(.L_x_1505) ;  /* 0x000000000c087348 */ /* 0x01cfea0003c00000 */
[----:B------:R-:W-:Y:S01]  /*1e6b0*/  NOP ;  /* 0x0000000000007918 */ /* 0x000fe20000000000 */
[----:B--234-:R-:W-:Y:S05]  /*1e6c0*/  ENDCOLLECTIVE ;  /* 0x000000000000791b */ /* 0x01cfea0003800000 */
.L_x_1505:
[----:B------:R-:W-:Y:S05]  /*1e6d0*/  BSYNC B0 ;  /* 0x0000000000007941 */ /* 0x000fea0003800000 */
.L_x_1504:
[----:B------:R-:W-:Y:S05]  /*1e6e0*/  BRA `(.L_x_1506) ;  /* 0xffffff3c00947947 */ /* 0x000fea000383ffff */
.L_x_1507:
[----:B------:R-:W-:-:S00]  /*1e6f0*/  BRA `(.L_x_1507) ;  /* 0xfffffffc00fc7947 */ /* 0x000fc0000383ffff */
[----:B------:R-:W-:-:S00]  /*1e700*/  NOP ;  /* 0x0000000000007918 */ /* 0x000fc00000000000 */
[----:B------:R-:W-:-:S00]  /*1e710*/  NOP ;  /* 0x0000000000007918 */ /* 0x000fc00000000000 */
[----:B------:R-:W-:-:S00]  /*1e720*/  NOP ;  /* 0x0000000000007918 */ /* 0x000fc00000000000 */
[----:B------:R-:W-:-:S00]  /*1e730*/  NOP ;  /* 0x0000000000007918 */ /* 0x000fc00000000000 */
[----:B------:R-:W-:-:S00]  /*1e740*/  NOP ;  /* 0x0000000000007918 */ /* 0x000fc00000000000 */
[----:B------:R-:W-:-:S00]  /*1e750*/  NOP ;  /* 0x0000000000007918 */ /* 0x000fc00000000000 */
[----:B------:R-:W-:-:S00]  /*1e760*/  NOP ;  /* 0x0000000000007918 */ /* 0x000fc00000000000 */
[----:B------:R-:W-:-:S00]  /*1e770*/  NOP ;  /* 0x0000000000007918 */ /* 0x000fc00000000000 */
.L_x_1508:


//--------------------- .nv.shared._Z10knn_kernelPK6float2iS1_iPSt4pairIifEi --------------------------
	.section	.nv.shared._Z10knn_kernelPK6float2iS1_iPSt4pairIifEi,"aw",@nobits
	.sectionflags	@""
	.align	16
	.zero		1024


//--------------------- .nv.shared.reserved.0     --------------------------
	.section	.nv.shared.reserved.0,"aw",@nobits
	.weak		__nv_reservedSMEM_offset_0_alias
	.size		__nv_reservedSMEM_offset_0_alias, 0, 64
	.other		__nv_reservedSMEM_offset_0_alias,@"STO_CUDA_RESERVED_SHARED STV_DEFAULT"
__nv_reservedSMEM_offset_0_alias:
	.zero		0
	.zero		64


//--------------------- .nv.constant0._Z10knn_kernelPK6float2iS1_iPSt4pairIifEi --------------------------
	.section	.nv.constant0._Z10knn_kernelPK6float2iS1_iPSt4pairIifEi,"a",@progbits
	.sectionflags	@""
	.align	4
.nv.constant0._Z10knn_kernelPK6float2iS1_iPSt4pairIifEi:
	.zero		940


//--------------------- SYMBOLS --------------------------

	.type		.nv.reservedSmem.offset0,@object
	.size		.nv.reservedSmem.offset0,0x4
	.type		.nv.reservedSmem.cap,@object
	.size		.nv.reservedSmem.cap,0x4
